//
// Generated by NVIDIA NVVM Compiler
//
// Compiler Build ID: CL-36424714
// Cuda compilation tools, release 13.0, V13.0.88
// Based on NVVM 20.0.0
//

.version 9.0
.target sm_100
.address_size 64

	// .globl	_Z13sgemm_1_naivePKfjS0_jPfjffjjj
// _ZZ14sgemm_2_tilingPKfjS0_jPfjffjjjE2As has been demoted
// _ZZ14sgemm_2_tilingPKfjS0_jPfjffjjjE2Bs has been demoted
// _ZZ18sgemm_3_coalescingPKfjS0_jPfjffjjjE2As has been demoted
// _ZZ18sgemm_3_coalescingPKfjS0_jPfjffjjjE2Bs has been demoted
// _ZZ16sgemm_4_moreworkPKfjS0_jPfjffjjjE2As has been demoted
// _ZZ16sgemm_4_moreworkPKfjS0_jPfjffjjjE2Bs has been demoted
// _ZZ18sgemm_5_morework8xPKfjS0_jPfjffjjjE2As has been demoted
// _ZZ18sgemm_5_morework8xPKfjS0_jPfjffjjjE2Bs has been demoted
// _ZZ13sgemm_6_2DregPKfjS0_jPfjffjjjE2As has been demoted
// _ZZ13sgemm_6_2DregPKfjS0_jPfjffjjjE2Bs has been demoted
// _ZZ18sgemm_7_2Dreg_rectPKfjS0_jPfjffjjjE2As has been demoted
// _ZZ18sgemm_7_2Dreg_rectPKfjS0_jPfjffjjjE2Bs has been demoted
// _ZZ20sgemm_8_2Dreg_float4PK6float4jS1_jPfjffjjjE2As has been demoted
// _ZZ20sgemm_8_2Dreg_float4PK6float4jS1_jPfjffjjjE2Bs has been demoted

.visible .entry _Z13sgemm_1_naivePKfjS0_jPfjffjjj(
	.param .u64 .ptr .align 1 _Z13sgemm_1_naivePKfjS0_jPfjffjjj_param_0,
	.param .u32 _Z13sgemm_1_naivePKfjS0_jPfjffjjj_param_1,
	.param .u64 .ptr .align 1 _Z13sgemm_1_naivePKfjS0_jPfjffjjj_param_2,
	.param .u32 _Z13sgemm_1_naivePKfjS0_jPfjffjjj_param_3,
	.param .u64 .ptr .align 1 _Z13sgemm_1_naivePKfjS0_jPfjffjjj_param_4,
	.param .u32 _Z13sgemm_1_naivePKfjS0_jPfjffjjj_param_5,
	.param .f32 _Z13sgemm_1_naivePKfjS0_jPfjffjjj_param_6,
	.param .f32 _Z13sgemm_1_naivePKfjS0_jPfjffjjj_param_7,
	.param .u32 _Z13sgemm_1_naivePKfjS0_jPfjffjjj_param_8,
	.param .u32 _Z13sgemm_1_naivePKfjS0_jPfjffjjj_param_9,
	.param .u32 _Z13sgemm_1_naivePKfjS0_jPfjffjjj_param_10
)
{
	.reg .pred 	%p<13>;
	.reg .b32 	%r<95>;
	.reg .b32 	%f<73>;
	.reg .b64 	%rd<70>;

	ld.param.u64 	%rd4, [_Z13sgemm_1_naivePKfjS0_jPfjffjjj_param_0];
	ld.param.u32 	%r44, [_Z13sgemm_1_naivePKfjS0_jPfjffjjj_param_1];
	ld.param.u64 	%rd5, [_Z13sgemm_1_naivePKfjS0_jPfjffjjj_param_2];
	ld.param.u32 	%r45, [_Z13sgemm_1_naivePKfjS0_jPfjffjjj_param_3];
	ld.param.u32 	%r46, [_Z13sgemm_1_naivePKfjS0_jPfjffjjj_param_5];
	ld.param.f32 	%f13, [_Z13sgemm_1_naivePKfjS0_jPfjffjjj_param_6];
	ld.param.f32 	%f14, [_Z13sgemm_1_naivePKfjS0_jPfjffjjj_param_7];
	ld.param.u32 	%r47, [_Z13sgemm_1_naivePKfjS0_jPfjffjjj_param_8];
	ld.param.u32 	%r48, [_Z13sgemm_1_naivePKfjS0_jPfjffjjj_param_9];
	ld.param.u32 	%r49, [_Z13sgemm_1_naivePKfjS0_jPfjffjjj_param_10];
	cvta.to.global.u64 	%rd1, %rd5;
	cvta.to.global.u64 	%rd2, %rd4;
	mov.u32 	%r50, %ntid.y;
	mov.u32 	%r51, %ctaid.y;
	mov.u32 	%r52, %tid.y;
	mad.lo.s32 	%r1, %r50, %r51, %r52;
	mov.u32 	%r53, %ntid.x;
	mov.u32 	%r54, %ctaid.x;
	mul.lo.s32 	%r2, %r53, %r54;
	mov.u32 	%r3, %tid.x;
	add.s32 	%r4, %r2, %r3;
	setp.ge.u32 	%p1, %r1, %r48;
	setp.ge.u32 	%p2, %r4, %r49;
	or.pred  	%p3, %p1, %p2;
	@%p3 bra 	$L__BB0_14;
	setp.eq.s32 	%p4, %r47, 0;
	mov.f32 	%f72, 0f00000000;
	@%p4 bra 	$L__BB0_13;
	mul.lo.s32 	%r5, %r44, %r1;
	and.b32  	%r6, %r47, 7;
	setp.lt.u32 	%p5, %r47, 8;
	mov.f32 	%f72, 0f00000000;
	mov.b32 	%r93, 0;
	@%p5 bra 	$L__BB0_5;
	and.b32  	%r93, %r47, -8;
	neg.s32 	%r91, %r93;
	add.s32 	%r56, %r3, %r45;
	add.s32 	%r90, %r56, %r2;
	shl.b32 	%r10, %r45, 3;
	shl.b32 	%r57, %r45, 1;
	add.s32 	%r89, %r4, %r57;
	mad.lo.s32 	%r88, %r45, 3, %r4;
	shl.b32 	%r58, %r45, 2;
	add.s32 	%r87, %r4, %r58;
	mad.lo.s32 	%r86, %r45, 5, %r4;
	mad.lo.s32 	%r85, %r45, 6, %r4;
	mad.lo.s32 	%r84, %r45, 7, %r4;
	add.s32 	%r82, %r5, 3;
	mov.f32 	%f72, 0f00000000;
	mov.u32 	%r83, %r4;
$L__BB0_4:
	.pragma "nounroll";
	add.s32 	%r59, %r82, -3;
	mul.wide.u32 	%rd6, %r59, 4;
	add.s64 	%rd7, %rd2, %rd6;
	ld.global.f32 	%f19, [%rd7];
	mul.wide.u32 	%rd8, %r83, 4;
	add.s64 	%rd9, %rd1, %rd8;
	ld.global.f32 	%f20, [%rd9];
	fma.rn.f32 	%f21, %f19, %f20, %f72;
	add.s32 	%r60, %r82, -2;
	mul.wide.u32 	%rd10, %r60, 4;
	add.s64 	%rd11, %rd2, %rd10;
	ld.global.f32 	%f22, [%rd11];
	mul.wide.u32 	%rd12, %r90, 4;
	add.s64 	%rd13, %rd1, %rd12;
	ld.global.f32 	%f23, [%rd13];
	fma.rn.f32 	%f24, %f22, %f23, %f21;
	add.s32 	%r61, %r82, -1;
	mul.wide.u32 	%rd14, %r61, 4;
	add.s64 	%rd15, %rd2, %rd14;
	ld.global.f32 	%f25, [%rd15];
	mul.wide.u32 	%rd16, %r89, 4;
	add.s64 	%rd17, %rd1, %rd16;
	ld.global.f32 	%f26, [%rd17];
	fma.rn.f32 	%f27, %f25, %f26, %f24;
	add.s32 	%r62, %r82, 4;
	mul.wide.u32 	%rd18, %r82, 4;
	add.s64 	%rd19, %rd2, %rd18;
	ld.global.f32 	%f28, [%rd19];
	mul.wide.u32 	%rd20, %r88, 4;
	add.s64 	%rd21, %rd1, %rd20;
	ld.global.f32 	%f29, [%rd21];
	fma.rn.f32 	%f30, %f28, %f29, %f27;
	add.s32 	%r63, %r82, 1;
	mul.wide.u32 	%rd22, %r63, 4;
	add.s64 	%rd23, %rd2, %rd22;
	ld.global.f32 	%f31, [%rd23];
	mul.wide.u32 	%rd24, %r87, 4;
	add.s64 	%rd25, %rd1, %rd24;
	ld.global.f32 	%f32, [%rd25];
	fma.rn.f32 	%f33, %f31, %f32, %f30;
	add.s32 	%r64, %r82, 2;
	mul.wide.u32 	%rd26, %r64, 4;
	add.s64 	%rd27, %rd2, %rd26;
	ld.global.f32 	%f34, [%rd27];
	mul.wide.u32 	%rd28, %r86, 4;
	add.s64 	%rd29, %rd1, %rd28;
	ld.global.f32 	%f35, [%rd29];
	fma.rn.f32 	%f36, %f34, %f35, %f33;
	add.s32 	%r65, %r82, 3;
	mul.wide.u32 	%rd30, %r65, 4;
	add.s64 	%rd31, %rd2, %rd30;
	ld.global.f32 	%f37, [%rd31];
	mul.wide.u32 	%rd32, %r85, 4;
	add.s64 	%rd33, %rd1, %rd32;
	ld.global.f32 	%f38, [%rd33];
	fma.rn.f32 	%f39, %f37, %f38, %f36;
	mul.wide.u32 	%rd34, %r62, 4;
	add.s64 	%rd35, %rd2, %rd34;
	ld.global.f32 	%f40, [%rd35];
	mul.wide.u32 	%rd36, %r84, 4;
	add.s64 	%rd37, %rd1, %rd36;
	ld.global.f32 	%f41, [%rd37];
	fma.rn.f32 	%f72, %f40, %f41, %f39;
	add.s32 	%r91, %r91, 8;
	add.s32 	%r90, %r90, %r10;
	add.s32 	%r89, %r89, %r10;
	add.s32 	%r88, %r88, %r10;
	add.s32 	%r87, %r87, %r10;
	add.s32 	%r86, %r86, %r10;
	add.s32 	%r85, %r85, %r10;
	add.s32 	%r84, %r84, %r10;
	add.s32 	%r83, %r83, %r10;
	add.s32 	%r82, %r82, 8;
	setp.ne.s32 	%p6, %r91, 0;
	@%p6 bra 	$L__BB0_4;
$L__BB0_5:
	setp.eq.s32 	%p7, %r6, 0;
	@%p7 bra 	$L__BB0_13;
	and.b32  	%r39, %r47, 3;
	setp.lt.u32 	%p8, %r6, 4;
	@%p8 bra 	$L__BB0_8;
	add.s32 	%r66, %r93, %r5;
	mul.wide.u32 	%rd38, %r66, 4;
	add.s64 	%rd39, %rd2, %rd38;
	ld.global.f32 	%f43, [%rd39];
	mad.lo.s32 	%r67, %r93, %r45, %r4;
	mul.wide.u32 	%rd40, %r67, 4;
	add.s64 	%rd41, %rd1, %rd40;
	ld.global.f32 	%f44, [%rd41];
	fma.rn.f32 	%f45, %f43, %f44, %f72;
	add.s32 	%r68, %r66, 1;
	mul.wide.u32 	%rd42, %r68, 4;
	add.s64 	%rd43, %rd2, %rd42;
	ld.global.f32 	%f46, [%rd43];
	add.s32 	%r69, %r67, %r45;
	mul.wide.u32 	%rd44, %r69, 4;
	add.s64 	%rd45, %rd1, %rd44;
	ld.global.f32 	%f47, [%rd45];
	fma.rn.f32 	%f48, %f46, %f47, %f45;
	add.s32 	%r70, %r66, 2;
	mul.wide.u32 	%rd46, %r70, 4;
	add.s64 	%rd47, %rd2, %rd46;
	ld.global.f32 	%f49, [%rd47];
	add.s32 	%r71, %r69, %r45;
	mul.wide.u32 	%rd48, %r71, 4;
	add.s64 	%rd49, %rd1, %rd48;
	ld.global.f32 	%f50, [%rd49];
	fma.rn.f32 	%f51, %f49, %f50, %f48;
	add.s32 	%r72, %r66, 3;
	mul.wide.u32 	%rd50, %r72, 4;
	add.s64 	%rd51, %rd2, %rd50;
	ld.global.f32 	%f52, [%rd51];
	add.s32 	%r73, %r71, %r45;
	mul.wide.u32 	%rd52, %r73, 4;
	add.s64 	%rd53, %rd1, %rd52;
	ld.global.f32 	%f53, [%rd53];
	fma.rn.f32 	%f72, %f52, %f53, %f51;
	add.s32 	%r93, %r93, 4;
$L__BB0_8:
	setp.eq.s32 	%p9, %r39, 0;
	@%p9 bra 	$L__BB0_13;
	setp.eq.s32 	%p10, %r39, 1;
	@%p10 bra 	$L__BB0_11;
	add.s32 	%r74, %r93, %r5;
	mul.wide.u32 	%rd54, %r74, 4;
	add.s64 	%rd55, %rd2, %rd54;
	ld.global.f32 	%f55, [%rd55];
	mad.lo.s32 	%r75, %r93, %r45, %r4;
	mul.wide.u32 	%rd56, %r75, 4;
	add.s64 	%rd57, %rd1, %rd56;
	ld.global.f32 	%f56, [%rd57];
	fma.rn.f32 	%f57, %f55, %f56, %f72;
	add.s32 	%r76, %r74, 1;
	mul.wide.u32 	%rd58, %r76, 4;
	add.s64 	%rd59, %rd2, %rd58;
	ld.global.f32 	%f58, [%rd59];
	add.s32 	%r77, %r75, %r45;
	mul.wide.u32 	%rd60, %r77, 4;
	add.s64 	%rd61, %rd1, %rd60;
	ld.global.f32 	%f59, [%rd61];
	fma.rn.f32 	%f72, %f58, %f59, %f57;
	add.s32 	%r93, %r93, 2;
$L__BB0_11:
	and.b32  	%r78, %r47, 1;
	setp.eq.b32 	%p11, %r78, 1;
	not.pred 	%p12, %p11;
	@%p12 bra 	$L__BB0_13;
	add.s32 	%r79, %r93, %r5;
	mul.wide.u32 	%rd62, %r79, 4;
	add.s64 	%rd63, %rd2, %rd62;
	ld.global.f32 	%f60, [%rd63];
	mad.lo.s32 	%r80, %r93, %r45, %r4;
	mul.wide.u32 	%rd64, %r80, 4;
	add.s64 	%rd65, %rd1, %rd64;
	ld.global.f32 	%f61, [%rd65];
	fma.rn.f32 	%f72, %f60, %f61, %f72;
$L__BB0_13:
	ld.param.u64 	%rd69, [_Z13sgemm_1_naivePKfjS0_jPfjffjjj_param_4];
	mad.lo.s32 	%r81, %r46, %r1, %r4;
	cvta.to.global.u64 	%rd66, %rd69;
	mul.wide.u32 	%rd67, %r81, 4;
	add.s64 	%rd68, %rd66, %rd67;
	ld.global.f32 	%f62, [%rd68];
	mul.f32 	%f63, %f14, %f62;
	fma.rn.f32 	%f64, %f13, %f72, %f63;
	st.global.f32 	[%rd68], %f64;
$L__BB0_14:
	ret;

}
	// .globl	_Z14sgemm_2_tilingPKfjS0_jPfjffjjj
.visible .entry _Z14sgemm_2_tilingPKfjS0_jPfjffjjj(
	.param .u64 .ptr .align 1 _Z14sgemm_2_tilingPKfjS0_jPfjffjjj_param_0,
	.param .u32 _Z14sgemm_2_tilingPKfjS0_jPfjffjjj_param_1,
	.param .u64 .ptr .align 1 _Z14sgemm_2_tilingPKfjS0_jPfjffjjj_param_2,
	.param .u32 _Z14sgemm_2_tilingPKfjS0_jPfjffjjj_param_3,
	.param .u64 .ptr .align 1 _Z14sgemm_2_tilingPKfjS0_jPfjffjjj_param_4,
	.param .u32 _Z14sgemm_2_tilingPKfjS0_jPfjffjjj_param_5,
	.param .f32 _Z14sgemm_2_tilingPKfjS0_jPfjffjjj_param_6,
	.param .f32 _Z14sgemm_2_tilingPKfjS0_jPfjffjjj_param_7,
	.param .u32 _Z14sgemm_2_tilingPKfjS0_jPfjffjjj_param_8,
	.param .u32 _Z14sgemm_2_tilingPKfjS0_jPfjffjjj_param_9,
	.param .u32 _Z14sgemm_2_tilingPKfjS0_jPfjffjjj_param_10
)
{
	.reg .pred 	%p<12>;
	.reg .b32 	%r<51>;
	.reg .b32 	%f<116>;
	.reg .b64 	%rd<13>;
	// demoted variable
	.shared .align 4 .b8 _ZZ14sgemm_2_tilingPKfjS0_jPfjffjjjE2As[4096];
	// demoted variable
	.shared .align 4 .b8 _ZZ14sgemm_2_tilingPKfjS0_jPfjffjjjE2Bs[4096];
	ld.param.u64 	%rd3, [_Z14sgemm_2_tilingPKfjS0_jPfjffjjj_param_0];
	ld.param.u32 	%r29, [_Z14sgemm_2_tilingPKfjS0_jPfjffjjj_param_1];
	ld.param.u64 	%rd4, [_Z14sgemm_2_tilingPKfjS0_jPfjffjjj_param_2];
	ld.param.u32 	%r30, [_Z14sgemm_2_tilingPKfjS0_jPfjffjjj_param_3];
	ld.param.u64 	%rd5, [_Z14sgemm_2_tilingPKfjS0_jPfjffjjj_param_4];
	ld.param.u32 	%r31, [_Z14sgemm_2_tilingPKfjS0_jPfjffjjj_param_5];
	ld.param.f32 	%f8, [_Z14sgemm_2_tilingPKfjS0_jPfjffjjj_param_6];
	ld.param.f32 	%f9, [_Z14sgemm_2_tilingPKfjS0_jPfjffjjj_param_7];
	ld.param.u32 	%r34, [_Z14sgemm_2_tilingPKfjS0_jPfjffjjj_param_8];
	ld.param.u32 	%r32, [_Z14sgemm_2_tilingPKfjS0_jPfjffjjj_param_9];
	ld.param.u32 	%r33, [_Z14sgemm_2_tilingPKfjS0_jPfjffjjj_param_10];
	mov.u32 	%r35, %ctaid.y;
	shl.b32 	%r36, %r35, 5;
	mul.lo.s32 	%r50, %r29, %r36;
	add.s32 	%r2, %r34, %r50;
	mov.u32 	%r37, %ctaid.x;
	shl.b32 	%r3, %r37, 5;
	mul.lo.s32 	%r4, %r34, %r30;
	mov.u32 	%r5, %tid.y;
	add.s32 	%r6, %r36, %r5;
	mov.u32 	%r7, %tid.x;
	add.s32 	%r8, %r3, %r7;
	setp.ge.u32 	%p1, %r50, %r2;
	mov.f32 	%f115, 0f00000000;
	@%p1 bra 	$L__BB1_7;
	shl.b32 	%r9, %r30, 5;
	shl.b32 	%r38, %r5, 7;
	mov.u32 	%r39, _ZZ14sgemm_2_tilingPKfjS0_jPfjffjjjE2As;
	add.s32 	%r10, %r39, %r38;
	shl.b32 	%r40, %r7, 2;
	add.s32 	%r11, %r10, %r40;
	shl.b32 	%r41, %r7, 7;
	mov.u32 	%r42, _ZZ14sgemm_2_tilingPKfjS0_jPfjffjjjE2Bs;
	add.s32 	%r12, %r42, %r41;
	shl.b32 	%r43, %r5, 2;
	add.s32 	%r13, %r12, %r43;
	mad.lo.s32 	%r48, %r30, %r5, %r3;
	add.s32 	%r49, %r48, %r7;
	mad.lo.s32 	%r47, %r29, %r6, %r7;
	add.s32 	%r46, %r7, %r50;
	add.s32 	%r18, %r3, %r4;
	cvta.to.global.u64 	%rd1, %rd3;
	cvta.to.global.u64 	%rd2, %rd4;
	mov.f32 	%f115, 0f00000000;
$L__BB1_2:
	setp.ge.u32 	%p2, %r6, %r32;
	setp.ge.u32 	%p3, %r46, %r2;
	mov.f32 	%f113, 0f00000000;
	or.pred  	%p4, %p3, %p2;
	@%p4 bra 	$L__BB1_4;
	mul.wide.u32 	%rd6, %r47, 4;
	add.s64 	%rd7, %rd1, %rd6;
	ld.global.f32 	%f113, [%rd7];
$L__BB1_4:
	setp.ge.u32 	%p5, %r8, %r33;
	st.shared.f32 	[%r11], %f113;
	setp.ge.u32 	%p6, %r48, %r18;
	mov.f32 	%f114, 0f00000000;
	or.pred  	%p7, %p5, %p6;
	@%p7 bra 	$L__BB1_6;
	mul.wide.u32 	%rd8, %r49, 4;
	add.s64 	%rd9, %rd2, %rd8;
	ld.global.f32 	%f114, [%rd9];
$L__BB1_6:
	st.shared.f32 	[%r13], %f114;
	bar.sync 	0;
	ld.shared.f32 	%f14, [%r10];
	ld.shared.f32 	%f15, [%r12];
	fma.rn.f32 	%f16, %f14, %f15, %f115;
	ld.shared.f32 	%f17, [%r10+4];
	ld.shared.f32 	%f18, [%r12+4];
	fma.rn.f32 	%f19, %f17, %f18, %f16;
	ld.shared.f32 	%f20, [%r10+8];
	ld.shared.f32 	%f21, [%r12+8];
	fma.rn.f32 	%f22, %f20, %f21, %f19;
	ld.shared.f32 	%f23, [%r10+12];
	ld.shared.f32 	%f24, [%r12+12];
	fma.rn.f32 	%f25, %f23, %f24, %f22;
	ld.shared.f32 	%f26, [%r10+16];
	ld.shared.f32 	%f27, [%r12+16];
	fma.rn.f32 	%f28, %f26, %f27, %f25;
	ld.shared.f32 	%f29, [%r10+20];
	ld.shared.f32 	%f30, [%r12+20];
	fma.rn.f32 	%f31, %f29, %f30, %f28;
	ld.shared.f32 	%f32, [%r10+24];
	ld.shared.f32 	%f33, [%r12+24];
	fma.rn.f32 	%f34, %f32, %f33, %f31;
	ld.shared.f32 	%f35, [%r10+28];
	ld.shared.f32 	%f36, [%r12+28];
	fma.rn.f32 	%f37, %f35, %f36, %f34;
	ld.shared.f32 	%f38, [%r10+32];
	ld.shared.f32 	%f39, [%r12+32];
	fma.rn.f32 	%f40, %f38, %f39, %f37;
	ld.shared.f32 	%f41, [%r10+36];
	ld.shared.f32 	%f42, [%r12+36];
	fma.rn.f32 	%f43, %f41, %f42, %f40;
	ld.shared.f32 	%f44, [%r10+40];
	ld.shared.f32 	%f45, [%r12+40];
	fma.rn.f32 	%f46, %f44, %f45, %f43;
	ld.shared.f32 	%f47, [%r10+44];
	ld.shared.f32 	%f48, [%r12+44];
	fma.rn.f32 	%f49, %f47, %f48, %f46;
	ld.shared.f32 	%f50, [%r10+48];
	ld.shared.f32 	%f51, [%r12+48];
	fma.rn.f32 	%f52, %f50, %f51, %f49;
	ld.shared.f32 	%f53, [%r10+52];
	ld.shared.f32 	%f54, [%r12+52];
	fma.rn.f32 	%f55, %f53, %f54, %f52;
	ld.shared.f32 	%f56, [%r10+56];
	ld.shared.f32 	%f57, [%r12+56];
	fma.rn.f32 	%f58, %f56, %f57, %f55;
	ld.shared.f32 	%f59, [%r10+60];
	ld.shared.f32 	%f60, [%r12+60];
	fma.rn.f32 	%f61, %f59, %f60, %f58;
	ld.shared.f32 	%f62, [%r10+64];
	ld.shared.f32 	%f63, [%r12+64];
	fma.rn.f32 	%f64, %f62, %f63, %f61;
	ld.shared.f32 	%f65, [%r10+68];
	ld.shared.f32 	%f66, [%r12+68];
	fma.rn.f32 	%f67, %f65, %f66, %f64;
	ld.shared.f32 	%f68, [%r10+72];
	ld.shared.f32 	%f69, [%r12+72];
	fma.rn.f32 	%f70, %f68, %f69, %f67;
	ld.shared.f32 	%f71, [%r10+76];
	ld.shared.f32 	%f72, [%r12+76];
	fma.rn.f32 	%f73, %f71, %f72, %f70;
	ld.shared.f32 	%f74, [%r10+80];
	ld.shared.f32 	%f75, [%r12+80];
	fma.rn.f32 	%f76, %f74, %f75, %f73;
	ld.shared.f32 	%f77, [%r10+84];
	ld.shared.f32 	%f78, [%r12+84];
	fma.rn.f32 	%f79, %f77, %f78, %f76;
	ld.shared.f32 	%f80, [%r10+88];
	ld.shared.f32 	%f81, [%r12+88];
	fma.rn.f32 	%f82, %f80, %f81, %f79;
	ld.shared.f32 	%f83, [%r10+92];
	ld.shared.f32 	%f84, [%r12+92];
	fma.rn.f32 	%f85, %f83, %f84, %f82;
	ld.shared.f32 	%f86, [%r10+96];
	ld.shared.f32 	%f87, [%r12+96];
	fma.rn.f32 	%f88, %f86, %f87, %f85;
	ld.shared.f32 	%f89, [%r10+100];
	ld.shared.f32 	%f90, [%r12+100];
	fma.rn.f32 	%f91, %f89, %f90, %f88;
	ld.shared.f32 	%f92, [%r10+104];
	ld.shared.f32 	%f93, [%r12+104];
	fma.rn.f32 	%f94, %f92, %f93, %f91;
	ld.shared.f32 	%f95, [%r10+108];
	ld.shared.f32 	%f96, [%r12+108];
	fma.rn.f32 	%f97, %f95, %f96, %f94;
	ld.shared.f32 	%f98, [%r10+112];
	ld.shared.f32 	%f99, [%r12+112];
	fma.rn.f32 	%f100, %f98, %f99, %f97;
	ld.shared.f32 	%f101, [%r10+116];
	ld.shared.f32 	%f102, [%r12+116];
	fma.rn.f32 	%f103, %f101, %f102, %f100;
	ld.shared.f32 	%f104, [%r10+120];
	ld.shared.f32 	%f105, [%r12+120];
	fma.rn.f32 	%f106, %f104, %f105, %f103;
	ld.shared.f32 	%f107, [%r10+124];
	ld.shared.f32 	%f108, [%r12+124];
	fma.rn.f32 	%f115, %f107, %f108, %f106;
	bar.sync 	0;
	add.s32 	%r50, %r50, 32;
	add.s32 	%r49, %r49, %r9;
	add.s32 	%r48, %r48, %r9;
	add.s32 	%r47, %r47, 32;
	add.s32 	%r46, %r46, 32;
	setp.lt.u32 	%p8, %r50, %r2;
	@%p8 bra 	$L__BB1_2;
$L__BB1_7:
	setp.ge.u32 	%p9, %r8, %r33;
	setp.ge.u32 	%p10, %r6, %r32;
	or.pred  	%p11, %p10, %p9;
	@%p11 bra 	$L__BB1_9;
	mad.lo.s32 	%r45, %r31, %r6, %r8;
	cvta.to.global.u64 	%rd10, %rd5;
	mul.wide.u32 	%rd11, %r45, 4;
	add.s64 	%rd12, %rd10, %rd11;
	ld.global.f32 	%f109, [%rd12];
	mul.f32 	%f110, %f9, %f109;
	fma.rn.f32 	%f111, %f8, %f115, %f110;
	st.global.f32 	[%rd12], %f111;
$L__BB1_9:
	ret;

}
	// .globl	_Z18sgemm_3_coalescingPKfjS0_jPfjffjjj
.visible .entry _Z18sgemm_3_coalescingPKfjS0_jPfjffjjj(
	.param .u64 .ptr .align 1 _Z18sgemm_3_coalescingPKfjS0_jPfjffjjj_param_0,
	.param .u32 _Z18sgemm_3_coalescingPKfjS0_jPfjffjjj_param_1,
	.param .u64 .ptr .align 1 _Z18sgemm_3_coalescingPKfjS0_jPfjffjjj_param_2,
	.param .u32 _Z18sgemm_3_coalescingPKfjS0_jPfjffjjj_param_3,
	.param .u64 .ptr .align 1 _Z18sgemm_3_coalescingPKfjS0_jPfjffjjj_param_4,
	.param .u32 _Z18sgemm_3_coalescingPKfjS0_jPfjffjjj_param_5,
	.param .f32 _Z18sgemm_3_coalescingPKfjS0_jPfjffjjj_param_6,
	.param .f32 _Z18sgemm_3_coalescingPKfjS0_jPfjffjjj_param_7,
	.param .u32 _Z18sgemm_3_coalescingPKfjS0_jPfjffjjj_param_8,
	.param .u32 _Z18sgemm_3_coalescingPKfjS0_jPfjffjjj_param_9,
	.param .u32 _Z18sgemm_3_coalescingPKfjS0_jPfjffjjj_param_10
)
{
	.reg .pred 	%p<12>;
	.reg .b32 	%r<49>;
	.reg .b32 	%f<116>;
	.reg .b64 	%rd<13>;
	// demoted variable
	.shared .align 4 .b8 _ZZ18sgemm_3_coalescingPKfjS0_jPfjffjjjE2As[4096];
	// demoted variable
	.shared .align 4 .b8 _ZZ18sgemm_3_coalescingPKfjS0_jPfjffjjjE2Bs[4096];
	ld.param.u64 	%rd3, [_Z18sgemm_3_coalescingPKfjS0_jPfjffjjj_param_0];
	ld.param.u32 	%r29, [_Z18sgemm_3_coalescingPKfjS0_jPfjffjjj_param_1];
	ld.param.u64 	%rd4, [_Z18sgemm_3_coalescingPKfjS0_jPfjffjjj_param_2];
	ld.param.u32 	%r30, [_Z18sgemm_3_coalescingPKfjS0_jPfjffjjj_param_3];
	ld.param.u64 	%rd5, [_Z18sgemm_3_coalescingPKfjS0_jPfjffjjj_param_4];
	ld.param.u32 	%r31, [_Z18sgemm_3_coalescingPKfjS0_jPfjffjjj_param_5];
	ld.param.f32 	%f8, [_Z18sgemm_3_coalescingPKfjS0_jPfjffjjj_param_6];
	ld.param.f32 	%f9, [_Z18sgemm_3_coalescingPKfjS0_jPfjffjjj_param_7];
	ld.param.u32 	%r34, [_Z18sgemm_3_coalescingPKfjS0_jPfjffjjj_param_8];
	ld.param.u32 	%r32, [_Z18sgemm_3_coalescingPKfjS0_jPfjffjjj_param_9];
	ld.param.u32 	%r33, [_Z18sgemm_3_coalescingPKfjS0_jPfjffjjj_param_10];
	mov.u32 	%r35, %ctaid.y;
	shl.b32 	%r36, %r35, 5;
	mul.lo.s32 	%r48, %r29, %r36;
	add.s32 	%r2, %r34, %r48;
	mov.u32 	%r37, %ctaid.x;
	shl.b32 	%r3, %r37, 5;
	mul.lo.s32 	%r4, %r34, %r30;
	mov.u32 	%r5, %tid.y;
	add.s32 	%r6, %r36, %r5;
	mov.u32 	%r7, %tid.x;
	add.s32 	%r8, %r3, %r7;
	setp.ge.u32 	%p1, %r48, %r2;
	mov.f32 	%f115, 0f00000000;
	@%p1 bra 	$L__BB2_7;
	shl.b32 	%r9, %r30, 5;
	shl.b32 	%r38, %r5, 7;
	mov.u32 	%r39, _ZZ18sgemm_3_coalescingPKfjS0_jPfjffjjjE2As;
	add.s32 	%r10, %r39, %r38;
	shl.b32 	%r40, %r7, 2;
	add.s32 	%r11, %r10, %r40;
	mov.u32 	%r41, _ZZ18sgemm_3_coalescingPKfjS0_jPfjffjjjE2Bs;
	add.s32 	%r13, %r41, %r40;
	add.s32 	%r12, %r13, %r38;
	mad.lo.s32 	%r46, %r30, %r5, %r3;
	add.s32 	%r47, %r46, %r7;
	mad.lo.s32 	%r45, %r29, %r6, %r7;
	add.s32 	%r44, %r7, %r48;
	add.s32 	%r18, %r3, %r4;
	cvta.to.global.u64 	%rd1, %rd3;
	cvta.to.global.u64 	%rd2, %rd4;
	mov.f32 	%f115, 0f00000000;
$L__BB2_2:
	setp.ge.u32 	%p2, %r6, %r32;
	setp.ge.u32 	%p3, %r44, %r2;
	mov.f32 	%f113, 0f00000000;
	or.pred  	%p4, %p3, %p2;
	@%p4 bra 	$L__BB2_4;
	mul.wide.u32 	%rd6, %r45, 4;
	add.s64 	%rd7, %rd1, %rd6;
	ld.global.f32 	%f113, [%rd7];
$L__BB2_4:
	setp.ge.u32 	%p5, %r8, %r33;
	st.shared.f32 	[%r11], %f113;
	setp.ge.u32 	%p6, %r46, %r18;
	mov.f32 	%f114, 0f00000000;
	or.pred  	%p7, %p5, %p6;
	@%p7 bra 	$L__BB2_6;
	mul.wide.u32 	%rd8, %r47, 4;
	add.s64 	%rd9, %rd2, %rd8;
	ld.global.f32 	%f114, [%rd9];
$L__BB2_6:
	st.shared.f32 	[%r12], %f114;
	bar.sync 	0;
	ld.shared.f32 	%f14, [%r10];
	ld.shared.f32 	%f15, [%r13];
	fma.rn.f32 	%f16, %f14, %f15, %f115;
	ld.shared.f32 	%f17, [%r10+4];
	ld.shared.f32 	%f18, [%r13+128];
	fma.rn.f32 	%f19, %f17, %f18, %f16;
	ld.shared.f32 	%f20, [%r10+8];
	ld.shared.f32 	%f21, [%r13+256];
	fma.rn.f32 	%f22, %f20, %f21, %f19;
	ld.shared.f32 	%f23, [%r10+12];
	ld.shared.f32 	%f24, [%r13+384];
	fma.rn.f32 	%f25, %f23, %f24, %f22;
	ld.shared.f32 	%f26, [%r10+16];
	ld.shared.f32 	%f27, [%r13+512];
	fma.rn.f32 	%f28, %f26, %f27, %f25;
	ld.shared.f32 	%f29, [%r10+20];
	ld.shared.f32 	%f30, [%r13+640];
	fma.rn.f32 	%f31, %f29, %f30, %f28;
	ld.shared.f32 	%f32, [%r10+24];
	ld.shared.f32 	%f33, [%r13+768];
	fma.rn.f32 	%f34, %f32, %f33, %f31;
	ld.shared.f32 	%f35, [%r10+28];
	ld.shared.f32 	%f36, [%r13+896];
	fma.rn.f32 	%f37, %f35, %f36, %f34;
	ld.shared.f32 	%f38, [%r10+32];
	ld.shared.f32 	%f39, [%r13+1024];
	fma.rn.f32 	%f40, %f38, %f39, %f37;
	ld.shared.f32 	%f41, [%r10+36];
	ld.shared.f32 	%f42, [%r13+1152];
	fma.rn.f32 	%f43, %f41, %f42, %f40;
	ld.shared.f32 	%f44, [%r10+40];
	ld.shared.f32 	%f45, [%r13+1280];
	fma.rn.f32 	%f46, %f44, %f45, %f43;
	ld.shared.f32 	%f47, [%r10+44];
	ld.shared.f32 	%f48, [%r13+1408];
	fma.rn.f32 	%f49, %f47, %f48, %f46;
	ld.shared.f32 	%f50, [%r10+48];
	ld.shared.f32 	%f51, [%r13+1536];
	fma.rn.f32 	%f52, %f50, %f51, %f49;
	ld.shared.f32 	%f53, [%r10+52];
	ld.shared.f32 	%f54, [%r13+1664];
	fma.rn.f32 	%f55, %f53, %f54, %f52;
	ld.shared.f32 	%f56, [%r10+56];
	ld.shared.f32 	%f57, [%r13+1792];
	fma.rn.f32 	%f58, %f56, %f57, %f55;
	ld.shared.f32 	%f59, [%r10+60];
	ld.shared.f32 	%f60, [%r13+1920];
	fma.rn.f32 	%f61, %f59, %f60, %f58;
	ld.shared.f32 	%f62, [%r10+64];
	ld.shared.f32 	%f63, [%r13+2048];
	fma.rn.f32 	%f64, %f62, %f63, %f61;
	ld.shared.f32 	%f65, [%r10+68];
	ld.shared.f32 	%f66, [%r13+2176];
	fma.rn.f32 	%f67, %f65, %f66, %f64;
	ld.shared.f32 	%f68, [%r10+72];
	ld.shared.f32 	%f69, [%r13+2304];
	fma.rn.f32 	%f70, %f68, %f69, %f67;
	ld.shared.f32 	%f71, [%r10+76];
	ld.shared.f32 	%f72, [%r13+2432];
	fma.rn.f32 	%f73, %f71, %f72, %f70;
	ld.shared.f32 	%f74, [%r10+80];
	ld.shared.f32 	%f75, [%r13+2560];
	fma.rn.f32 	%f76, %f74, %f75, %f73;
	ld.shared.f32 	%f77, [%r10+84];
	ld.shared.f32 	%f78, [%r13+2688];
	fma.rn.f32 	%f79, %f77, %f78, %f76;
	ld.shared.f32 	%f80, [%r10+88];
	ld.shared.f32 	%f81, [%r13+2816];
	fma.rn.f32 	%f82, %f80, %f81, %f79;
	ld.shared.f32 	%f83, [%r10+92];
	ld.shared.f32 	%f84, [%r13+2944];
	fma.rn.f32 	%f85, %f83, %f84, %f82;
	ld.shared.f32 	%f86, [%r10+96];
	ld.shared.f32 	%f87, [%r13+3072];
	fma.rn.f32 	%f88, %f86, %f87, %f85;
	ld.shared.f32 	%f89, [%r10+100];
	ld.shared.f32 	%f90, [%r13+3200];
	fma.rn.f32 	%f91, %f89, %f90, %f88;
	ld.shared.f32 	%f92, [%r10+104];
	ld.shared.f32 	%f93, [%r13+3328];
	fma.rn.f32 	%f94, %f92, %f93, %f91;
	ld.shared.f32 	%f95, [%r10+108];
	ld.shared.f32 	%f96, [%r13+3456];
	fma.rn.f32 	%f97, %f95, %f96, %f94;
	ld.shared.f32 	%f98, [%r10+112];
	ld.shared.f32 	%f99, [%r13+3584];
	fma.rn.f32 	%f100, %f98, %f99, %f97;
	ld.shared.f32 	%f101, [%r10+116];
	ld.shared.f32 	%f102, [%r13+3712];
	fma.rn.f32 	%f103, %f101, %f102, %f100;
	ld.shared.f32 	%f104, [%r10+120];
	ld.shared.f32 	%f105, [%r13+3840];
	fma.rn.f32 	%f106, %f104, %f105, %f103;
	ld.shared.f32 	%f107, [%r10+124];
	ld.shared.f32 	%f108, [%r13+3968];
	fma.rn.f32 	%f115, %f107, %f108, %f106;
	bar.sync 	0;
	add.s32 	%r48, %r48, 32;
	add.s32 	%r47, %r47, %r9;
	add.s32 	%r46, %r46, %r9;
	add.s32 	%r45, %r45, 32;
	add.s32 	%r44, %r44, 32;
	setp.lt.u32 	%p8, %r48, %r2;
	@%p8 bra 	$L__BB2_2;
$L__BB2_7:
	setp.ge.u32 	%p9, %r8, %r33;
	setp.ge.u32 	%p10, %r6, %r32;
	or.pred  	%p11, %p10, %p9;
	@%p11 bra 	$L__BB2_9;
	mad.lo.s32 	%r43, %r31, %r6, %r8;
	cvta.to.global.u64 	%rd10, %rd5;
	mul.wide.u32 	%rd11, %r43, 4;
	add.s64 	%rd12, %rd10, %rd11;
	ld.global.f32 	%f109, [%rd12];
	mul.f32 	%f110, %f9, %f109;
	fma.rn.f32 	%f111, %f8, %f115, %f110;
	st.global.f32 	[%rd12], %f111;
$L__BB2_9:
	ret;

}
	// .globl	_Z16sgemm_4_moreworkPKfjS0_jPfjffjjj
.visible .entry _Z16sgemm_4_moreworkPKfjS0_jPfjffjjj(
	.param .u64 .ptr .align 1 _Z16sgemm_4_moreworkPKfjS0_jPfjffjjj_param_0,
	.param .u32 _Z16sgemm_4_moreworkPKfjS0_jPfjffjjj_param_1,
	.param .u64 .ptr .align 1 _Z16sgemm_4_moreworkPKfjS0_jPfjffjjj_param_2,
	.param .u32 _Z16sgemm_4_moreworkPKfjS0_jPfjffjjj_param_3,
	.param .u64 .ptr .align 1 _Z16sgemm_4_moreworkPKfjS0_jPfjffjjj_param_4,
	.param .u32 _Z16sgemm_4_moreworkPKfjS0_jPfjffjjj_param_5,
	.param .f32 _Z16sgemm_4_moreworkPKfjS0_jPfjffjjj_param_6,
	.param .f32 _Z16sgemm_4_moreworkPKfjS0_jPfjffjjj_param_7,
	.param .u32 _Z16sgemm_4_moreworkPKfjS0_jPfjffjjj_param_8,
	.param .u32 _Z16sgemm_4_moreworkPKfjS0_jPfjffjjj_param_9,
	.param .u32 _Z16sgemm_4_moreworkPKfjS0_jPfjffjjj_param_10
)
{
	.reg .pred 	%p<39>;
	.reg .b32 	%r<92>;
	.reg .b32 	%f<305>;
	.reg .b64 	%rd<39>;
	// demoted variable
	.shared .align 4 .b8 _ZZ16sgemm_4_moreworkPKfjS0_jPfjffjjjE2As[4096];
	// demoted variable
	.shared .align 4 .b8 _ZZ16sgemm_4_moreworkPKfjS0_jPfjffjjjE2Bs[4096];
	ld.param.u32 	%r41, [_Z16sgemm_4_moreworkPKfjS0_jPfjffjjj_param_1];
	ld.param.u64 	%rd5, [_Z16sgemm_4_moreworkPKfjS0_jPfjffjjj_param_2];
	ld.param.u32 	%r42, [_Z16sgemm_4_moreworkPKfjS0_jPfjffjjj_param_3];
	ld.param.u32 	%r46, [_Z16sgemm_4_moreworkPKfjS0_jPfjffjjj_param_8];
	ld.param.u32 	%r44, [_Z16sgemm_4_moreworkPKfjS0_jPfjffjjj_param_9];
	ld.param.u32 	%r45, [_Z16sgemm_4_moreworkPKfjS0_jPfjffjjj_param_10];
	cvta.to.global.u64 	%rd1, %rd5;
	mov.u32 	%r47, %ctaid.y;
	shl.b32 	%r48, %r47, 5;
	mul.lo.s32 	%r1, %r41, %r48;
	add.s32 	%r2, %r46, %r1;
	mov.u32 	%r49, %ctaid.x;
	shl.b32 	%r3, %r49, 5;
	mad.lo.s32 	%r4, %r46, %r42, %r3;
	mov.u32 	%r5, %tid.y;
	mov.u32 	%r6, %tid.x;
	add.s32 	%r7, %r48, %r5;
	add.s32 	%r8, %r3, %r6;
	add.s32 	%r9, %r7, 16;
	add.s32 	%r10, %r8, 16;
	setp.ge.u32 	%p1, %r1, %r2;
	mov.f32 	%f301, 0f00000000;
	mov.f32 	%f302, %f301;
	mov.f32 	%f303, %f301;
	mov.f32 	%f304, %f301;
	@%p1 bra 	$L__BB3_19;
	ld.param.u32 	%r78, [_Z16sgemm_4_moreworkPKfjS0_jPfjffjjj_param_3];
	shl.b32 	%r50, %r5, 7;
	mov.u32 	%r51, _ZZ16sgemm_4_moreworkPKfjS0_jPfjffjjjE2As;
	add.s32 	%r11, %r51, %r50;
	shl.b32 	%r52, %r6, 2;
	add.s32 	%r12, %r11, %r52;
	mov.u32 	%r53, _ZZ16sgemm_4_moreworkPKfjS0_jPfjffjjjE2Bs;
	add.s32 	%r54, %r53, %r50;
	add.s32 	%r13, %r54, %r52;
	add.s32 	%r55, %r5, 16;
	mad.lo.s32 	%r56, %r78, %r55, %r3;
	add.s32 	%r91, %r56, 16;
	add.s32 	%r90, %r56, %r6;
	mad.lo.s32 	%r57, %r78, %r5, %r3;
	add.s32 	%r89, %r57, %r6;
	add.s32 	%r88, %r57, 16;
	add.s32 	%r87, %r1, 16;
	mad.lo.s32 	%r58, %r41, %r7, %r6;
	add.s32 	%r86, %r58, 16;
	add.s32 	%r85, %r6, %r1;
	mad.lo.s32 	%r84, %r41, %r9, %r6;
	mov.f32 	%f304, 0f00000000;
	mov.f32 	%f303, %f304;
	mov.f32 	%f302, %f304;
	mov.f32 	%f301, %f304;
$L__BB3_2:
	setp.ge.u32 	%p2, %r7, %r44;
	mov.b32 	%r60, 0;
	st.shared.u32 	[%r12], %r60;
	st.shared.u32 	[%r12+64], %r60;
	st.shared.u32 	[%r12+2048], %r60;
	st.shared.u32 	[%r12+2112], %r60;
	st.shared.u32 	[%r13], %r60;
	st.shared.u32 	[%r13+64], %r60;
	st.shared.u32 	[%r13+2048], %r60;
	st.shared.u32 	[%r13+2112], %r60;
	setp.ge.u32 	%p3, %r85, %r2;
	or.pred  	%p4, %p3, %p2;
	@%p4 bra 	$L__BB3_4;
	ld.param.u64 	%rd34, [_Z16sgemm_4_moreworkPKfjS0_jPfjffjjj_param_0];
	add.s32 	%r61, %r86, -16;
	cvta.to.global.u64 	%rd6, %rd34;
	mul.wide.u32 	%rd7, %r61, 4;
	add.s64 	%rd8, %rd6, %rd7;
	ld.global.f32 	%f17, [%rd8];
	st.shared.f32 	[%r12], %f17;
$L__BB3_4:
	add.s32 	%r30, %r85, 16;
	setp.ge.u32 	%p6, %r30, %r2;
	or.pred  	%p7, %p6, %p2;
	@%p7 bra 	$L__BB3_6;
	ld.param.u64 	%rd35, [_Z16sgemm_4_moreworkPKfjS0_jPfjffjjj_param_0];
	cvta.to.global.u64 	%rd9, %rd35;
	mul.wide.u32 	%rd10, %r86, 4;
	add.s64 	%rd11, %rd9, %rd10;
	ld.global.f32 	%f18, [%rd11];
	st.shared.f32 	[%r12+64], %f18;
$L__BB3_6:
	setp.ge.u32 	%p9, %r9, %r44;
	or.pred  	%p10, %p3, %p9;
	@%p10 bra 	$L__BB3_8;
	ld.param.u64 	%rd36, [_Z16sgemm_4_moreworkPKfjS0_jPfjffjjj_param_0];
	cvta.to.global.u64 	%rd12, %rd36;
	mul.wide.u32 	%rd13, %r84, 4;
	add.s64 	%rd14, %rd12, %rd13;
	ld.global.f32 	%f19, [%rd14];
	st.shared.f32 	[%r12+2048], %f19;
$L__BB3_8:
	or.pred  	%p13, %p6, %p9;
	@%p13 bra 	$L__BB3_10;
	ld.param.u64 	%rd37, [_Z16sgemm_4_moreworkPKfjS0_jPfjffjjj_param_0];
	add.s32 	%r65, %r84, 16;
	cvta.to.global.u64 	%rd15, %rd37;
	mul.wide.u32 	%rd16, %r65, 4;
	add.s64 	%rd17, %rd15, %rd16;
	ld.global.f32 	%f20, [%rd17];
	st.shared.f32 	[%r12+2112], %f20;
$L__BB3_10:
	setp.ge.u32 	%p14, %r8, %r45;
	add.s32 	%r31, %r88, -16;
	setp.ge.u32 	%p15, %r31, %r4;
	or.pred  	%p16, %p14, %p15;
	@%p16 bra 	$L__BB3_12;
	mul.wide.u32 	%rd18, %r89, 4;
	add.s64 	%rd19, %rd1, %rd18;
	ld.global.f32 	%f21, [%rd19];
	st.shared.f32 	[%r13], %f21;
$L__BB3_12:
	setp.ge.u32 	%p18, %r10, %r45;
	or.pred  	%p19, %p18, %p15;
	@%p19 bra 	$L__BB3_14;
	add.s32 	%r66, %r89, 16;
	mul.wide.u32 	%rd20, %r66, 4;
	add.s64 	%rd21, %rd1, %rd20;
	ld.global.f32 	%f22, [%rd21];
	st.shared.f32 	[%r13+64], %f22;
$L__BB3_14:
	setp.ge.u32 	%p20, %r8, %r45;
	add.s32 	%r32, %r91, -16;
	setp.ge.u32 	%p21, %r32, %r4;
	or.pred  	%p22, %p20, %p21;
	@%p22 bra 	$L__BB3_16;
	mul.wide.u32 	%rd22, %r90, 4;
	add.s64 	%rd23, %rd1, %rd22;
	ld.global.f32 	%f23, [%rd23];
	st.shared.f32 	[%r13+2048], %f23;
$L__BB3_16:
	or.pred  	%p25, %p18, %p21;
	@%p25 bra 	$L__BB3_18;
	add.s32 	%r67, %r90, 16;
	mul.wide.u32 	%rd24, %r67, 4;
	add.s64 	%rd25, %rd1, %rd24;
	ld.global.f32 	%f24, [%rd25];
	st.shared.f32 	[%r13+2112], %f24;
$L__BB3_18:
	ld.param.u32 	%r79, [_Z16sgemm_4_moreworkPKfjS0_jPfjffjjj_param_3];
	bar.sync 	0;
	ld.shared.f32 	%f25, [%r11];
	ld.shared.f32 	%f26, [%r11+2048];
	mov.u32 	%r68, %tid.x;
	shl.b32 	%r69, %r68, 2;
	mov.u32 	%r70, _ZZ16sgemm_4_moreworkPKfjS0_jPfjffjjjE2Bs;
	add.s32 	%r71, %r70, %r69;
	ld.shared.f32 	%f27, [%r71];
	ld.shared.f32 	%f28, [%r71+64];
	fma.rn.f32 	%f29, %f25, %f27, %f304;
	fma.rn.f32 	%f30, %f25, %f28, %f303;
	fma.rn.f32 	%f31, %f26, %f27, %f302;
	fma.rn.f32 	%f32, %f26, %f28, %f301;
	ld.shared.f32 	%f33, [%r11+4];
	ld.shared.f32 	%f34, [%r11+2052];
	ld.shared.f32 	%f35, [%r71+128];
	ld.shared.f32 	%f36, [%r71+192];
	fma.rn.f32 	%f37, %f33, %f35, %f29;
	fma.rn.f32 	%f38, %f33, %f36, %f30;
	fma.rn.f32 	%f39, %f34, %f35, %f31;
	fma.rn.f32 	%f40, %f34, %f36, %f32;
	ld.shared.f32 	%f41, [%r11+8];
	ld.shared.f32 	%f42, [%r11+2056];
	ld.shared.f32 	%f43, [%r71+256];
	ld.shared.f32 	%f44, [%r71+320];
	fma.rn.f32 	%f45, %f41, %f43, %f37;
	fma.rn.f32 	%f46, %f41, %f44, %f38;
	fma.rn.f32 	%f47, %f42, %f43, %f39;
	fma.rn.f32 	%f48, %f42, %f44, %f40;
	ld.shared.f32 	%f49, [%r11+12];
	ld.shared.f32 	%f50, [%r11+2060];
	ld.shared.f32 	%f51, [%r71+384];
	ld.shared.f32 	%f52, [%r71+448];
	fma.rn.f32 	%f53, %f49, %f51, %f45;
	fma.rn.f32 	%f54, %f49, %f52, %f46;
	fma.rn.f32 	%f55, %f50, %f51, %f47;
	fma.rn.f32 	%f56, %f50, %f52, %f48;
	ld.shared.f32 	%f57, [%r11+16];
	ld.shared.f32 	%f58, [%r11+2064];
	ld.shared.f32 	%f59, [%r71+512];
	ld.shared.f32 	%f60, [%r71+576];
	fma.rn.f32 	%f61, %f57, %f59, %f53;
	fma.rn.f32 	%f62, %f57, %f60, %f54;
	fma.rn.f32 	%f63, %f58, %f59, %f55;
	fma.rn.f32 	%f64, %f58, %f60, %f56;
	ld.shared.f32 	%f65, [%r11+20];
	ld.shared.f32 	%f66, [%r11+2068];
	ld.shared.f32 	%f67, [%r71+640];
	ld.shared.f32 	%f68, [%r71+704];
	fma.rn.f32 	%f69, %f65, %f67, %f61;
	fma.rn.f32 	%f70, %f65, %f68, %f62;
	fma.rn.f32 	%f71, %f66, %f67, %f63;
	fma.rn.f32 	%f72, %f66, %f68, %f64;
	ld.shared.f32 	%f73, [%r11+24];
	ld.shared.f32 	%f74, [%r11+2072];
	ld.shared.f32 	%f75, [%r71+768];
	ld.shared.f32 	%f76, [%r71+832];
	fma.rn.f32 	%f77, %f73, %f75, %f69;
	fma.rn.f32 	%f78, %f73, %f76, %f70;
	fma.rn.f32 	%f79, %f74, %f75, %f71;
	fma.rn.f32 	%f80, %f74, %f76, %f72;
	ld.shared.f32 	%f81, [%r11+28];
	ld.shared.f32 	%f82, [%r11+2076];
	ld.shared.f32 	%f83, [%r71+896];
	ld.shared.f32 	%f84, [%r71+960];
	fma.rn.f32 	%f85, %f81, %f83, %f77;
	fma.rn.f32 	%f86, %f81, %f84, %f78;
	fma.rn.f32 	%f87, %f82, %f83, %f79;
	fma.rn.f32 	%f88, %f82, %f84, %f80;
	ld.shared.f32 	%f89, [%r11+32];
	ld.shared.f32 	%f90, [%r11+2080];
	ld.shared.f32 	%f91, [%r71+1024];
	ld.shared.f32 	%f92, [%r71+1088];
	fma.rn.f32 	%f93, %f89, %f91, %f85;
	fma.rn.f32 	%f94, %f89, %f92, %f86;
	fma.rn.f32 	%f95, %f90, %f91, %f87;
	fma.rn.f32 	%f96, %f90, %f92, %f88;
	ld.shared.f32 	%f97, [%r11+36];
	ld.shared.f32 	%f98, [%r11+2084];
	ld.shared.f32 	%f99, [%r71+1152];
	ld.shared.f32 	%f100, [%r71+1216];
	fma.rn.f32 	%f101, %f97, %f99, %f93;
	fma.rn.f32 	%f102, %f97, %f100, %f94;
	fma.rn.f32 	%f103, %f98, %f99, %f95;
	fma.rn.f32 	%f104, %f98, %f100, %f96;
	ld.shared.f32 	%f105, [%r11+40];
	ld.shared.f32 	%f106, [%r11+2088];
	ld.shared.f32 	%f107, [%r71+1280];
	ld.shared.f32 	%f108, [%r71+1344];
	fma.rn.f32 	%f109, %f105, %f107, %f101;
	fma.rn.f32 	%f110, %f105, %f108, %f102;
	fma.rn.f32 	%f111, %f106, %f107, %f103;
	fma.rn.f32 	%f112, %f106, %f108, %f104;
	ld.shared.f32 	%f113, [%r11+44];
	ld.shared.f32 	%f114, [%r11+2092];
	ld.shared.f32 	%f115, [%r71+1408];
	ld.shared.f32 	%f116, [%r71+1472];
	fma.rn.f32 	%f117, %f113, %f115, %f109;
	fma.rn.f32 	%f118, %f113, %f116, %f110;
	fma.rn.f32 	%f119, %f114, %f115, %f111;
	fma.rn.f32 	%f120, %f114, %f116, %f112;
	ld.shared.f32 	%f121, [%r11+48];
	ld.shared.f32 	%f122, [%r11+2096];
	ld.shared.f32 	%f123, [%r71+1536];
	ld.shared.f32 	%f124, [%r71+1600];
	fma.rn.f32 	%f125, %f121, %f123, %f117;
	fma.rn.f32 	%f126, %f121, %f124, %f118;
	fma.rn.f32 	%f127, %f122, %f123, %f119;
	fma.rn.f32 	%f128, %f122, %f124, %f120;
	ld.shared.f32 	%f129, [%r11+52];
	ld.shared.f32 	%f130, [%r11+2100];
	ld.shared.f32 	%f131, [%r71+1664];
	ld.shared.f32 	%f132, [%r71+1728];
	fma.rn.f32 	%f133, %f129, %f131, %f125;
	fma.rn.f32 	%f134, %f129, %f132, %f126;
	fma.rn.f32 	%f135, %f130, %f131, %f127;
	fma.rn.f32 	%f136, %f130, %f132, %f128;
	ld.shared.f32 	%f137, [%r11+56];
	ld.shared.f32 	%f138, [%r11+2104];
	ld.shared.f32 	%f139, [%r71+1792];
	ld.shared.f32 	%f140, [%r71+1856];
	fma.rn.f32 	%f141, %f137, %f139, %f133;
	fma.rn.f32 	%f142, %f137, %f140, %f134;
	fma.rn.f32 	%f143, %f138, %f139, %f135;
	fma.rn.f32 	%f144, %f138, %f140, %f136;
	ld.shared.f32 	%f145, [%r11+60];
	ld.shared.f32 	%f146, [%r11+2108];
	ld.shared.f32 	%f147, [%r71+1920];
	ld.shared.f32 	%f148, [%r71+1984];
	fma.rn.f32 	%f149, %f145, %f147, %f141;
	fma.rn.f32 	%f150, %f145, %f148, %f142;
	fma.rn.f32 	%f151, %f146, %f147, %f143;
	fma.rn.f32 	%f152, %f146, %f148, %f144;
	ld.shared.f32 	%f153, [%r11+64];
	ld.shared.f32 	%f154, [%r11+2112];
	ld.shared.f32 	%f155, [%r71+2048];
	ld.shared.f32 	%f156, [%r71+2112];
	fma.rn.f32 	%f157, %f153, %f155, %f149;
	fma.rn.f32 	%f158, %f153, %f156, %f150;
	fma.rn.f32 	%f159, %f154, %f155, %f151;
	fma.rn.f32 	%f160, %f154, %f156, %f152;
	ld.shared.f32 	%f161, [%r11+68];
	ld.shared.f32 	%f162, [%r11+2116];
	ld.shared.f32 	%f163, [%r71+2176];
	ld.shared.f32 	%f164, [%r71+2240];
	fma.rn.f32 	%f165, %f161, %f163, %f157;
	fma.rn.f32 	%f166, %f161, %f164, %f158;
	fma.rn.f32 	%f167, %f162, %f163, %f159;
	fma.rn.f32 	%f168, %f162, %f164, %f160;
	ld.shared.f32 	%f169, [%r11+72];
	ld.shared.f32 	%f170, [%r11+2120];
	ld.shared.f32 	%f171, [%r71+2304];
	ld.shared.f32 	%f172, [%r71+2368];
	fma.rn.f32 	%f173, %f169, %f171, %f165;
	fma.rn.f32 	%f174, %f169, %f172, %f166;
	fma.rn.f32 	%f175, %f170, %f171, %f167;
	fma.rn.f32 	%f176, %f170, %f172, %f168;
	ld.shared.f32 	%f177, [%r11+76];
	ld.shared.f32 	%f178, [%r11+2124];
	ld.shared.f32 	%f179, [%r71+2432];
	ld.shared.f32 	%f180, [%r71+2496];
	fma.rn.f32 	%f181, %f177, %f179, %f173;
	fma.rn.f32 	%f182, %f177, %f180, %f174;
	fma.rn.f32 	%f183, %f178, %f179, %f175;
	fma.rn.f32 	%f184, %f178, %f180, %f176;
	ld.shared.f32 	%f185, [%r11+80];
	ld.shared.f32 	%f186, [%r11+2128];
	ld.shared.f32 	%f187, [%r71+2560];
	ld.shared.f32 	%f188, [%r71+2624];
	fma.rn.f32 	%f189, %f185, %f187, %f181;
	fma.rn.f32 	%f190, %f185, %f188, %f182;
	fma.rn.f32 	%f191, %f186, %f187, %f183;
	fma.rn.f32 	%f192, %f186, %f188, %f184;
	ld.shared.f32 	%f193, [%r11+84];
	ld.shared.f32 	%f194, [%r11+2132];
	ld.shared.f32 	%f195, [%r71+2688];
	ld.shared.f32 	%f196, [%r71+2752];
	fma.rn.f32 	%f197, %f193, %f195, %f189;
	fma.rn.f32 	%f198, %f193, %f196, %f190;
	fma.rn.f32 	%f199, %f194, %f195, %f191;
	fma.rn.f32 	%f200, %f194, %f196, %f192;
	ld.shared.f32 	%f201, [%r11+88];
	ld.shared.f32 	%f202, [%r11+2136];
	ld.shared.f32 	%f203, [%r71+2816];
	ld.shared.f32 	%f204, [%r71+2880];
	fma.rn.f32 	%f205, %f201, %f203, %f197;
	fma.rn.f32 	%f206, %f201, %f204, %f198;
	fma.rn.f32 	%f207, %f202, %f203, %f199;
	fma.rn.f32 	%f208, %f202, %f204, %f200;
	ld.shared.f32 	%f209, [%r11+92];
	ld.shared.f32 	%f210, [%r11+2140];
	ld.shared.f32 	%f211, [%r71+2944];
	ld.shared.f32 	%f212, [%r71+3008];
	fma.rn.f32 	%f213, %f209, %f211, %f205;
	fma.rn.f32 	%f214, %f209, %f212, %f206;
	fma.rn.f32 	%f215, %f210, %f211, %f207;
	fma.rn.f32 	%f216, %f210, %f212, %f208;
	ld.shared.f32 	%f217, [%r11+96];
	ld.shared.f32 	%f218, [%r11+2144];
	ld.shared.f32 	%f219, [%r71+3072];
	ld.shared.f32 	%f220, [%r71+3136];
	fma.rn.f32 	%f221, %f217, %f219, %f213;
	fma.rn.f32 	%f222, %f217, %f220, %f214;
	fma.rn.f32 	%f223, %f218, %f219, %f215;
	fma.rn.f32 	%f224, %f218, %f220, %f216;
	ld.shared.f32 	%f225, [%r11+100];
	ld.shared.f32 	%f226, [%r11+2148];
	ld.shared.f32 	%f227, [%r71+3200];
	ld.shared.f32 	%f228, [%r71+3264];
	fma.rn.f32 	%f229, %f225, %f227, %f221;
	fma.rn.f32 	%f230, %f225, %f228, %f222;
	fma.rn.f32 	%f231, %f226, %f227, %f223;
	fma.rn.f32 	%f232, %f226, %f228, %f224;
	ld.shared.f32 	%f233, [%r11+104];
	ld.shared.f32 	%f234, [%r11+2152];
	ld.shared.f32 	%f235, [%r71+3328];
	ld.shared.f32 	%f236, [%r71+3392];
	fma.rn.f32 	%f237, %f233, %f235, %f229;
	fma.rn.f32 	%f238, %f233, %f236, %f230;
	fma.rn.f32 	%f239, %f234, %f235, %f231;
	fma.rn.f32 	%f240, %f234, %f236, %f232;
	ld.shared.f32 	%f241, [%r11+108];
	ld.shared.f32 	%f242, [%r11+2156];
	ld.shared.f32 	%f243, [%r71+3456];
	ld.shared.f32 	%f244, [%r71+3520];
	fma.rn.f32 	%f245, %f241, %f243, %f237;
	fma.rn.f32 	%f246, %f241, %f244, %f238;
	fma.rn.f32 	%f247, %f242, %f243, %f239;
	fma.rn.f32 	%f248, %f242, %f244, %f240;
	ld.shared.f32 	%f249, [%r11+112];
	ld.shared.f32 	%f250, [%r11+2160];
	ld.shared.f32 	%f251, [%r71+3584];
	ld.shared.f32 	%f252, [%r71+3648];
	fma.rn.f32 	%f253, %f249, %f251, %f245;
	fma.rn.f32 	%f254, %f249, %f252, %f246;
	fma.rn.f32 	%f255, %f250, %f251, %f247;
	fma.rn.f32 	%f256, %f250, %f252, %f248;
	ld.shared.f32 	%f257, [%r11+116];
	ld.shared.f32 	%f258, [%r11+2164];
	ld.shared.f32 	%f259, [%r71+3712];
	ld.shared.f32 	%f260, [%r71+3776];
	fma.rn.f32 	%f261, %f257, %f259, %f253;
	fma.rn.f32 	%f262, %f257, %f260, %f254;
	fma.rn.f32 	%f263, %f258, %f259, %f255;
	fma.rn.f32 	%f264, %f258, %f260, %f256;
	ld.shared.f32 	%f265, [%r11+120];
	ld.shared.f32 	%f266, [%r11+2168];
	ld.shared.f32 	%f267, [%r71+3840];
	ld.shared.f32 	%f268, [%r71+3904];
	fma.rn.f32 	%f269, %f265, %f267, %f261;
	fma.rn.f32 	%f270, %f265, %f268, %f262;
	fma.rn.f32 	%f271, %f266, %f267, %f263;
	fma.rn.f32 	%f272, %f266, %f268, %f264;
	ld.shared.f32 	%f273, [%r11+124];
	ld.shared.f32 	%f274, [%r11+2172];
	ld.shared.f32 	%f275, [%r71+3968];
	ld.shared.f32 	%f276, [%r71+4032];
	fma.rn.f32 	%f304, %f273, %f275, %f269;
	fma.rn.f32 	%f303, %f273, %f276, %f270;
	fma.rn.f32 	%f302, %f274, %f275, %f271;
	fma.rn.f32 	%f301, %f274, %f276, %f272;
	bar.sync 	0;
	shl.b32 	%r72, %r79, 5;
	add.s32 	%r91, %r91, %r72;
	add.s32 	%r90, %r90, %r72;
	add.s32 	%r89, %r89, %r72;
	add.s32 	%r88, %r88, %r72;
	add.s32 	%r37, %r87, 32;
	add.s32 	%r73, %r87, 16;
	add.s32 	%r86, %r86, 32;
	add.s32 	%r85, %r85, 32;
	add.s32 	%r84, %r84, 32;
	setp.lt.u32 	%p26, %r73, %r2;
	mov.u32 	%r87, %r37;
	@%p26 bra 	$L__BB3_2;
$L__BB3_19:
	ld.param.u64 	%rd38, [_Z16sgemm_4_moreworkPKfjS0_jPfjffjjj_param_4];
	cvta.to.global.u64 	%rd2, %rd38;
	setp.ge.u32 	%p27, %r8, %r45;
	setp.ge.u32 	%p28, %r7, %r44;
	or.pred  	%p29, %p28, %p27;
	@%p29 bra 	$L__BB3_21;
	ld.param.f32 	%f293, [_Z16sgemm_4_moreworkPKfjS0_jPfjffjjj_param_7];
	ld.param.f32 	%f289, [_Z16sgemm_4_moreworkPKfjS0_jPfjffjjj_param_6];
	ld.param.u32 	%r80, [_Z16sgemm_4_moreworkPKfjS0_jPfjffjjj_param_5];
	mad.lo.s32 	%r74, %r80, %r7, %r8;
	mul.wide.u32 	%rd26, %r74, 4;
	add.s64 	%rd27, %rd2, %rd26;
	ld.global.f32 	%f277, [%rd27];
	mul.f32 	%f278, %f293, %f277;
	fma.rn.f32 	%f279, %f289, %f304, %f278;
	st.global.f32 	[%rd27], %f279;
$L__BB3_21:
	setp.ge.u32 	%p30, %r10, %r45;
	setp.ge.u32 	%p31, %r7, %r44;
	or.pred  	%p32, %p31, %p30;
	@%p32 bra 	$L__BB3_23;
	ld.param.f32 	%f294, [_Z16sgemm_4_moreworkPKfjS0_jPfjffjjj_param_7];
	ld.param.f32 	%f290, [_Z16sgemm_4_moreworkPKfjS0_jPfjffjjj_param_6];
	ld.param.u32 	%r81, [_Z16sgemm_4_moreworkPKfjS0_jPfjffjjj_param_5];
	mad.lo.s32 	%r75, %r81, %r7, %r10;
	mul.wide.u32 	%rd28, %r75, 4;
	add.s64 	%rd29, %rd2, %rd28;
	ld.global.f32 	%f280, [%rd29];
	mul.f32 	%f281, %f294, %f280;
	fma.rn.f32 	%f282, %f290, %f303, %f281;
	st.global.f32 	[%rd29], %f282;
$L__BB3_23:
	setp.ge.u32 	%p33, %r9, %r44;
	setp.ge.u32 	%p34, %r8, %r45;
	or.pred  	%p35, %p33, %p34;
	@%p35 bra 	$L__BB3_25;
	ld.param.f32 	%f295, [_Z16sgemm_4_moreworkPKfjS0_jPfjffjjj_param_7];
	ld.param.f32 	%f291, [_Z16sgemm_4_moreworkPKfjS0_jPfjffjjj_param_6];
	ld.param.u32 	%r82, [_Z16sgemm_4_moreworkPKfjS0_jPfjffjjj_param_5];
	mad.lo.s32 	%r76, %r82, %r9, %r8;
	mul.wide.u32 	%rd30, %r76, 4;
	add.s64 	%rd31, %rd2, %rd30;
	ld.global.f32 	%f283, [%rd31];
	mul.f32 	%f284, %f295, %f283;
	fma.rn.f32 	%f285, %f291, %f302, %f284;
	st.global.f32 	[%rd31], %f285;
$L__BB3_25:
	setp.ge.u32 	%p36, %r10, %r45;
	setp.ge.u32 	%p37, %r9, %r44;
	or.pred  	%p38, %p37, %p36;
	@%p38 bra 	$L__BB3_27;
	ld.param.f32 	%f296, [_Z16sgemm_4_moreworkPKfjS0_jPfjffjjj_param_7];
	ld.param.f32 	%f292, [_Z16sgemm_4_moreworkPKfjS0_jPfjffjjj_param_6];
	ld.param.u32 	%r83, [_Z16sgemm_4_moreworkPKfjS0_jPfjffjjj_param_5];
	mad.lo.s32 	%r77, %r83, %r9, %r10;
	mul.wide.u32 	%rd32, %r77, 4;
	add.s64 	%rd33, %rd2, %rd32;
	ld.global.f32 	%f286, [%rd33];
	mul.f32 	%f287, %f296, %f286;
	fma.rn.f32 	%f288, %f292, %f301, %f287;
	st.global.f32 	[%rd33], %f288;
$L__BB3_27:
	ret;

}
	// .globl	_Z11padZeros_rmjjjjPKfPf
.visible .entry _Z11padZeros_rmjjjjPKfPf(
	.param .u32 _Z11padZeros_rmjjjjPKfPf_param_0,
	.param .u32 _Z11padZeros_rmjjjjPKfPf_param_1,
	.param .u32 _Z11padZeros_rmjjjjPKfPf_param_2,
	.param .u32 _Z11padZeros_rmjjjjPKfPf_param_3,
	.param .u64 .ptr .align 1 _Z11padZeros_rmjjjjPKfPf_param_4,
	.param .u64 .ptr .align 1 _Z11padZeros_rmjjjjPKfPf_param_5
)
{
	.reg .pred 	%p<7>;
	.reg .b32 	%r<17>;
	.reg .b32 	%f<5>;
	.reg .b64 	%rd<9>;

	ld.param.u32 	%r3, [_Z11padZeros_rmjjjjPKfPf_param_0];
	ld.param.u32 	%r4, [_Z11padZeros_rmjjjjPKfPf_param_1];
	ld.param.u32 	%r6, [_Z11padZeros_rmjjjjPKfPf_param_2];
	ld.param.u32 	%r5, [_Z11padZeros_rmjjjjPKfPf_param_3];
	ld.param.u64 	%rd1, [_Z11padZeros_rmjjjjPKfPf_param_4];
	ld.param.u64 	%rd2, [_Z11padZeros_rmjjjjPKfPf_param_5];
	mov.u32 	%r8, %ctaid.x;
	shl.b32 	%r9, %r8, 4;
	mov.u32 	%r10, %tid.x;
	add.s32 	%r1, %r9, %r10;
	mov.u32 	%r11, %ctaid.y;
	shl.b32 	%r12, %r11, 4;
	mov.u32 	%r13, %tid.y;
	add.s32 	%r14, %r12, %r13;
	setp.ge.u32 	%p1, %r1, %r5;
	setp.ge.u32 	%p2, %r14, %r6;
	or.pred  	%p3, %p1, %p2;
	@%p3 bra 	$L__BB4_4;
	setp.ge.u32 	%p4, %r1, %r4;
	setp.ge.u32 	%p5, %r14, %r3;
	mov.f32 	%f4, 0f00000000;
	or.pred  	%p6, %p4, %p5;
	@%p6 bra 	$L__BB4_3;
	mad.lo.s32 	%r15, %r4, %r14, %r1;
	cvta.to.global.u64 	%rd3, %rd1;
	mul.wide.u32 	%rd4, %r15, 4;
	add.s64 	%rd5, %rd3, %rd4;
	ld.global.f32 	%f4, [%rd5];
$L__BB4_3:
	mad.lo.s32 	%r16, %r5, %r14, %r1;
	cvta.to.global.u64 	%rd6, %rd2;
	mul.wide.u32 	%rd7, %r16, 4;
	add.s64 	%rd8, %rd6, %rd7;
	st.global.f32 	[%rd8], %f4;
$L__BB4_4:
	ret;

}
	// .globl	_Z17removePadZeros_rmjjjjPKfPf
.visible .entry _Z17removePadZeros_rmjjjjPKfPf(
	.param .u32 _Z17removePadZeros_rmjjjjPKfPf_param_0,
	.param .u32 _Z17removePadZeros_rmjjjjPKfPf_param_1,
	.param .u32 _Z17removePadZeros_rmjjjjPKfPf_param_2,
	.param .u32 _Z17removePadZeros_rmjjjjPKfPf_param_3,
	.param .u64 .ptr .align 1 _Z17removePadZeros_rmjjjjPKfPf_param_4,
	.param .u64 .ptr .align 1 _Z17removePadZeros_rmjjjjPKfPf_param_5
)
{
	.reg .pred 	%p<4>;
	.reg .b32 	%r<16>;
	.reg .b32 	%f<2>;
	.reg .b64 	%rd<9>;

	ld.param.u32 	%r3, [_Z17removePadZeros_rmjjjjPKfPf_param_1];
	ld.param.u32 	%r5, [_Z17removePadZeros_rmjjjjPKfPf_param_2];
	ld.param.u32 	%r4, [_Z17removePadZeros_rmjjjjPKfPf_param_3];
	ld.param.u64 	%rd1, [_Z17removePadZeros_rmjjjjPKfPf_param_4];
	ld.param.u64 	%rd2, [_Z17removePadZeros_rmjjjjPKfPf_param_5];
	mov.u32 	%r7, %ctaid.x;
	shl.b32 	%r8, %r7, 4;
	mov.u32 	%r9, %tid.x;
	add.s32 	%r1, %r8, %r9;
	mov.u32 	%r10, %ctaid.y;
	shl.b32 	%r11, %r10, 4;
	mov.u32 	%r12, %tid.y;
	add.s32 	%r13, %r11, %r12;
	setp.ge.u32 	%p1, %r1, %r4;
	setp.ge.u32 	%p2, %r13, %r5;
	or.pred  	%p3, %p1, %p2;
	@%p3 bra 	$L__BB5_2;
	cvta.to.global.u64 	%rd3, %rd1;
	cvta.to.global.u64 	%rd4, %rd2;
	mad.lo.s32 	%r14, %r3, %r13, %r1;
	mul.wide.u32 	%rd5, %r14, 4;
	add.s64 	%rd6, %rd3, %rd5;
	ld.global.f32 	%f1, [%rd6];
	mad.lo.s32 	%r15, %r4, %r13, %r1;
	mul.wide.u32 	%rd7, %r15, 4;
	add.s64 	%rd8, %rd4, %rd7;
	st.global.f32 	[%rd8], %f1;
$L__BB5_2:
	ret;

}
	// .globl	_Z18sgemm_5_morework8xPKfjS0_jPfjffjjj
.visible .entry _Z18sgemm_5_morework8xPKfjS0_jPfjffjjj(
	.param .u64 .ptr .align 1 _Z18sgemm_5_morework8xPKfjS0_jPfjffjjj_param_0,
	.param .u32 _Z18sgemm_5_morework8xPKfjS0_jPfjffjjj_param_1,
	.param .u64 .ptr .align 1 _Z18sgemm_5_morework8xPKfjS0_jPfjffjjj_param_2,
	.param .u32 _Z18sgemm_5_morework8xPKfjS0_jPfjffjjj_param_3,
	.param .u64 .ptr .align 1 _Z18sgemm_5_morework8xPKfjS0_jPfjffjjj_param_4,
	.param .u32 _Z18sgemm_5_morework8xPKfjS0_jPfjffjjj_param_5,
	.param .f32 _Z18sgemm_5_morework8xPKfjS0_jPfjffjjj_param_6,
	.param .f32 _Z18sgemm_5_morework8xPKfjS0_jPfjffjjj_param_7,
	.param .u32 _Z18sgemm_5_morework8xPKfjS0_jPfjffjjj_param_8,
	.param .u32 _Z18sgemm_5_morework8xPKfjS0_jPfjffjjj_param_9,
	.param .u32 _Z18sgemm_5_morework8xPKfjS0_jPfjffjjj_param_10
)
{
	.reg .pred 	%p<3>;
	.reg .b32 	%r<68>;
	.reg .b32 	%f<621>;
	.reg .b64 	%rd<94>;
	// demoted variable
	.shared .align 4 .b8 _ZZ18sgemm_5_morework8xPKfjS0_jPfjffjjjE2As[4096];
	// demoted variable
	.shared .align 4 .b8 _ZZ18sgemm_5_morework8xPKfjS0_jPfjffjjjE2Bs[4096];
	ld.param.u64 	%rd21, [_Z18sgemm_5_morework8xPKfjS0_jPfjffjjj_param_0];
	ld.param.u32 	%r13, [_Z18sgemm_5_morework8xPKfjS0_jPfjffjjj_param_1];
	ld.param.u64 	%rd22, [_Z18sgemm_5_morework8xPKfjS0_jPfjffjjj_param_2];
	ld.param.u32 	%r14, [_Z18sgemm_5_morework8xPKfjS0_jPfjffjjj_param_3];
	ld.param.u64 	%rd23, [_Z18sgemm_5_morework8xPKfjS0_jPfjffjjj_param_4];
	ld.param.u32 	%r15, [_Z18sgemm_5_morework8xPKfjS0_jPfjffjjj_param_5];
	ld.param.f32 	%f25, [_Z18sgemm_5_morework8xPKfjS0_jPfjffjjj_param_6];
	ld.param.f32 	%f26, [_Z18sgemm_5_morework8xPKfjS0_jPfjffjjj_param_7];
	ld.param.u32 	%r16, [_Z18sgemm_5_morework8xPKfjS0_jPfjffjjj_param_8];
	mov.u32 	%r1, %tid.x;
	mov.u32 	%r2, %tid.y;
	mov.u32 	%r17, %ctaid.y;
	shl.b32 	%r3, %r17, 5;
	mov.u32 	%r18, %ctaid.x;
	shl.b32 	%r4, %r18, 5;
	setp.lt.u32 	%p1, %r16, 32;
	mov.f32 	%f613, 0f00000000;
	mov.f32 	%f614, %f613;
	mov.f32 	%f615, %f613;
	mov.f32 	%f616, %f613;
	mov.f32 	%f617, %f613;
	mov.f32 	%f618, %f613;
	mov.f32 	%f619, %f613;
	mov.f32 	%f620, %f613;
	@%p1 bra 	$L__BB6_3;
	cvta.to.global.u64 	%rd1, %rd22;
	mul.lo.s32 	%r20, %r13, %r3;
	cvt.u64.u32 	%rd24, %r20;
	shl.b32 	%r21, %r1, 2;
	mov.u32 	%r22, _ZZ18sgemm_5_morework8xPKfjS0_jPfjffjjjE2As;
	add.s32 	%r23, %r22, %r21;
	mov.u32 	%r24, _ZZ18sgemm_5_morework8xPKfjS0_jPfjffjjjE2Bs;
	add.s32 	%r5, %r24, %r21;
	mad.lo.s32 	%r25, %r2, %r13, %r1;
	cvt.u64.u32 	%rd25, %r25;
	shl.b32 	%r26, %r2, 7;
	add.s32 	%r6, %r23, %r26;
	mad.lo.s32 	%r27, %r2, %r14, %r1;
	cvt.u64.u32 	%rd2, %r27;
	shl.b32 	%r28, %r13, 2;
	add.s32 	%r29, %r25, %r28;
	cvt.u64.u32 	%rd26, %r29;
	shl.b32 	%r30, %r14, 2;
	add.s32 	%r31, %r27, %r30;
	cvt.u64.u32 	%rd3, %r31;
	shl.b32 	%r32, %r13, 3;
	add.s32 	%r33, %r25, %r32;
	cvt.u64.u32 	%rd27, %r33;
	shl.b32 	%r34, %r14, 3;
	add.s32 	%r35, %r27, %r34;
	cvt.u64.u32 	%rd4, %r35;
	add.s32 	%r36, %r33, %r28;
	cvt.u64.u32 	%rd28, %r36;
	add.s32 	%r37, %r35, %r30;
	cvt.u64.u32 	%rd5, %r37;
	shl.b32 	%r38, %r13, 4;
	add.s32 	%r39, %r25, %r38;
	cvt.u64.u32 	%rd29, %r39;
	shl.b32 	%r40, %r14, 4;
	add.s32 	%r41, %r27, %r40;
	cvt.u64.u32 	%rd6, %r41;
	add.s32 	%r42, %r39, %r28;
	cvt.u64.u32 	%rd30, %r42;
	add.s32 	%r43, %r41, %r30;
	cvt.u64.u32 	%rd7, %r43;
	add.s32 	%r44, %r39, %r32;
	cvt.u64.u32 	%rd31, %r44;
	add.s32 	%r45, %r41, %r34;
	cvt.u64.u32 	%rd8, %r45;
	add.s32 	%r46, %r44, %r28;
	cvt.u64.u32 	%rd32, %r46;
	add.s32 	%r47, %r45, %r30;
	cvt.u64.u32 	%rd9, %r47;
	shr.u32 	%r48, %r16, 5;
	neg.s32 	%r67, %r48;
	shl.b32 	%r8, %r14, 5;
	add.s64 	%rd33, %rd24, %rd32;
	shl.b64 	%rd10, %rd33, 2;
	add.s64 	%rd34, %rd24, %rd31;
	shl.b64 	%rd11, %rd34, 2;
	add.s64 	%rd35, %rd24, %rd30;
	shl.b64 	%rd12, %rd35, 2;
	add.s64 	%rd36, %rd24, %rd29;
	shl.b64 	%rd13, %rd36, 2;
	add.s64 	%rd37, %rd24, %rd28;
	shl.b64 	%rd14, %rd37, 2;
	add.s64 	%rd38, %rd24, %rd27;
	shl.b64 	%rd15, %rd38, 2;
	add.s64 	%rd39, %rd24, %rd26;
	shl.b64 	%rd16, %rd39, 2;
	add.s64 	%rd40, %rd24, %rd25;
	shl.b64 	%rd17, %rd40, 2;
	cvta.to.global.u64 	%rd93, %rd21;
	mov.f32 	%f613, 0f00000000;
	mov.b32 	%r66, 0;
$L__BB6_2:
	cvt.u64.u32 	%rd41, %r66;
	cvt.u64.u32 	%rd42, %r4;
	add.s64 	%rd43, %rd41, %rd42;
	add.s64 	%rd44, %rd93, %rd17;
	ld.global.f32 	%f29, [%rd44];
	st.shared.f32 	[%r6], %f29;
	add.s64 	%rd45, %rd43, %rd2;
	shl.b64 	%rd46, %rd45, 2;
	add.s64 	%rd47, %rd1, %rd46;
	ld.global.f32 	%f30, [%rd47];
	shl.b32 	%r49, %r2, 7;
	add.s32 	%r50, %r5, %r49;
	st.shared.f32 	[%r50], %f30;
	add.s64 	%rd48, %rd93, %rd16;
	ld.global.f32 	%f31, [%rd48];
	st.shared.f32 	[%r6+512], %f31;
	add.s64 	%rd49, %rd43, %rd3;
	shl.b64 	%rd50, %rd49, 2;
	add.s64 	%rd51, %rd1, %rd50;
	ld.global.f32 	%f32, [%rd51];
	st.shared.f32 	[%r50+512], %f32;
	add.s64 	%rd52, %rd93, %rd15;
	ld.global.f32 	%f33, [%rd52];
	st.shared.f32 	[%r6+1024], %f33;
	add.s64 	%rd53, %rd43, %rd4;
	shl.b64 	%rd54, %rd53, 2;
	add.s64 	%rd55, %rd1, %rd54;
	ld.global.f32 	%f34, [%rd55];
	st.shared.f32 	[%r50+1024], %f34;
	add.s64 	%rd56, %rd93, %rd14;
	ld.global.f32 	%f35, [%rd56];
	st.shared.f32 	[%r6+1536], %f35;
	add.s64 	%rd57, %rd43, %rd5;
	shl.b64 	%rd58, %rd57, 2;
	add.s64 	%rd59, %rd1, %rd58;
	ld.global.f32 	%f36, [%rd59];
	st.shared.f32 	[%r50+1536], %f36;
	add.s64 	%rd60, %rd93, %rd13;
	ld.global.f32 	%f37, [%rd60];
	st.shared.f32 	[%r6+2048], %f37;
	add.s64 	%rd61, %rd43, %rd6;
	shl.b64 	%rd62, %rd61, 2;
	add.s64 	%rd63, %rd1, %rd62;
	ld.global.f32 	%f38, [%rd63];
	st.shared.f32 	[%r50+2048], %f38;
	add.s64 	%rd64, %rd93, %rd12;
	ld.global.f32 	%f39, [%rd64];
	st.shared.f32 	[%r6+2560], %f39;
	add.s64 	%rd65, %rd43, %rd7;
	shl.b64 	%rd66, %rd65, 2;
	add.s64 	%rd67, %rd1, %rd66;
	ld.global.f32 	%f40, [%rd67];
	st.shared.f32 	[%r50+2560], %f40;
	add.s64 	%rd68, %rd93, %rd11;
	ld.global.f32 	%f41, [%rd68];
	st.shared.f32 	[%r6+3072], %f41;
	add.s64 	%rd69, %rd43, %rd8;
	shl.b64 	%rd70, %rd69, 2;
	add.s64 	%rd71, %rd1, %rd70;
	ld.global.f32 	%f42, [%rd71];
	st.shared.f32 	[%r50+3072], %f42;
	add.s64 	%rd72, %rd93, %rd10;
	ld.global.f32 	%f43, [%rd72];
	st.shared.f32 	[%r6+3584], %f43;
	add.s64 	%rd73, %rd43, %rd9;
	shl.b64 	%rd74, %rd73, 2;
	add.s64 	%rd75, %rd1, %rd74;
	ld.global.f32 	%f44, [%rd75];
	st.shared.f32 	[%r50+3584], %f44;
	bar.sync 	0;
	ld.shared.f32 	%f45, [%r5];
	mov.u32 	%r51, _ZZ18sgemm_5_morework8xPKfjS0_jPfjffjjjE2As;
	add.s32 	%r52, %r51, %r49;
	ld.shared.f32 	%f46, [%r52];
	fma.rn.f32 	%f47, %f46, %f45, %f620;
	ld.shared.f32 	%f48, [%r52+512];
	fma.rn.f32 	%f49, %f48, %f45, %f619;
	ld.shared.f32 	%f50, [%r52+1024];
	fma.rn.f32 	%f51, %f50, %f45, %f618;
	ld.shared.f32 	%f52, [%r52+1536];
	fma.rn.f32 	%f53, %f52, %f45, %f617;
	ld.shared.f32 	%f54, [%r52+2048];
	fma.rn.f32 	%f55, %f54, %f45, %f616;
	ld.shared.f32 	%f56, [%r52+2560];
	fma.rn.f32 	%f57, %f56, %f45, %f615;
	ld.shared.f32 	%f58, [%r52+3072];
	fma.rn.f32 	%f59, %f58, %f45, %f614;
	ld.shared.f32 	%f60, [%r52+3584];
	fma.rn.f32 	%f61, %f60, %f45, %f613;
	ld.shared.f32 	%f62, [%r5+128];
	ld.shared.f32 	%f63, [%r52+4];
	fma.rn.f32 	%f64, %f63, %f62, %f47;
	ld.shared.f32 	%f65, [%r52+516];
	fma.rn.f32 	%f66, %f65, %f62, %f49;
	ld.shared.f32 	%f67, [%r52+1028];
	fma.rn.f32 	%f68, %f67, %f62, %f51;
	ld.shared.f32 	%f69, [%r52+1540];
	fma.rn.f32 	%f70, %f69, %f62, %f53;
	ld.shared.f32 	%f71, [%r52+2052];
	fma.rn.f32 	%f72, %f71, %f62, %f55;
	ld.shared.f32 	%f73, [%r52+2564];
	fma.rn.f32 	%f74, %f73, %f62, %f57;
	ld.shared.f32 	%f75, [%r52+3076];
	fma.rn.f32 	%f76, %f75, %f62, %f59;
	ld.shared.f32 	%f77, [%r52+3588];
	fma.rn.f32 	%f78, %f77, %f62, %f61;
	ld.shared.f32 	%f79, [%r5+256];
	ld.shared.f32 	%f80, [%r52+8];
	fma.rn.f32 	%f81, %f80, %f79, %f64;
	ld.shared.f32 	%f82, [%r52+520];
	fma.rn.f32 	%f83, %f82, %f79, %f66;
	ld.shared.f32 	%f84, [%r52+1032];
	fma.rn.f32 	%f85, %f84, %f79, %f68;
	ld.shared.f32 	%f86, [%r52+1544];
	fma.rn.f32 	%f87, %f86, %f79, %f70;
	ld.shared.f32 	%f88, [%r52+2056];
	fma.rn.f32 	%f89, %f88, %f79, %f72;
	ld.shared.f32 	%f90, [%r52+2568];
	fma.rn.f32 	%f91, %f90, %f79, %f74;
	ld.shared.f32 	%f92, [%r52+3080];
	fma.rn.f32 	%f93, %f92, %f79, %f76;
	ld.shared.f32 	%f94, [%r52+3592];
	fma.rn.f32 	%f95, %f94, %f79, %f78;
	ld.shared.f32 	%f96, [%r5+384];
	ld.shared.f32 	%f97, [%r52+12];
	fma.rn.f32 	%f98, %f97, %f96, %f81;
	ld.shared.f32 	%f99, [%r52+524];
	fma.rn.f32 	%f100, %f99, %f96, %f83;
	ld.shared.f32 	%f101, [%r52+1036];
	fma.rn.f32 	%f102, %f101, %f96, %f85;
	ld.shared.f32 	%f103, [%r52+1548];
	fma.rn.f32 	%f104, %f103, %f96, %f87;
	ld.shared.f32 	%f105, [%r52+2060];
	fma.rn.f32 	%f106, %f105, %f96, %f89;
	ld.shared.f32 	%f107, [%r52+2572];
	fma.rn.f32 	%f108, %f107, %f96, %f91;
	ld.shared.f32 	%f109, [%r52+3084];
	fma.rn.f32 	%f110, %f109, %f96, %f93;
	ld.shared.f32 	%f111, [%r52+3596];
	fma.rn.f32 	%f112, %f111, %f96, %f95;
	ld.shared.f32 	%f113, [%r5+512];
	ld.shared.f32 	%f114, [%r52+16];
	fma.rn.f32 	%f115, %f114, %f113, %f98;
	ld.shared.f32 	%f116, [%r52+528];
	fma.rn.f32 	%f117, %f116, %f113, %f100;
	ld.shared.f32 	%f118, [%r52+1040];
	fma.rn.f32 	%f119, %f118, %f113, %f102;
	ld.shared.f32 	%f120, [%r52+1552];
	fma.rn.f32 	%f121, %f120, %f113, %f104;
	ld.shared.f32 	%f122, [%r52+2064];
	fma.rn.f32 	%f123, %f122, %f113, %f106;
	ld.shared.f32 	%f124, [%r52+2576];
	fma.rn.f32 	%f125, %f124, %f113, %f108;
	ld.shared.f32 	%f126, [%r52+3088];
	fma.rn.f32 	%f127, %f126, %f113, %f110;
	ld.shared.f32 	%f128, [%r52+3600];
	fma.rn.f32 	%f129, %f128, %f113, %f112;
	ld.shared.f32 	%f130, [%r5+640];
	ld.shared.f32 	%f131, [%r52+20];
	fma.rn.f32 	%f132, %f131, %f130, %f115;
	ld.shared.f32 	%f133, [%r52+532];
	fma.rn.f32 	%f134, %f133, %f130, %f117;
	ld.shared.f32 	%f135, [%r52+1044];
	fma.rn.f32 	%f136, %f135, %f130, %f119;
	ld.shared.f32 	%f137, [%r52+1556];
	fma.rn.f32 	%f138, %f137, %f130, %f121;
	ld.shared.f32 	%f139, [%r52+2068];
	fma.rn.f32 	%f140, %f139, %f130, %f123;
	ld.shared.f32 	%f141, [%r52+2580];
	fma.rn.f32 	%f142, %f141, %f130, %f125;
	ld.shared.f32 	%f143, [%r52+3092];
	fma.rn.f32 	%f144, %f143, %f130, %f127;
	ld.shared.f32 	%f145, [%r52+3604];
	fma.rn.f32 	%f146, %f145, %f130, %f129;
	ld.shared.f32 	%f147, [%r5+768];
	ld.shared.f32 	%f148, [%r52+24];
	fma.rn.f32 	%f149, %f148, %f147, %f132;
	ld.shared.f32 	%f150, [%r52+536];
	fma.rn.f32 	%f151, %f150, %f147, %f134;
	ld.shared.f32 	%f152, [%r52+1048];
	fma.rn.f32 	%f153, %f152, %f147, %f136;
	ld.shared.f32 	%f154, [%r52+1560];
	fma.rn.f32 	%f155, %f154, %f147, %f138;
	ld.shared.f32 	%f156, [%r52+2072];
	fma.rn.f32 	%f157, %f156, %f147, %f140;
	ld.shared.f32 	%f158, [%r52+2584];
	fma.rn.f32 	%f159, %f158, %f147, %f142;
	ld.shared.f32 	%f160, [%r52+3096];
	fma.rn.f32 	%f161, %f160, %f147, %f144;
	ld.shared.f32 	%f162, [%r52+3608];
	fma.rn.f32 	%f163, %f162, %f147, %f146;
	ld.shared.f32 	%f164, [%r5+896];
	ld.shared.f32 	%f165, [%r52+28];
	fma.rn.f32 	%f166, %f165, %f164, %f149;
	ld.shared.f32 	%f167, [%r52+540];
	fma.rn.f32 	%f168, %f167, %f164, %f151;
	ld.shared.f32 	%f169, [%r52+1052];
	fma.rn.f32 	%f170, %f169, %f164, %f153;
	ld.shared.f32 	%f171, [%r52+1564];
	fma.rn.f32 	%f172, %f171, %f164, %f155;
	ld.shared.f32 	%f173, [%r52+2076];
	fma.rn.f32 	%f174, %f173, %f164, %f157;
	ld.shared.f32 	%f175, [%r52+2588];
	fma.rn.f32 	%f176, %f175, %f164, %f159;
	ld.shared.f32 	%f177, [%r52+3100];
	fma.rn.f32 	%f178, %f177, %f164, %f161;
	ld.shared.f32 	%f179, [%r52+3612];
	fma.rn.f32 	%f180, %f179, %f164, %f163;
	ld.shared.f32 	%f181, [%r5+1024];
	ld.shared.f32 	%f182, [%r52+32];
	fma.rn.f32 	%f183, %f182, %f181, %f166;
	ld.shared.f32 	%f184, [%r52+544];
	fma.rn.f32 	%f185, %f184, %f181, %f168;
	ld.shared.f32 	%f186, [%r52+1056];
	fma.rn.f32 	%f187, %f186, %f181, %f170;
	ld.shared.f32 	%f188, [%r52+1568];
	fma.rn.f32 	%f189, %f188, %f181, %f172;
	ld.shared.f32 	%f190, [%r52+2080];
	fma.rn.f32 	%f191, %f190, %f181, %f174;
	ld.shared.f32 	%f192, [%r52+2592];
	fma.rn.f32 	%f193, %f192, %f181, %f176;
	ld.shared.f32 	%f194, [%r52+3104];
	fma.rn.f32 	%f195, %f194, %f181, %f178;
	ld.shared.f32 	%f196, [%r52+3616];
	fma.rn.f32 	%f197, %f196, %f181, %f180;
	ld.shared.f32 	%f198, [%r5+1152];
	ld.shared.f32 	%f199, [%r52+36];
	fma.rn.f32 	%f200, %f199, %f198, %f183;
	ld.shared.f32 	%f201, [%r52+548];
	fma.rn.f32 	%f202, %f201, %f198, %f185;
	ld.shared.f32 	%f203, [%r52+1060];
	fma.rn.f32 	%f204, %f203, %f198, %f187;
	ld.shared.f32 	%f205, [%r52+1572];
	fma.rn.f32 	%f206, %f205, %f198, %f189;
	ld.shared.f32 	%f207, [%r52+2084];
	fma.rn.f32 	%f208, %f207, %f198, %f191;
	ld.shared.f32 	%f209, [%r52+2596];
	fma.rn.f32 	%f210, %f209, %f198, %f193;
	ld.shared.f32 	%f211, [%r52+3108];
	fma.rn.f32 	%f212, %f211, %f198, %f195;
	ld.shared.f32 	%f213, [%r52+3620];
	fma.rn.f32 	%f214, %f213, %f198, %f197;
	ld.shared.f32 	%f215, [%r5+1280];
	ld.shared.f32 	%f216, [%r52+40];
	fma.rn.f32 	%f217, %f216, %f215, %f200;
	ld.shared.f32 	%f218, [%r52+552];
	fma.rn.f32 	%f219, %f218, %f215, %f202;
	ld.shared.f32 	%f220, [%r52+1064];
	fma.rn.f32 	%f221, %f220, %f215, %f204;
	ld.shared.f32 	%f222, [%r52+1576];
	fma.rn.f32 	%f223, %f222, %f215, %f206;
	ld.shared.f32 	%f224, [%r52+2088];
	fma.rn.f32 	%f225, %f224, %f215, %f208;
	ld.shared.f32 	%f226, [%r52+2600];
	fma.rn.f32 	%f227, %f226, %f215, %f210;
	ld.shared.f32 	%f228, [%r52+3112];
	fma.rn.f32 	%f229, %f228, %f215, %f212;
	ld.shared.f32 	%f230, [%r52+3624];
	fma.rn.f32 	%f231, %f230, %f215, %f214;
	ld.shared.f32 	%f232, [%r5+1408];
	ld.shared.f32 	%f233, [%r52+44];
	fma.rn.f32 	%f234, %f233, %f232, %f217;
	ld.shared.f32 	%f235, [%r52+556];
	fma.rn.f32 	%f236, %f235, %f232, %f219;
	ld.shared.f32 	%f237, [%r52+1068];
	fma.rn.f32 	%f238, %f237, %f232, %f221;
	ld.shared.f32 	%f239, [%r52+1580];
	fma.rn.f32 	%f240, %f239, %f232, %f223;
	ld.shared.f32 	%f241, [%r52+2092];
	fma.rn.f32 	%f242, %f241, %f232, %f225;
	ld.shared.f32 	%f243, [%r52+2604];
	fma.rn.f32 	%f244, %f243, %f232, %f227;
	ld.shared.f32 	%f245, [%r52+3116];
	fma.rn.f32 	%f246, %f245, %f232, %f229;
	ld.shared.f32 	%f247, [%r52+3628];
	fma.rn.f32 	%f248, %f247, %f232, %f231;
	ld.shared.f32 	%f249, [%r5+1536];
	ld.shared.f32 	%f250, [%r52+48];
	fma.rn.f32 	%f251, %f250, %f249, %f234;
	ld.shared.f32 	%f252, [%r52+560];
	fma.rn.f32 	%f253, %f252, %f249, %f236;
	ld.shared.f32 	%f254, [%r52+1072];
	fma.rn.f32 	%f255, %f254, %f249, %f238;
	ld.shared.f32 	%f256, [%r52+1584];
	fma.rn.f32 	%f257, %f256, %f249, %f240;
	ld.shared.f32 	%f258, [%r52+2096];
	fma.rn.f32 	%f259, %f258, %f249, %f242;
	ld.shared.f32 	%f260, [%r52+2608];
	fma.rn.f32 	%f261, %f260, %f249, %f244;
	ld.shared.f32 	%f262, [%r52+3120];
	fma.rn.f32 	%f263, %f262, %f249, %f246;
	ld.shared.f32 	%f264, [%r52+3632];
	fma.rn.f32 	%f265, %f264, %f249, %f248;
	ld.shared.f32 	%f266, [%r5+1664];
	ld.shared.f32 	%f267, [%r52+52];
	fma.rn.f32 	%f268, %f267, %f266, %f251;
	ld.shared.f32 	%f269, [%r52+564];
	fma.rn.f32 	%f270, %f269, %f266, %f253;
	ld.shared.f32 	%f271, [%r52+1076];
	fma.rn.f32 	%f272, %f271, %f266, %f255;
	ld.shared.f32 	%f273, [%r52+1588];
	fma.rn.f32 	%f274, %f273, %f266, %f257;
	ld.shared.f32 	%f275, [%r52+2100];
	fma.rn.f32 	%f276, %f275, %f266, %f259;
	ld.shared.f32 	%f277, [%r52+2612];
	fma.rn.f32 	%f278, %f277, %f266, %f261;
	ld.shared.f32 	%f279, [%r52+3124];
	fma.rn.f32 	%f280, %f279, %f266, %f263;
	ld.shared.f32 	%f281, [%r52+3636];
	fma.rn.f32 	%f282, %f281, %f266, %f265;
	ld.shared.f32 	%f283, [%r5+1792];
	ld.shared.f32 	%f284, [%r52+56];
	fma.rn.f32 	%f285, %f284, %f283, %f268;
	ld.shared.f32 	%f286, [%r52+568];
	fma.rn.f32 	%f287, %f286, %f283, %f270;
	ld.shared.f32 	%f288, [%r52+1080];
	fma.rn.f32 	%f289, %f288, %f283, %f272;
	ld.shared.f32 	%f290, [%r52+1592];
	fma.rn.f32 	%f291, %f290, %f283, %f274;
	ld.shared.f32 	%f292, [%r52+2104];
	fma.rn.f32 	%f293, %f292, %f283, %f276;
	ld.shared.f32 	%f294, [%r52+2616];
	fma.rn.f32 	%f295, %f294, %f283, %f278;
	ld.shared.f32 	%f296, [%r52+3128];
	fma.rn.f32 	%f297, %f296, %f283, %f280;
	ld.shared.f32 	%f298, [%r52+3640];
	fma.rn.f32 	%f299, %f298, %f283, %f282;
	ld.shared.f32 	%f300, [%r5+1920];
	ld.shared.f32 	%f301, [%r52+60];
	fma.rn.f32 	%f302, %f301, %f300, %f285;
	ld.shared.f32 	%f303, [%r52+572];
	fma.rn.f32 	%f304, %f303, %f300, %f287;
	ld.shared.f32 	%f305, [%r52+1084];
	fma.rn.f32 	%f306, %f305, %f300, %f289;
	ld.shared.f32 	%f307, [%r52+1596];
	fma.rn.f32 	%f308, %f307, %f300, %f291;
	ld.shared.f32 	%f309, [%r52+2108];
	fma.rn.f32 	%f310, %f309, %f300, %f293;
	ld.shared.f32 	%f311, [%r52+2620];
	fma.rn.f32 	%f312, %f311, %f300, %f295;
	ld.shared.f32 	%f313, [%r52+3132];
	fma.rn.f32 	%f314, %f313, %f300, %f297;
	ld.shared.f32 	%f315, [%r52+3644];
	fma.rn.f32 	%f316, %f315, %f300, %f299;
	ld.shared.f32 	%f317, [%r5+2048];
	ld.shared.f32 	%f318, [%r52+64];
	fma.rn.f32 	%f319, %f318, %f317, %f302;
	ld.shared.f32 	%f320, [%r52+576];
	fma.rn.f32 	%f321, %f320, %f317, %f304;
	ld.shared.f32 	%f322, [%r52+1088];
	fma.rn.f32 	%f323, %f322, %f317, %f306;
	ld.shared.f32 	%f324, [%r52+1600];
	fma.rn.f32 	%f325, %f324, %f317, %f308;
	ld.shared.f32 	%f326, [%r52+2112];
	fma.rn.f32 	%f327, %f326, %f317, %f310;
	ld.shared.f32 	%f328, [%r52+2624];
	fma.rn.f32 	%f329, %f328, %f317, %f312;
	ld.shared.f32 	%f330, [%r52+3136];
	fma.rn.f32 	%f331, %f330, %f317, %f314;
	ld.shared.f32 	%f332, [%r52+3648];
	fma.rn.f32 	%f333, %f332, %f317, %f316;
	ld.shared.f32 	%f334, [%r5+2176];
	ld.shared.f32 	%f335, [%r52+68];
	fma.rn.f32 	%f336, %f335, %f334, %f319;
	ld.shared.f32 	%f337, [%r52+580];
	fma.rn.f32 	%f338, %f337, %f334, %f321;
	ld.shared.f32 	%f339, [%r52+1092];
	fma.rn.f32 	%f340, %f339, %f334, %f323;
	ld.shared.f32 	%f341, [%r52+1604];
	fma.rn.f32 	%f342, %f341, %f334, %f325;
	ld.shared.f32 	%f343, [%r52+2116];
	fma.rn.f32 	%f344, %f343, %f334, %f327;
	ld.shared.f32 	%f345, [%r52+2628];
	fma.rn.f32 	%f346, %f345, %f334, %f329;
	ld.shared.f32 	%f347, [%r52+3140];
	fma.rn.f32 	%f348, %f347, %f334, %f331;
	ld.shared.f32 	%f349, [%r52+3652];
	fma.rn.f32 	%f350, %f349, %f334, %f333;
	ld.shared.f32 	%f351, [%r5+2304];
	ld.shared.f32 	%f352, [%r52+72];
	fma.rn.f32 	%f353, %f352, %f351, %f336;
	ld.shared.f32 	%f354, [%r52+584];
	fma.rn.f32 	%f355, %f354, %f351, %f338;
	ld.shared.f32 	%f356, [%r52+1096];
	fma.rn.f32 	%f357, %f356, %f351, %f340;
	ld.shared.f32 	%f358, [%r52+1608];
	fma.rn.f32 	%f359, %f358, %f351, %f342;
	ld.shared.f32 	%f360, [%r52+2120];
	fma.rn.f32 	%f361, %f360, %f351, %f344;
	ld.shared.f32 	%f362, [%r52+2632];
	fma.rn.f32 	%f363, %f362, %f351, %f346;
	ld.shared.f32 	%f364, [%r52+3144];
	fma.rn.f32 	%f365, %f364, %f351, %f348;
	ld.shared.f32 	%f366, [%r52+3656];
	fma.rn.f32 	%f367, %f366, %f351, %f350;
	ld.shared.f32 	%f368, [%r5+2432];
	ld.shared.f32 	%f369, [%r52+76];
	fma.rn.f32 	%f370, %f369, %f368, %f353;
	ld.shared.f32 	%f371, [%r52+588];
	fma.rn.f32 	%f372, %f371, %f368, %f355;
	ld.shared.f32 	%f373, [%r52+1100];
	fma.rn.f32 	%f374, %f373, %f368, %f357;
	ld.shared.f32 	%f375, [%r52+1612];
	fma.rn.f32 	%f376, %f375, %f368, %f359;
	ld.shared.f32 	%f377, [%r52+2124];
	fma.rn.f32 	%f378, %f377, %f368, %f361;
	ld.shared.f32 	%f379, [%r52+2636];
	fma.rn.f32 	%f380, %f379, %f368, %f363;
	ld.shared.f32 	%f381, [%r52+3148];
	fma.rn.f32 	%f382, %f381, %f368, %f365;
	ld.shared.f32 	%f383, [%r52+3660];
	fma.rn.f32 	%f384, %f383, %f368, %f367;
	ld.shared.f32 	%f385, [%r5+2560];
	ld.shared.f32 	%f386, [%r52+80];
	fma.rn.f32 	%f387, %f386, %f385, %f370;
	ld.shared.f32 	%f388, [%r52+592];
	fma.rn.f32 	%f389, %f388, %f385, %f372;
	ld.shared.f32 	%f390, [%r52+1104];
	fma.rn.f32 	%f391, %f390, %f385, %f374;
	ld.shared.f32 	%f392, [%r52+1616];
	fma.rn.f32 	%f393, %f392, %f385, %f376;
	ld.shared.f32 	%f394, [%r52+2128];
	fma.rn.f32 	%f395, %f394, %f385, %f378;
	ld.shared.f32 	%f396, [%r52+2640];
	fma.rn.f32 	%f397, %f396, %f385, %f380;
	ld.shared.f32 	%f398, [%r52+3152];
	fma.rn.f32 	%f399, %f398, %f385, %f382;
	ld.shared.f32 	%f400, [%r52+3664];
	fma.rn.f32 	%f401, %f400, %f385, %f384;
	ld.shared.f32 	%f402, [%r5+2688];
	ld.shared.f32 	%f403, [%r52+84];
	fma.rn.f32 	%f404, %f403, %f402, %f387;
	ld.shared.f32 	%f405, [%r52+596];
	fma.rn.f32 	%f406, %f405, %f402, %f389;
	ld.shared.f32 	%f407, [%r52+1108];
	fma.rn.f32 	%f408, %f407, %f402, %f391;
	ld.shared.f32 	%f409, [%r52+1620];
	fma.rn.f32 	%f410, %f409, %f402, %f393;
	ld.shared.f32 	%f411, [%r52+2132];
	fma.rn.f32 	%f412, %f411, %f402, %f395;
	ld.shared.f32 	%f413, [%r52+2644];
	fma.rn.f32 	%f414, %f413, %f402, %f397;
	ld.shared.f32 	%f415, [%r52+3156];
	fma.rn.f32 	%f416, %f415, %f402, %f399;
	ld.shared.f32 	%f417, [%r52+3668];
	fma.rn.f32 	%f418, %f417, %f402, %f401;
	ld.shared.f32 	%f419, [%r5+2816];
	ld.shared.f32 	%f420, [%r52+88];
	fma.rn.f32 	%f421, %f420, %f419, %f404;
	ld.shared.f32 	%f422, [%r52+600];
	fma.rn.f32 	%f423, %f422, %f419, %f406;
	ld.shared.f32 	%f424, [%r52+1112];
	fma.rn.f32 	%f425, %f424, %f419, %f408;
	ld.shared.f32 	%f426, [%r52+1624];
	fma.rn.f32 	%f427, %f426, %f419, %f410;
	ld.shared.f32 	%f428, [%r52+2136];
	fma.rn.f32 	%f429, %f428, %f419, %f412;
	ld.shared.f32 	%f430, [%r52+2648];
	fma.rn.f32 	%f431, %f430, %f419, %f414;
	ld.shared.f32 	%f432, [%r52+3160];
	fma.rn.f32 	%f433, %f432, %f419, %f416;
	ld.shared.f32 	%f434, [%r52+3672];
	fma.rn.f32 	%f435, %f434, %f419, %f418;
	ld.shared.f32 	%f436, [%r5+2944];
	ld.shared.f32 	%f437, [%r52+92];
	fma.rn.f32 	%f438, %f437, %f436, %f421;
	ld.shared.f32 	%f439, [%r52+604];
	fma.rn.f32 	%f440, %f439, %f436, %f423;
	ld.shared.f32 	%f441, [%r52+1116];
	fma.rn.f32 	%f442, %f441, %f436, %f425;
	ld.shared.f32 	%f443, [%r52+1628];
	fma.rn.f32 	%f444, %f443, %f436, %f427;
	ld.shared.f32 	%f445, [%r52+2140];
	fma.rn.f32 	%f446, %f445, %f436, %f429;
	ld.shared.f32 	%f447, [%r52+2652];
	fma.rn.f32 	%f448, %f447, %f436, %f431;
	ld.shared.f32 	%f449, [%r52+3164];
	fma.rn.f32 	%f450, %f449, %f436, %f433;
	ld.shared.f32 	%f451, [%r52+3676];
	fma.rn.f32 	%f452, %f451, %f436, %f435;
	ld.shared.f32 	%f453, [%r5+3072];
	ld.shared.f32 	%f454, [%r52+96];
	fma.rn.f32 	%f455, %f454, %f453, %f438;
	ld.shared.f32 	%f456, [%r52+608];
	fma.rn.f32 	%f457, %f456, %f453, %f440;
	ld.shared.f32 	%f458, [%r52+1120];
	fma.rn.f32 	%f459, %f458, %f453, %f442;
	ld.shared.f32 	%f460, [%r52+1632];
	fma.rn.f32 	%f461, %f460, %f453, %f444;
	ld.shared.f32 	%f462, [%r52+2144];
	fma.rn.f32 	%f463, %f462, %f453, %f446;
	ld.shared.f32 	%f464, [%r52+2656];
	fma.rn.f32 	%f465, %f464, %f453, %f448;
	ld.shared.f32 	%f466, [%r52+3168];
	fma.rn.f32 	%f467, %f466, %f453, %f450;
	ld.shared.f32 	%f468, [%r52+3680];
	fma.rn.f32 	%f469, %f468, %f453, %f452;
	ld.shared.f32 	%f470, [%r5+3200];
	ld.shared.f32 	%f471, [%r52+100];
	fma.rn.f32 	%f472, %f471, %f470, %f455;
	ld.shared.f32 	%f473, [%r52+612];
	fma.rn.f32 	%f474, %f473, %f470, %f457;
	ld.shared.f32 	%f475, [%r52+1124];
	fma.rn.f32 	%f476, %f475, %f470, %f459;
	ld.shared.f32 	%f477, [%r52+1636];
	fma.rn.f32 	%f478, %f477, %f470, %f461;
	ld.shared.f32 	%f479, [%r52+2148];
	fma.rn.f32 	%f480, %f479, %f470, %f463;
	ld.shared.f32 	%f481, [%r52+2660];
	fma.rn.f32 	%f482, %f481, %f470, %f465;
	ld.shared.f32 	%f483, [%r52+3172];
	fma.rn.f32 	%f484, %f483, %f470, %f467;
	ld.shared.f32 	%f485, [%r52+3684];
	fma.rn.f32 	%f486, %f485, %f470, %f469;
	ld.shared.f32 	%f487, [%r5+3328];
	ld.shared.f32 	%f488, [%r52+104];
	fma.rn.f32 	%f489, %f488, %f487, %f472;
	ld.shared.f32 	%f490, [%r52+616];
	fma.rn.f32 	%f491, %f490, %f487, %f474;
	ld.shared.f32 	%f492, [%r52+1128];
	fma.rn.f32 	%f493, %f492, %f487, %f476;
	ld.shared.f32 	%f494, [%r52+1640];
	fma.rn.f32 	%f495, %f494, %f487, %f478;
	ld.shared.f32 	%f496, [%r52+2152];
	fma.rn.f32 	%f497, %f496, %f487, %f480;
	ld.shared.f32 	%f498, [%r52+2664];
	fma.rn.f32 	%f499, %f498, %f487, %f482;
	ld.shared.f32 	%f500, [%r52+3176];
	fma.rn.f32 	%f501, %f500, %f487, %f484;
	ld.shared.f32 	%f502, [%r52+3688];
	fma.rn.f32 	%f503, %f502, %f487, %f486;
	ld.shared.f32 	%f504, [%r5+3456];
	ld.shared.f32 	%f505, [%r52+108];
	fma.rn.f32 	%f506, %f505, %f504, %f489;
	ld.shared.f32 	%f507, [%r52+620];
	fma.rn.f32 	%f508, %f507, %f504, %f491;
	ld.shared.f32 	%f509, [%r52+1132];
	fma.rn.f32 	%f510, %f509, %f504, %f493;
	ld.shared.f32 	%f511, [%r52+1644];
	fma.rn.f32 	%f512, %f511, %f504, %f495;
	ld.shared.f32 	%f513, [%r52+2156];
	fma.rn.f32 	%f514, %f513, %f504, %f497;
	ld.shared.f32 	%f515, [%r52+2668];
	fma.rn.f32 	%f516, %f515, %f504, %f499;
	ld.shared.f32 	%f517, [%r52+3180];
	fma.rn.f32 	%f518, %f517, %f504, %f501;
	ld.shared.f32 	%f519, [%r52+3692];
	fma.rn.f32 	%f520, %f519, %f504, %f503;
	ld.shared.f32 	%f521, [%r5+3584];
	ld.shared.f32 	%f522, [%r52+112];
	fma.rn.f32 	%f523, %f522, %f521, %f506;
	ld.shared.f32 	%f524, [%r52+624];
	fma.rn.f32 	%f525, %f524, %f521, %f508;
	ld.shared.f32 	%f526, [%r52+1136];
	fma.rn.f32 	%f527, %f526, %f521, %f510;
	ld.shared.f32 	%f528, [%r52+1648];
	fma.rn.f32 	%f529, %f528, %f521, %f512;
	ld.shared.f32 	%f530, [%r52+2160];
	fma.rn.f32 	%f531, %f530, %f521, %f514;
	ld.shared.f32 	%f532, [%r52+2672];
	fma.rn.f32 	%f533, %f532, %f521, %f516;
	ld.shared.f32 	%f534, [%r52+3184];
	fma.rn.f32 	%f535, %f534, %f521, %f518;
	ld.shared.f32 	%f536, [%r52+3696];
	fma.rn.f32 	%f537, %f536, %f521, %f520;
	ld.shared.f32 	%f538, [%r5+3712];
	ld.shared.f32 	%f539, [%r52+116];
	fma.rn.f32 	%f540, %f539, %f538, %f523;
	ld.shared.f32 	%f541, [%r52+628];
	fma.rn.f32 	%f542, %f541, %f538, %f525;
	ld.shared.f32 	%f543, [%r52+1140];
	fma.rn.f32 	%f544, %f543, %f538, %f527;
	ld.shared.f32 	%f545, [%r52+1652];
	fma.rn.f32 	%f546, %f545, %f538, %f529;
	ld.shared.f32 	%f547, [%r52+2164];
	fma.rn.f32 	%f548, %f547, %f538, %f531;
	ld.shared.f32 	%f549, [%r52+2676];
	fma.rn.f32 	%f550, %f549, %f538, %f533;
	ld.shared.f32 	%f551, [%r52+3188];
	fma.rn.f32 	%f552, %f551, %f538, %f535;
	ld.shared.f32 	%f553, [%r52+3700];
	fma.rn.f32 	%f554, %f553, %f538, %f537;
	ld.shared.f32 	%f555, [%r5+3840];
	ld.shared.f32 	%f556, [%r52+120];
	fma.rn.f32 	%f557, %f556, %f555, %f540;
	ld.shared.f32 	%f558, [%r52+632];
	fma.rn.f32 	%f559, %f558, %f555, %f542;
	ld.shared.f32 	%f560, [%r52+1144];
	fma.rn.f32 	%f561, %f560, %f555, %f544;
	ld.shared.f32 	%f562, [%r52+1656];
	fma.rn.f32 	%f563, %f562, %f555, %f546;
	ld.shared.f32 	%f564, [%r52+2168];
	fma.rn.f32 	%f565, %f564, %f555, %f548;
	ld.shared.f32 	%f566, [%r52+2680];
	fma.rn.f32 	%f567, %f566, %f555, %f550;
	ld.shared.f32 	%f568, [%r52+3192];
	fma.rn.f32 	%f569, %f568, %f555, %f552;
	ld.shared.f32 	%f570, [%r52+3704];
	fma.rn.f32 	%f571, %f570, %f555, %f554;
	ld.shared.f32 	%f572, [%r5+3968];
	ld.shared.f32 	%f573, [%r52+124];
	fma.rn.f32 	%f620, %f573, %f572, %f557;
	ld.shared.f32 	%f574, [%r52+636];
	fma.rn.f32 	%f619, %f574, %f572, %f559;
	ld.shared.f32 	%f575, [%r52+1148];
	fma.rn.f32 	%f618, %f575, %f572, %f561;
	ld.shared.f32 	%f576, [%r52+1660];
	fma.rn.f32 	%f617, %f576, %f572, %f563;
	ld.shared.f32 	%f577, [%r52+2172];
	fma.rn.f32 	%f616, %f577, %f572, %f565;
	ld.shared.f32 	%f578, [%r52+2684];
	fma.rn.f32 	%f615, %f578, %f572, %f567;
	ld.shared.f32 	%f579, [%r52+3196];
	fma.rn.f32 	%f614, %f579, %f572, %f569;
	ld.shared.f32 	%f580, [%r52+3708];
	fma.rn.f32 	%f613, %f580, %f572, %f571;
	bar.sync 	0;
	add.s32 	%r67, %r67, 1;
	setp.ne.s32 	%p2, %r67, 0;
	add.s32 	%r66, %r66, %r8;
	add.s64 	%rd93, %rd93, 128;
	@%p2 bra 	$L__BB6_2;
$L__BB6_3:
	cvta.to.global.u64 	%rd76, %rd23;
	add.s32 	%r53, %r3, %r2;
	add.s32 	%r54, %r4, %r1;
	mad.lo.s32 	%r55, %r53, %r15, %r54;
	mul.wide.u32 	%rd77, %r55, 4;
	add.s64 	%rd78, %rd76, %rd77;
	ld.global.f32 	%f581, [%rd78];
	mul.f32 	%f582, %f26, %f581;
	fma.rn.f32 	%f583, %f25, %f620, %f582;
	st.global.f32 	[%rd78], %f583;
	shl.b32 	%r56, %r15, 2;
	add.s32 	%r57, %r55, %r56;
	mul.wide.u32 	%rd79, %r57, 4;
	add.s64 	%rd80, %rd76, %rd79;
	ld.global.f32 	%f584, [%rd80];
	mul.f32 	%f585, %f26, %f584;
	fma.rn.f32 	%f586, %f25, %f619, %f585;
	st.global.f32 	[%rd80], %f586;
	shl.b32 	%r58, %r15, 3;
	add.s32 	%r59, %r55, %r58;
	mul.wide.u32 	%rd81, %r59, 4;
	add.s64 	%rd82, %rd76, %rd81;
	ld.global.f32 	%f587, [%rd82];
	mul.f32 	%f588, %f26, %f587;
	fma.rn.f32 	%f589, %f25, %f618, %f588;
	st.global.f32 	[%rd82], %f589;
	add.s32 	%r60, %r59, %r56;
	mul.wide.u32 	%rd83, %r60, 4;
	add.s64 	%rd84, %rd76, %rd83;
	ld.global.f32 	%f590, [%rd84];
	mul.f32 	%f591, %f26, %f590;
	fma.rn.f32 	%f592, %f25, %f617, %f591;
	st.global.f32 	[%rd84], %f592;
	shl.b32 	%r61, %r15, 4;
	add.s32 	%r62, %r55, %r61;
	mul.wide.u32 	%rd85, %r62, 4;
	add.s64 	%rd86, %rd76, %rd85;
	ld.global.f32 	%f593, [%rd86];
	mul.f32 	%f594, %f26, %f593;
	fma.rn.f32 	%f595, %f25, %f616, %f594;
	st.global.f32 	[%rd86], %f595;
	add.s32 	%r63, %r62, %r56;
	mul.wide.u32 	%rd87, %r63, 4;
	add.s64 	%rd88, %rd76, %rd87;
	ld.global.f32 	%f596, [%rd88];
	mul.f32 	%f597, %f26, %f596;
	fma.rn.f32 	%f598, %f25, %f615, %f597;
	st.global.f32 	[%rd88], %f598;
	add.s32 	%r64, %r62, %r58;
	mul.wide.u32 	%rd89, %r64, 4;
	add.s64 	%rd90, %rd76, %rd89;
	ld.global.f32 	%f599, [%rd90];
	mul.f32 	%f600, %f26, %f599;
	fma.rn.f32 	%f601, %f25, %f614, %f600;
	st.global.f32 	[%rd90], %f601;
	add.s32 	%r65, %r64, %r56;
	mul.wide.u32 	%rd91, %r65, 4;
	add.s64 	%rd92, %rd76, %rd91;
	ld.global.f32 	%f602, [%rd92];
	mul.f32 	%f603, %f26, %f602;
	fma.rn.f32 	%f604, %f25, %f613, %f603;
	st.global.f32 	[%rd92], %f604;
	ret;

}
	// .globl	_Z13sgemm_6_2DregPKfjS0_jPfjffjjj
.visible .entry _Z13sgemm_6_2DregPKfjS0_jPfjffjjj(
	.param .u64 .ptr .align 1 _Z13sgemm_6_2DregPKfjS0_jPfjffjjj_param_0,
	.param .u32 _Z13sgemm_6_2DregPKfjS0_jPfjffjjj_param_1,
	.param .u64 .ptr .align 1 _Z13sgemm_6_2DregPKfjS0_jPfjffjjj_param_2,
	.param .u32 _Z13sgemm_6_2DregPKfjS0_jPfjffjjj_param_3,
	.param .u64 .ptr .align 1 _Z13sgemm_6_2DregPKfjS0_jPfjffjjj_param_4,
	.param .u32 _Z13sgemm_6_2DregPKfjS0_jPfjffjjj_param_5,
	.param .f32 _Z13sgemm_6_2DregPKfjS0_jPfjffjjj_param_6,
	.param .f32 _Z13sgemm_6_2DregPKfjS0_jPfjffjjj_param_7,
	.param .u32 _Z13sgemm_6_2DregPKfjS0_jPfjffjjj_param_8,
	.param .u32 _Z13sgemm_6_2DregPKfjS0_jPfjffjjj_param_9,
	.param .u32 _Z13sgemm_6_2DregPKfjS0_jPfjffjjj_param_10
)
{
	.reg .pred 	%p<3>;
	.reg .b32 	%r<156>;
	.reg .b32 	%f<3111>;
	.reg .b64 	%rd<337>;
	// demoted variable
	.shared .align 4 .b8 _ZZ13sgemm_6_2DregPKfjS0_jPfjffjjjE2As[16384];
	// demoted variable
	.shared .align 4 .b8 _ZZ13sgemm_6_2DregPKfjS0_jPfjffjjjE2Bs[16384];
	ld.param.u32 	%r9, [_Z13sgemm_6_2DregPKfjS0_jPfjffjjj_param_8];
	setp.lt.u32 	%p1, %r9, 64;
	mov.f32 	%f3079, 0f00000000;
	mov.f32 	%f3080, %f3079;
	mov.f32 	%f3081, %f3079;
	mov.f32 	%f3082, %f3079;
	mov.f32 	%f3083, %f3079;
	mov.f32 	%f3084, %f3079;
	mov.f32 	%f3085, %f3079;
	mov.f32 	%f3086, %f3079;
	mov.f32 	%f3087, %f3079;
	mov.f32 	%f3088, %f3079;
	mov.f32 	%f3089, %f3079;
	mov.f32 	%f3090, %f3079;
	mov.f32 	%f3091, %f3079;
	mov.f32 	%f3092, %f3079;
	mov.f32 	%f3093, %f3079;
	mov.f32 	%f3094, %f3079;
	mov.f32 	%f3095, %f3079;
	mov.f32 	%f3096, %f3079;
	mov.f32 	%f3097, %f3079;
	mov.f32 	%f3098, %f3079;
	mov.f32 	%f3099, %f3079;
	mov.f32 	%f3100, %f3079;
	mov.f32 	%f3101, %f3079;
	mov.f32 	%f3102, %f3079;
	mov.f32 	%f3103, %f3079;
	mov.f32 	%f3104, %f3079;
	mov.f32 	%f3105, %f3079;
	mov.f32 	%f3106, %f3079;
	mov.f32 	%f3107, %f3079;
	mov.f32 	%f3108, %f3079;
	mov.f32 	%f3109, %f3079;
	mov.f32 	%f3110, %f3079;
	@%p1 bra 	$L__BB7_3;
	ld.param.u32 	%r153, [_Z13sgemm_6_2DregPKfjS0_jPfjffjjj_param_8];
	ld.param.u32 	%r150, [_Z13sgemm_6_2DregPKfjS0_jPfjffjjj_param_3];
	ld.param.u32 	%r149, [_Z13sgemm_6_2DregPKfjS0_jPfjffjjj_param_1];
	ld.param.u64 	%rd333, [_Z13sgemm_6_2DregPKfjS0_jPfjffjjj_param_0];
	mov.u32 	%r11, %ctaid.y;
	mul.lo.s32 	%r12, %r11, %r149;
	shl.b32 	%r13, %r12, 6;
	cvt.u64.u32 	%rd55, %r13;
	mov.u32 	%r14, %tid.y;
	mov.u32 	%r15, %tid.x;
	mad.lo.s32 	%r16, %r14, %r149, %r15;
	cvt.u64.u32 	%rd56, %r16;
	mad.lo.s32 	%r17, %r14, %r150, %r15;
	add.s32 	%r18, %r16, 16;
	cvt.u64.u32 	%rd57, %r18;
	add.s32 	%r19, %r16, 32;
	cvt.u64.u32 	%rd58, %r19;
	add.s32 	%r20, %r16, 48;
	cvt.u64.u32 	%rd59, %r20;
	shl.b32 	%r21, %r149, 3;
	shl.b32 	%r22, %r150, 3;
	add.s32 	%r23, %r16, %r21;
	cvt.u64.u32 	%rd60, %r23;
	add.s32 	%r24, %r23, 16;
	cvt.u64.u32 	%rd61, %r24;
	add.s32 	%r25, %r23, 32;
	cvt.u64.u32 	%rd62, %r25;
	add.s32 	%r26, %r23, 48;
	cvt.u64.u32 	%rd63, %r26;
	shl.b32 	%r27, %r149, 4;
	shl.b32 	%r28, %r150, 4;
	add.s32 	%r29, %r16, %r27;
	cvt.u64.u32 	%rd64, %r29;
	add.s32 	%r30, %r17, %r28;
	add.s32 	%r31, %r29, 16;
	cvt.u64.u32 	%rd65, %r31;
	add.s32 	%r32, %r29, 32;
	cvt.u64.u32 	%rd66, %r32;
	add.s32 	%r33, %r29, 48;
	cvt.u64.u32 	%rd67, %r33;
	add.s32 	%r34, %r29, %r21;
	cvt.u64.u32 	%rd68, %r34;
	add.s32 	%r35, %r30, %r22;
	cvt.u64.u32 	%rd1, %r35;
	add.s32 	%r36, %r34, 16;
	cvt.u64.u32 	%rd69, %r36;
	add.s32 	%r37, %r35, 16;
	cvt.u64.u32 	%rd2, %r37;
	add.s32 	%r38, %r34, 32;
	cvt.u64.u32 	%rd70, %r38;
	add.s32 	%r39, %r35, 32;
	cvt.u64.u32 	%rd3, %r39;
	add.s32 	%r40, %r34, 48;
	cvt.u64.u32 	%rd71, %r40;
	add.s32 	%r41, %r35, 48;
	cvt.u64.u32 	%rd4, %r41;
	shl.b32 	%r42, %r149, 5;
	shl.b32 	%r43, %r150, 5;
	add.s32 	%r44, %r16, %r42;
	cvt.u64.u32 	%rd72, %r44;
	add.s32 	%r45, %r17, %r43;
	add.s32 	%r46, %r44, 16;
	cvt.u64.u32 	%rd73, %r46;
	add.s32 	%r47, %r44, 32;
	cvt.u64.u32 	%rd74, %r47;
	add.s32 	%r48, %r44, 48;
	cvt.u64.u32 	%rd75, %r48;
	add.s32 	%r49, %r44, %r21;
	cvt.u64.u32 	%rd76, %r49;
	add.s32 	%r50, %r45, %r22;
	cvt.u64.u32 	%rd5, %r50;
	add.s32 	%r51, %r49, 16;
	cvt.u64.u32 	%rd77, %r51;
	add.s32 	%r52, %r50, 16;
	cvt.u64.u32 	%rd6, %r52;
	add.s32 	%r53, %r49, 32;
	cvt.u64.u32 	%rd78, %r53;
	add.s32 	%r54, %r50, 32;
	cvt.u64.u32 	%rd7, %r54;
	add.s32 	%r55, %r49, 48;
	cvt.u64.u32 	%rd79, %r55;
	add.s32 	%r56, %r50, 48;
	cvt.u64.u32 	%rd8, %r56;
	add.s32 	%r57, %r44, %r27;
	cvt.u64.u32 	%rd80, %r57;
	add.s32 	%r58, %r45, %r28;
	cvt.u64.u32 	%rd9, %r58;
	add.s32 	%r59, %r57, 16;
	cvt.u64.u32 	%rd81, %r59;
	add.s32 	%r60, %r58, 16;
	cvt.u64.u32 	%rd10, %r60;
	add.s32 	%r61, %r57, 32;
	cvt.u64.u32 	%rd82, %r61;
	add.s32 	%r62, %r58, 32;
	cvt.u64.u32 	%rd11, %r62;
	add.s32 	%r63, %r57, 48;
	cvt.u64.u32 	%rd83, %r63;
	add.s32 	%r64, %r58, 48;
	cvt.u64.u32 	%rd12, %r64;
	add.s32 	%r65, %r57, %r21;
	cvt.u64.u32 	%rd84, %r65;
	add.s32 	%r66, %r58, %r22;
	cvt.u64.u32 	%rd13, %r66;
	add.s32 	%r67, %r65, 16;
	cvt.u64.u32 	%rd85, %r67;
	add.s32 	%r68, %r66, 16;
	cvt.u64.u32 	%rd14, %r68;
	add.s32 	%r69, %r65, 32;
	cvt.u64.u32 	%rd86, %r69;
	add.s32 	%r70, %r66, 32;
	cvt.u64.u32 	%rd15, %r70;
	add.s32 	%r71, %r65, 48;
	cvt.u64.u32 	%rd87, %r71;
	add.s32 	%r72, %r66, 48;
	cvt.u64.u32 	%rd16, %r72;
	shr.u32 	%r73, %r153, 6;
	neg.s32 	%r155, %r73;
	add.s64 	%rd88, %rd55, %rd87;
	shl.b64 	%rd17, %rd88, 2;
	add.s64 	%rd89, %rd55, %rd86;
	shl.b64 	%rd18, %rd89, 2;
	add.s64 	%rd90, %rd55, %rd85;
	shl.b64 	%rd19, %rd90, 2;
	add.s64 	%rd91, %rd55, %rd84;
	shl.b64 	%rd20, %rd91, 2;
	add.s64 	%rd92, %rd55, %rd83;
	shl.b64 	%rd21, %rd92, 2;
	add.s64 	%rd93, %rd55, %rd82;
	shl.b64 	%rd22, %rd93, 2;
	add.s64 	%rd94, %rd55, %rd81;
	shl.b64 	%rd23, %rd94, 2;
	add.s64 	%rd95, %rd55, %rd80;
	shl.b64 	%rd24, %rd95, 2;
	add.s64 	%rd96, %rd55, %rd79;
	shl.b64 	%rd25, %rd96, 2;
	add.s64 	%rd97, %rd55, %rd78;
	shl.b64 	%rd26, %rd97, 2;
	add.s64 	%rd98, %rd55, %rd77;
	shl.b64 	%rd27, %rd98, 2;
	add.s64 	%rd99, %rd55, %rd76;
	shl.b64 	%rd28, %rd99, 2;
	add.s64 	%rd100, %rd55, %rd75;
	shl.b64 	%rd29, %rd100, 2;
	add.s64 	%rd101, %rd55, %rd74;
	shl.b64 	%rd30, %rd101, 2;
	add.s64 	%rd102, %rd55, %rd73;
	shl.b64 	%rd31, %rd102, 2;
	add.s64 	%rd103, %rd55, %rd72;
	shl.b64 	%rd32, %rd103, 2;
	add.s64 	%rd104, %rd55, %rd71;
	shl.b64 	%rd33, %rd104, 2;
	add.s64 	%rd105, %rd55, %rd70;
	shl.b64 	%rd34, %rd105, 2;
	add.s64 	%rd106, %rd55, %rd69;
	shl.b64 	%rd35, %rd106, 2;
	add.s64 	%rd107, %rd55, %rd68;
	shl.b64 	%rd36, %rd107, 2;
	add.s64 	%rd108, %rd55, %rd67;
	shl.b64 	%rd37, %rd108, 2;
	add.s64 	%rd109, %rd55, %rd66;
	shl.b64 	%rd38, %rd109, 2;
	add.s64 	%rd110, %rd55, %rd65;
	shl.b64 	%rd39, %rd110, 2;
	add.s64 	%rd111, %rd55, %rd64;
	shl.b64 	%rd40, %rd111, 2;
	add.s64 	%rd112, %rd55, %rd63;
	shl.b64 	%rd41, %rd112, 2;
	add.s64 	%rd113, %rd55, %rd62;
	shl.b64 	%rd42, %rd113, 2;
	add.s64 	%rd114, %rd55, %rd61;
	shl.b64 	%rd43, %rd114, 2;
	add.s64 	%rd115, %rd55, %rd60;
	shl.b64 	%rd44, %rd115, 2;
	add.s64 	%rd116, %rd55, %rd59;
	shl.b64 	%rd45, %rd116, 2;
	add.s64 	%rd117, %rd55, %rd58;
	shl.b64 	%rd46, %rd117, 2;
	add.s64 	%rd118, %rd55, %rd57;
	shl.b64 	%rd47, %rd118, 2;
	add.s64 	%rd119, %rd55, %rd56;
	shl.b64 	%rd48, %rd119, 2;
	cvta.to.global.u64 	%rd336, %rd333;
	mov.f32 	%f3079, 0f00000000;
	mov.b32 	%r154, 0;
$L__BB7_2:
	ld.param.u32 	%r151, [_Z13sgemm_6_2DregPKfjS0_jPfjffjjj_param_3];
	ld.param.u64 	%rd334, [_Z13sgemm_6_2DregPKfjS0_jPfjffjjj_param_2];
	cvt.u64.u32 	%rd120, %r154;
	mov.u32 	%r74, %ctaid.x;
	shl.b32 	%r75, %r74, 6;
	cvt.u64.u32 	%rd121, %r75;
	add.s64 	%rd122, %rd120, %rd121;
	add.s64 	%rd123, %rd336, %rd48;
	ld.global.f32 	%f101, [%rd123];
	mov.u32 	%r76, %tid.x;
	mov.u32 	%r77, %tid.y;
	shl.b32 	%r78, %r77, 8;
	mov.u32 	%r79, _ZZ13sgemm_6_2DregPKfjS0_jPfjffjjjE2As;
	add.s32 	%r80, %r79, %r78;
	shl.b32 	%r81, %r76, 2;
	add.s32 	%r82, %r80, %r81;
	st.shared.f32 	[%r82], %f101;
	mad.lo.s32 	%r83, %r77, %r151, %r76;
	cvt.u64.u32 	%rd124, %r83;
	add.s64 	%rd125, %rd122, %rd124;
	cvta.to.global.u64 	%rd126, %rd334;
	shl.b64 	%rd127, %rd125, 2;
	add.s64 	%rd128, %rd126, %rd127;
	ld.global.f32 	%f102, [%rd128];
	mov.u32 	%r84, _ZZ13sgemm_6_2DregPKfjS0_jPfjffjjjE2Bs;
	add.s32 	%r85, %r84, %r81;
	add.s32 	%r86, %r85, %r78;
	st.shared.f32 	[%r86], %f102;
	add.s64 	%rd129, %rd336, %rd47;
	ld.global.f32 	%f103, [%rd129];
	st.shared.f32 	[%r82+64], %f103;
	add.s32 	%r87, %r83, 16;
	cvt.u64.u32 	%rd130, %r87;
	add.s64 	%rd131, %rd122, %rd130;
	shl.b64 	%rd132, %rd131, 2;
	add.s64 	%rd133, %rd126, %rd132;
	ld.global.f32 	%f104, [%rd133];
	st.shared.f32 	[%r86+64], %f104;
	add.s64 	%rd134, %rd336, %rd46;
	ld.global.f32 	%f105, [%rd134];
	st.shared.f32 	[%r82+128], %f105;
	add.s32 	%r88, %r83, 32;
	cvt.u64.u32 	%rd135, %r88;
	add.s64 	%rd136, %rd122, %rd135;
	shl.b64 	%rd137, %rd136, 2;
	add.s64 	%rd138, %rd126, %rd137;
	ld.global.f32 	%f106, [%rd138];
	st.shared.f32 	[%r86+128], %f106;
	add.s64 	%rd139, %rd336, %rd45;
	ld.global.f32 	%f107, [%rd139];
	st.shared.f32 	[%r82+192], %f107;
	add.s32 	%r89, %r83, 48;
	cvt.u64.u32 	%rd140, %r89;
	add.s64 	%rd141, %rd122, %rd140;
	shl.b64 	%rd142, %rd141, 2;
	add.s64 	%rd143, %rd126, %rd142;
	ld.global.f32 	%f108, [%rd143];
	st.shared.f32 	[%r86+192], %f108;
	add.s64 	%rd144, %rd336, %rd44;
	ld.global.f32 	%f109, [%rd144];
	st.shared.f32 	[%r82+2048], %f109;
	shl.b32 	%r90, %r151, 3;
	add.s32 	%r91, %r83, %r90;
	cvt.u64.u32 	%rd145, %r91;
	add.s64 	%rd146, %rd122, %rd145;
	shl.b64 	%rd147, %rd146, 2;
	add.s64 	%rd148, %rd126, %rd147;
	ld.global.f32 	%f110, [%rd148];
	st.shared.f32 	[%r86+2048], %f110;
	add.s64 	%rd149, %rd336, %rd43;
	ld.global.f32 	%f111, [%rd149];
	st.shared.f32 	[%r82+2112], %f111;
	add.s32 	%r92, %r91, 16;
	cvt.u64.u32 	%rd150, %r92;
	add.s64 	%rd151, %rd122, %rd150;
	shl.b64 	%rd152, %rd151, 2;
	add.s64 	%rd153, %rd126, %rd152;
	ld.global.f32 	%f112, [%rd153];
	st.shared.f32 	[%r86+2112], %f112;
	add.s64 	%rd154, %rd336, %rd42;
	ld.global.f32 	%f113, [%rd154];
	st.shared.f32 	[%r82+2176], %f113;
	add.s32 	%r93, %r91, 32;
	cvt.u64.u32 	%rd155, %r93;
	add.s64 	%rd156, %rd122, %rd155;
	shl.b64 	%rd157, %rd156, 2;
	add.s64 	%rd158, %rd126, %rd157;
	ld.global.f32 	%f114, [%rd158];
	st.shared.f32 	[%r86+2176], %f114;
	add.s64 	%rd159, %rd336, %rd41;
	ld.global.f32 	%f115, [%rd159];
	st.shared.f32 	[%r82+2240], %f115;
	add.s32 	%r94, %r91, 48;
	cvt.u64.u32 	%rd160, %r94;
	add.s64 	%rd161, %rd122, %rd160;
	shl.b64 	%rd162, %rd161, 2;
	add.s64 	%rd163, %rd126, %rd162;
	ld.global.f32 	%f116, [%rd163];
	st.shared.f32 	[%r86+2240], %f116;
	add.s64 	%rd164, %rd336, %rd40;
	ld.global.f32 	%f117, [%rd164];
	st.shared.f32 	[%r82+4096], %f117;
	shl.b32 	%r95, %r151, 4;
	add.s32 	%r96, %r83, %r95;
	cvt.u64.u32 	%rd165, %r96;
	add.s64 	%rd166, %rd122, %rd165;
	shl.b64 	%rd167, %rd166, 2;
	add.s64 	%rd168, %rd126, %rd167;
	ld.global.f32 	%f118, [%rd168];
	st.shared.f32 	[%r86+4096], %f118;
	add.s64 	%rd169, %rd336, %rd39;
	ld.global.f32 	%f119, [%rd169];
	st.shared.f32 	[%r82+4160], %f119;
	add.s32 	%r97, %r96, 16;
	cvt.u64.u32 	%rd170, %r97;
	add.s64 	%rd171, %rd122, %rd170;
	shl.b64 	%rd172, %rd171, 2;
	add.s64 	%rd173, %rd126, %rd172;
	ld.global.f32 	%f120, [%rd173];
	st.shared.f32 	[%r86+4160], %f120;
	add.s64 	%rd174, %rd336, %rd38;
	ld.global.f32 	%f121, [%rd174];
	st.shared.f32 	[%r82+4224], %f121;
	add.s32 	%r98, %r96, 32;
	cvt.u64.u32 	%rd175, %r98;
	add.s64 	%rd176, %rd122, %rd175;
	shl.b64 	%rd177, %rd176, 2;
	add.s64 	%rd178, %rd126, %rd177;
	ld.global.f32 	%f122, [%rd178];
	st.shared.f32 	[%r86+4224], %f122;
	add.s64 	%rd179, %rd336, %rd37;
	ld.global.f32 	%f123, [%rd179];
	st.shared.f32 	[%r82+4288], %f123;
	add.s32 	%r99, %r96, 48;
	cvt.u64.u32 	%rd180, %r99;
	add.s64 	%rd181, %rd122, %rd180;
	shl.b64 	%rd182, %rd181, 2;
	add.s64 	%rd183, %rd126, %rd182;
	ld.global.f32 	%f124, [%rd183];
	st.shared.f32 	[%r86+4288], %f124;
	add.s64 	%rd184, %rd336, %rd36;
	ld.global.f32 	%f125, [%rd184];
	st.shared.f32 	[%r82+6144], %f125;
	add.s64 	%rd185, %rd122, %rd1;
	shl.b64 	%rd186, %rd185, 2;
	add.s64 	%rd187, %rd126, %rd186;
	ld.global.f32 	%f126, [%rd187];
	st.shared.f32 	[%r86+6144], %f126;
	add.s64 	%rd188, %rd336, %rd35;
	ld.global.f32 	%f127, [%rd188];
	st.shared.f32 	[%r82+6208], %f127;
	add.s64 	%rd189, %rd122, %rd2;
	shl.b64 	%rd190, %rd189, 2;
	add.s64 	%rd191, %rd126, %rd190;
	ld.global.f32 	%f128, [%rd191];
	st.shared.f32 	[%r86+6208], %f128;
	add.s64 	%rd192, %rd336, %rd34;
	ld.global.f32 	%f129, [%rd192];
	st.shared.f32 	[%r82+6272], %f129;
	add.s64 	%rd193, %rd122, %rd3;
	shl.b64 	%rd194, %rd193, 2;
	add.s64 	%rd195, %rd126, %rd194;
	ld.global.f32 	%f130, [%rd195];
	st.shared.f32 	[%r86+6272], %f130;
	add.s64 	%rd196, %rd336, %rd33;
	ld.global.f32 	%f131, [%rd196];
	st.shared.f32 	[%r82+6336], %f131;
	add.s64 	%rd197, %rd122, %rd4;
	shl.b64 	%rd198, %rd197, 2;
	add.s64 	%rd199, %rd126, %rd198;
	ld.global.f32 	%f132, [%rd199];
	st.shared.f32 	[%r86+6336], %f132;
	add.s64 	%rd200, %rd336, %rd32;
	ld.global.f32 	%f133, [%rd200];
	st.shared.f32 	[%r82+8192], %f133;
	shl.b32 	%r100, %r151, 5;
	add.s32 	%r101, %r83, %r100;
	cvt.u64.u32 	%rd201, %r101;
	add.s64 	%rd202, %rd122, %rd201;
	shl.b64 	%rd203, %rd202, 2;
	add.s64 	%rd204, %rd126, %rd203;
	ld.global.f32 	%f134, [%rd204];
	st.shared.f32 	[%r86+8192], %f134;
	add.s64 	%rd205, %rd336, %rd31;
	ld.global.f32 	%f135, [%rd205];
	st.shared.f32 	[%r82+8256], %f135;
	add.s32 	%r102, %r101, 16;
	cvt.u64.u32 	%rd206, %r102;
	add.s64 	%rd207, %rd122, %rd206;
	shl.b64 	%rd208, %rd207, 2;
	add.s64 	%rd209, %rd126, %rd208;
	ld.global.f32 	%f136, [%rd209];
	st.shared.f32 	[%r86+8256], %f136;
	add.s64 	%rd210, %rd336, %rd30;
	ld.global.f32 	%f137, [%rd210];
	st.shared.f32 	[%r82+8320], %f137;
	add.s32 	%r103, %r101, 32;
	cvt.u64.u32 	%rd211, %r103;
	add.s64 	%rd212, %rd122, %rd211;
	shl.b64 	%rd213, %rd212, 2;
	add.s64 	%rd214, %rd126, %rd213;
	ld.global.f32 	%f138, [%rd214];
	st.shared.f32 	[%r86+8320], %f138;
	add.s64 	%rd215, %rd336, %rd29;
	ld.global.f32 	%f139, [%rd215];
	st.shared.f32 	[%r82+8384], %f139;
	add.s32 	%r104, %r101, 48;
	cvt.u64.u32 	%rd216, %r104;
	add.s64 	%rd217, %rd122, %rd216;
	shl.b64 	%rd218, %rd217, 2;
	add.s64 	%rd219, %rd126, %rd218;
	ld.global.f32 	%f140, [%rd219];
	st.shared.f32 	[%r86+8384], %f140;
	add.s64 	%rd220, %rd336, %rd28;
	ld.global.f32 	%f141, [%rd220];
	st.shared.f32 	[%r82+10240], %f141;
	add.s64 	%rd221, %rd122, %rd5;
	shl.b64 	%rd222, %rd221, 2;
	add.s64 	%rd223, %rd126, %rd222;
	ld.global.f32 	%f142, [%rd223];
	st.shared.f32 	[%r86+10240], %f142;
	add.s64 	%rd224, %rd336, %rd27;
	ld.global.f32 	%f143, [%rd224];
	st.shared.f32 	[%r82+10304], %f143;
	add.s64 	%rd225, %rd122, %rd6;
	shl.b64 	%rd226, %rd225, 2;
	add.s64 	%rd227, %rd126, %rd226;
	ld.global.f32 	%f144, [%rd227];
	st.shared.f32 	[%r86+10304], %f144;
	add.s64 	%rd228, %rd336, %rd26;
	ld.global.f32 	%f145, [%rd228];
	st.shared.f32 	[%r82+10368], %f145;
	add.s64 	%rd229, %rd122, %rd7;
	shl.b64 	%rd230, %rd229, 2;
	add.s64 	%rd231, %rd126, %rd230;
	ld.global.f32 	%f146, [%rd231];
	st.shared.f32 	[%r86+10368], %f146;
	add.s64 	%rd232, %rd336, %rd25;
	ld.global.f32 	%f147, [%rd232];
	st.shared.f32 	[%r82+10432], %f147;
	add.s64 	%rd233, %rd122, %rd8;
	shl.b64 	%rd234, %rd233, 2;
	add.s64 	%rd235, %rd126, %rd234;
	ld.global.f32 	%f148, [%rd235];
	st.shared.f32 	[%r86+10432], %f148;
	add.s64 	%rd236, %rd336, %rd24;
	ld.global.f32 	%f149, [%rd236];
	st.shared.f32 	[%r82+12288], %f149;
	add.s64 	%rd237, %rd122, %rd9;
	shl.b64 	%rd238, %rd237, 2;
	add.s64 	%rd239, %rd126, %rd238;
	ld.global.f32 	%f150, [%rd239];
	st.shared.f32 	[%r86+12288], %f150;
	add.s64 	%rd240, %rd336, %rd23;
	ld.global.f32 	%f151, [%rd240];
	st.shared.f32 	[%r82+12352], %f151;
	add.s64 	%rd241, %rd122, %rd10;
	shl.b64 	%rd242, %rd241, 2;
	add.s64 	%rd243, %rd126, %rd242;
	ld.global.f32 	%f152, [%rd243];
	st.shared.f32 	[%r86+12352], %f152;
	add.s64 	%rd244, %rd336, %rd22;
	ld.global.f32 	%f153, [%rd244];
	st.shared.f32 	[%r82+12416], %f153;
	add.s64 	%rd245, %rd122, %rd11;
	shl.b64 	%rd246, %rd245, 2;
	add.s64 	%rd247, %rd126, %rd246;
	ld.global.f32 	%f154, [%rd247];
	st.shared.f32 	[%r86+12416], %f154;
	add.s64 	%rd248, %rd336, %rd21;
	ld.global.f32 	%f155, [%rd248];
	st.shared.f32 	[%r82+12480], %f155;
	add.s64 	%rd249, %rd122, %rd12;
	shl.b64 	%rd250, %rd249, 2;
	add.s64 	%rd251, %rd126, %rd250;
	ld.global.f32 	%f156, [%rd251];
	st.shared.f32 	[%r86+12480], %f156;
	add.s64 	%rd252, %rd336, %rd20;
	ld.global.f32 	%f157, [%rd252];
	st.shared.f32 	[%r82+14336], %f157;
	add.s64 	%rd253, %rd122, %rd13;
	shl.b64 	%rd254, %rd253, 2;
	add.s64 	%rd255, %rd126, %rd254;
	ld.global.f32 	%f158, [%rd255];
	st.shared.f32 	[%r86+14336], %f158;
	add.s64 	%rd256, %rd336, %rd19;
	ld.global.f32 	%f159, [%rd256];
	st.shared.f32 	[%r82+14400], %f159;
	add.s64 	%rd257, %rd122, %rd14;
	shl.b64 	%rd258, %rd257, 2;
	add.s64 	%rd259, %rd126, %rd258;
	ld.global.f32 	%f160, [%rd259];
	st.shared.f32 	[%r86+14400], %f160;
	add.s64 	%rd260, %rd336, %rd18;
	ld.global.f32 	%f161, [%rd260];
	st.shared.f32 	[%r82+14464], %f161;
	add.s64 	%rd261, %rd122, %rd15;
	shl.b64 	%rd262, %rd261, 2;
	add.s64 	%rd263, %rd126, %rd262;
	ld.global.f32 	%f162, [%rd263];
	st.shared.f32 	[%r86+14464], %f162;
	add.s64 	%rd264, %rd336, %rd17;
	ld.global.f32 	%f163, [%rd264];
	st.shared.f32 	[%r82+14528], %f163;
	add.s64 	%rd265, %rd122, %rd16;
	shl.b64 	%rd266, %rd265, 2;
	add.s64 	%rd267, %rd126, %rd266;
	ld.global.f32 	%f164, [%rd267];
	st.shared.f32 	[%r86+14528], %f164;
	bar.sync 	0;
	ld.shared.f32 	%f165, [%r80];
	ld.shared.f32 	%f166, [%r80+2048];
	ld.shared.f32 	%f167, [%r80+4096];
	ld.shared.f32 	%f168, [%r80+6144];
	ld.shared.f32 	%f169, [%r80+8192];
	ld.shared.f32 	%f170, [%r80+10240];
	ld.shared.f32 	%f171, [%r80+12288];
	ld.shared.f32 	%f172, [%r80+14336];
	ld.shared.f32 	%f173, [%r85];
	ld.shared.f32 	%f174, [%r85+64];
	ld.shared.f32 	%f175, [%r85+128];
	ld.shared.f32 	%f176, [%r85+192];
	fma.rn.f32 	%f177, %f165, %f173, %f3098;
	fma.rn.f32 	%f178, %f165, %f174, %f3097;
	fma.rn.f32 	%f179, %f165, %f175, %f3096;
	fma.rn.f32 	%f180, %f165, %f176, %f3095;
	fma.rn.f32 	%f181, %f166, %f173, %f3094;
	fma.rn.f32 	%f182, %f166, %f174, %f3093;
	fma.rn.f32 	%f183, %f166, %f175, %f3092;
	fma.rn.f32 	%f184, %f166, %f176, %f3091;
	fma.rn.f32 	%f185, %f167, %f173, %f3090;
	fma.rn.f32 	%f186, %f167, %f174, %f3089;
	fma.rn.f32 	%f187, %f167, %f175, %f3088;
	fma.rn.f32 	%f188, %f167, %f176, %f3087;
	fma.rn.f32 	%f189, %f168, %f173, %f3086;
	fma.rn.f32 	%f190, %f168, %f174, %f3085;
	fma.rn.f32 	%f191, %f168, %f175, %f3084;
	fma.rn.f32 	%f192, %f168, %f176, %f3083;
	fma.rn.f32 	%f193, %f169, %f173, %f3082;
	fma.rn.f32 	%f194, %f169, %f174, %f3081;
	fma.rn.f32 	%f195, %f169, %f175, %f3080;
	fma.rn.f32 	%f196, %f169, %f176, %f3079;
	fma.rn.f32 	%f197, %f170, %f173, %f3099;
	fma.rn.f32 	%f198, %f170, %f174, %f3100;
	fma.rn.f32 	%f199, %f170, %f175, %f3101;
	fma.rn.f32 	%f200, %f170, %f176, %f3102;
	fma.rn.f32 	%f201, %f171, %f173, %f3103;
	fma.rn.f32 	%f202, %f171, %f174, %f3104;
	fma.rn.f32 	%f203, %f171, %f175, %f3105;
	fma.rn.f32 	%f204, %f171, %f176, %f3106;
	fma.rn.f32 	%f205, %f172, %f173, %f3107;
	fma.rn.f32 	%f206, %f172, %f174, %f3108;
	fma.rn.f32 	%f207, %f172, %f175, %f3109;
	fma.rn.f32 	%f208, %f172, %f176, %f3110;
	ld.shared.f32 	%f209, [%r80+4];
	ld.shared.f32 	%f210, [%r80+2052];
	ld.shared.f32 	%f211, [%r80+4100];
	ld.shared.f32 	%f212, [%r80+6148];
	ld.shared.f32 	%f213, [%r80+8196];
	ld.shared.f32 	%f214, [%r80+10244];
	ld.shared.f32 	%f215, [%r80+12292];
	ld.shared.f32 	%f216, [%r80+14340];
	ld.shared.f32 	%f217, [%r85+256];
	ld.shared.f32 	%f218, [%r85+320];
	ld.shared.f32 	%f219, [%r85+384];
	ld.shared.f32 	%f220, [%r85+448];
	fma.rn.f32 	%f221, %f209, %f217, %f177;
	fma.rn.f32 	%f222, %f209, %f218, %f178;
	fma.rn.f32 	%f223, %f209, %f219, %f179;
	fma.rn.f32 	%f224, %f209, %f220, %f180;
	fma.rn.f32 	%f225, %f210, %f217, %f181;
	fma.rn.f32 	%f226, %f210, %f218, %f182;
	fma.rn.f32 	%f227, %f210, %f219, %f183;
	fma.rn.f32 	%f228, %f210, %f220, %f184;
	fma.rn.f32 	%f229, %f211, %f217, %f185;
	fma.rn.f32 	%f230, %f211, %f218, %f186;
	fma.rn.f32 	%f231, %f211, %f219, %f187;
	fma.rn.f32 	%f232, %f211, %f220, %f188;
	fma.rn.f32 	%f233, %f212, %f217, %f189;
	fma.rn.f32 	%f234, %f212, %f218, %f190;
	fma.rn.f32 	%f235, %f212, %f219, %f191;
	fma.rn.f32 	%f236, %f212, %f220, %f192;
	fma.rn.f32 	%f237, %f213, %f217, %f193;
	fma.rn.f32 	%f238, %f213, %f218, %f194;
	fma.rn.f32 	%f239, %f213, %f219, %f195;
	fma.rn.f32 	%f240, %f213, %f220, %f196;
	fma.rn.f32 	%f241, %f214, %f217, %f197;
	fma.rn.f32 	%f242, %f214, %f218, %f198;
	fma.rn.f32 	%f243, %f214, %f219, %f199;
	fma.rn.f32 	%f244, %f214, %f220, %f200;
	fma.rn.f32 	%f245, %f215, %f217, %f201;
	fma.rn.f32 	%f246, %f215, %f218, %f202;
	fma.rn.f32 	%f247, %f215, %f219, %f203;
	fma.rn.f32 	%f248, %f215, %f220, %f204;
	fma.rn.f32 	%f249, %f216, %f217, %f205;
	fma.rn.f32 	%f250, %f216, %f218, %f206;
	fma.rn.f32 	%f251, %f216, %f219, %f207;
	fma.rn.f32 	%f252, %f216, %f220, %f208;
	ld.shared.f32 	%f253, [%r80+8];
	ld.shared.f32 	%f254, [%r80+2056];
	ld.shared.f32 	%f255, [%r80+4104];
	ld.shared.f32 	%f256, [%r80+6152];
	ld.shared.f32 	%f257, [%r80+8200];
	ld.shared.f32 	%f258, [%r80+10248];
	ld.shared.f32 	%f259, [%r80+12296];
	ld.shared.f32 	%f260, [%r80+14344];
	ld.shared.f32 	%f261, [%r85+512];
	ld.shared.f32 	%f262, [%r85+576];
	ld.shared.f32 	%f263, [%r85+640];
	ld.shared.f32 	%f264, [%r85+704];
	fma.rn.f32 	%f265, %f253, %f261, %f221;
	fma.rn.f32 	%f266, %f253, %f262, %f222;
	fma.rn.f32 	%f267, %f253, %f263, %f223;
	fma.rn.f32 	%f268, %f253, %f264, %f224;
	fma.rn.f32 	%f269, %f254, %f261, %f225;
	fma.rn.f32 	%f270, %f254, %f262, %f226;
	fma.rn.f32 	%f271, %f254, %f263, %f227;
	fma.rn.f32 	%f272, %f254, %f264, %f228;
	fma.rn.f32 	%f273, %f255, %f261, %f229;
	fma.rn.f32 	%f274, %f255, %f262, %f230;
	fma.rn.f32 	%f275, %f255, %f263, %f231;
	fma.rn.f32 	%f276, %f255, %f264, %f232;
	fma.rn.f32 	%f277, %f256, %f261, %f233;
	fma.rn.f32 	%f278, %f256, %f262, %f234;
	fma.rn.f32 	%f279, %f256, %f263, %f235;
	fma.rn.f32 	%f280, %f256, %f264, %f236;
	fma.rn.f32 	%f281, %f257, %f261, %f237;
	fma.rn.f32 	%f282, %f257, %f262, %f238;
	fma.rn.f32 	%f283, %f257, %f263, %f239;
	fma.rn.f32 	%f284, %f257, %f264, %f240;
	fma.rn.f32 	%f285, %f258, %f261, %f241;
	fma.rn.f32 	%f286, %f258, %f262, %f242;
	fma.rn.f32 	%f287, %f258, %f263, %f243;
	fma.rn.f32 	%f288, %f258, %f264, %f244;
	fma.rn.f32 	%f289, %f259, %f261, %f245;
	fma.rn.f32 	%f290, %f259, %f262, %f246;
	fma.rn.f32 	%f291, %f259, %f263, %f247;
	fma.rn.f32 	%f292, %f259, %f264, %f248;
	fma.rn.f32 	%f293, %f260, %f261, %f249;
	fma.rn.f32 	%f294, %f260, %f262, %f250;
	fma.rn.f32 	%f295, %f260, %f263, %f251;
	fma.rn.f32 	%f296, %f260, %f264, %f252;
	ld.shared.f32 	%f297, [%r80+12];
	ld.shared.f32 	%f298, [%r80+2060];
	ld.shared.f32 	%f299, [%r80+4108];
	ld.shared.f32 	%f300, [%r80+6156];
	ld.shared.f32 	%f301, [%r80+8204];
	ld.shared.f32 	%f302, [%r80+10252];
	ld.shared.f32 	%f303, [%r80+12300];
	ld.shared.f32 	%f304, [%r80+14348];
	ld.shared.f32 	%f305, [%r85+768];
	ld.shared.f32 	%f306, [%r85+832];
	ld.shared.f32 	%f307, [%r85+896];
	ld.shared.f32 	%f308, [%r85+960];
	fma.rn.f32 	%f309, %f297, %f305, %f265;
	fma.rn.f32 	%f310, %f297, %f306, %f266;
	fma.rn.f32 	%f311, %f297, %f307, %f267;
	fma.rn.f32 	%f312, %f297, %f308, %f268;
	fma.rn.f32 	%f313, %f298, %f305, %f269;
	fma.rn.f32 	%f314, %f298, %f306, %f270;
	fma.rn.f32 	%f315, %f298, %f307, %f271;
	fma.rn.f32 	%f316, %f298, %f308, %f272;
	fma.rn.f32 	%f317, %f299, %f305, %f273;
	fma.rn.f32 	%f318, %f299, %f306, %f274;
	fma.rn.f32 	%f319, %f299, %f307, %f275;
	fma.rn.f32 	%f320, %f299, %f308, %f276;
	fma.rn.f32 	%f321, %f300, %f305, %f277;
	fma.rn.f32 	%f322, %f300, %f306, %f278;
	fma.rn.f32 	%f323, %f300, %f307, %f279;
	fma.rn.f32 	%f324, %f300, %f308, %f280;
	fma.rn.f32 	%f325, %f301, %f305, %f281;
	fma.rn.f32 	%f326, %f301, %f306, %f282;
	fma.rn.f32 	%f327, %f301, %f307, %f283;
	fma.rn.f32 	%f328, %f301, %f308, %f284;
	fma.rn.f32 	%f329, %f302, %f305, %f285;
	fma.rn.f32 	%f330, %f302, %f306, %f286;
	fma.rn.f32 	%f331, %f302, %f307, %f287;
	fma.rn.f32 	%f332, %f302, %f308, %f288;
	fma.rn.f32 	%f333, %f303, %f305, %f289;
	fma.rn.f32 	%f334, %f303, %f306, %f290;
	fma.rn.f32 	%f335, %f303, %f307, %f291;
	fma.rn.f32 	%f336, %f303, %f308, %f292;
	fma.rn.f32 	%f337, %f304, %f305, %f293;
	fma.rn.f32 	%f338, %f304, %f306, %f294;
	fma.rn.f32 	%f339, %f304, %f307, %f295;
	fma.rn.f32 	%f340, %f304, %f308, %f296;
	ld.shared.f32 	%f341, [%r80+16];
	ld.shared.f32 	%f342, [%r80+2064];
	ld.shared.f32 	%f343, [%r80+4112];
	ld.shared.f32 	%f344, [%r80+6160];
	ld.shared.f32 	%f345, [%r80+8208];
	ld.shared.f32 	%f346, [%r80+10256];
	ld.shared.f32 	%f347, [%r80+12304];
	ld.shared.f32 	%f348, [%r80+14352];
	ld.shared.f32 	%f349, [%r85+1024];
	ld.shared.f32 	%f350, [%r85+1088];
	ld.shared.f32 	%f351, [%r85+1152];
	ld.shared.f32 	%f352, [%r85+1216];
	fma.rn.f32 	%f353, %f341, %f349, %f309;
	fma.rn.f32 	%f354, %f341, %f350, %f310;
	fma.rn.f32 	%f355, %f341, %f351, %f311;
	fma.rn.f32 	%f356, %f341, %f352, %f312;
	fma.rn.f32 	%f357, %f342, %f349, %f313;
	fma.rn.f32 	%f358, %f342, %f350, %f314;
	fma.rn.f32 	%f359, %f342, %f351, %f315;
	fma.rn.f32 	%f360, %f342, %f352, %f316;
	fma.rn.f32 	%f361, %f343, %f349, %f317;
	fma.rn.f32 	%f362, %f343, %f350, %f318;
	fma.rn.f32 	%f363, %f343, %f351, %f319;
	fma.rn.f32 	%f364, %f343, %f352, %f320;
	fma.rn.f32 	%f365, %f344, %f349, %f321;
	fma.rn.f32 	%f366, %f344, %f350, %f322;
	fma.rn.f32 	%f367, %f344, %f351, %f323;
	fma.rn.f32 	%f368, %f344, %f352, %f324;
	fma.rn.f32 	%f369, %f345, %f349, %f325;
	fma.rn.f32 	%f370, %f345, %f350, %f326;
	fma.rn.f32 	%f371, %f345, %f351, %f327;
	fma.rn.f32 	%f372, %f345, %f352, %f328;
	fma.rn.f32 	%f373, %f346, %f349, %f329;
	fma.rn.f32 	%f374, %f346, %f350, %f330;
	fma.rn.f32 	%f375, %f346, %f351, %f331;
	fma.rn.f32 	%f376, %f346, %f352, %f332;
	fma.rn.f32 	%f377, %f347, %f349, %f333;
	fma.rn.f32 	%f378, %f347, %f350, %f334;
	fma.rn.f32 	%f379, %f347, %f351, %f335;
	fma.rn.f32 	%f380, %f347, %f352, %f336;
	fma.rn.f32 	%f381, %f348, %f349, %f337;
	fma.rn.f32 	%f382, %f348, %f350, %f338;
	fma.rn.f32 	%f383, %f348, %f351, %f339;
	fma.rn.f32 	%f384, %f348, %f352, %f340;
	ld.shared.f32 	%f385, [%r80+20];
	ld.shared.f32 	%f386, [%r80+2068];
	ld.shared.f32 	%f387, [%r80+4116];
	ld.shared.f32 	%f388, [%r80+6164];
	ld.shared.f32 	%f389, [%r80+8212];
	ld.shared.f32 	%f390, [%r80+10260];
	ld.shared.f32 	%f391, [%r80+12308];
	ld.shared.f32 	%f392, [%r80+14356];
	ld.shared.f32 	%f393, [%r85+1280];
	ld.shared.f32 	%f394, [%r85+1344];
	ld.shared.f32 	%f395, [%r85+1408];
	ld.shared.f32 	%f396, [%r85+1472];
	fma.rn.f32 	%f397, %f385, %f393, %f353;
	fma.rn.f32 	%f398, %f385, %f394, %f354;
	fma.rn.f32 	%f399, %f385, %f395, %f355;
	fma.rn.f32 	%f400, %f385, %f396, %f356;
	fma.rn.f32 	%f401, %f386, %f393, %f357;
	fma.rn.f32 	%f402, %f386, %f394, %f358;
	fma.rn.f32 	%f403, %f386, %f395, %f359;
	fma.rn.f32 	%f404, %f386, %f396, %f360;
	fma.rn.f32 	%f405, %f387, %f393, %f361;
	fma.rn.f32 	%f406, %f387, %f394, %f362;
	fma.rn.f32 	%f407, %f387, %f395, %f363;
	fma.rn.f32 	%f408, %f387, %f396, %f364;
	fma.rn.f32 	%f409, %f388, %f393, %f365;
	fma.rn.f32 	%f410, %f388, %f394, %f366;
	fma.rn.f32 	%f411, %f388, %f395, %f367;
	fma.rn.f32 	%f412, %f388, %f396, %f368;
	fma.rn.f32 	%f413, %f389, %f393, %f369;
	fma.rn.f32 	%f414, %f389, %f394, %f370;
	fma.rn.f32 	%f415, %f389, %f395, %f371;
	fma.rn.f32 	%f416, %f389, %f396, %f372;
	fma.rn.f32 	%f417, %f390, %f393, %f373;
	fma.rn.f32 	%f418, %f390, %f394, %f374;
	fma.rn.f32 	%f419, %f390, %f395, %f375;
	fma.rn.f32 	%f420, %f390, %f396, %f376;
	fma.rn.f32 	%f421, %f391, %f393, %f377;
	fma.rn.f32 	%f422, %f391, %f394, %f378;
	fma.rn.f32 	%f423, %f391, %f395, %f379;
	fma.rn.f32 	%f424, %f391, %f396, %f380;
	fma.rn.f32 	%f425, %f392, %f393, %f381;
	fma.rn.f32 	%f426, %f392, %f394, %f382;
	fma.rn.f32 	%f427, %f392, %f395, %f383;
	fma.rn.f32 	%f428, %f392, %f396, %f384;
	ld.shared.f32 	%f429, [%r80+24];
	ld.shared.f32 	%f430, [%r80+2072];
	ld.shared.f32 	%f431, [%r80+4120];
	ld.shared.f32 	%f432, [%r80+6168];
	ld.shared.f32 	%f433, [%r80+8216];
	ld.shared.f32 	%f434, [%r80+10264];
	ld.shared.f32 	%f435, [%r80+12312];
	ld.shared.f32 	%f436, [%r80+14360];
	ld.shared.f32 	%f437, [%r85+1536];
	ld.shared.f32 	%f438, [%r85+1600];
	ld.shared.f32 	%f439, [%r85+1664];
	ld.shared.f32 	%f440, [%r85+1728];
	fma.rn.f32 	%f441, %f429, %f437, %f397;
	fma.rn.f32 	%f442, %f429, %f438, %f398;
	fma.rn.f32 	%f443, %f429, %f439, %f399;
	fma.rn.f32 	%f444, %f429, %f440, %f400;
	fma.rn.f32 	%f445, %f430, %f437, %f401;
	fma.rn.f32 	%f446, %f430, %f438, %f402;
	fma.rn.f32 	%f447, %f430, %f439, %f403;
	fma.rn.f32 	%f448, %f430, %f440, %f404;
	fma.rn.f32 	%f449, %f431, %f437, %f405;
	fma.rn.f32 	%f450, %f431, %f438, %f406;
	fma.rn.f32 	%f451, %f431, %f439, %f407;
	fma.rn.f32 	%f452, %f431, %f440, %f408;
	fma.rn.f32 	%f453, %f432, %f437, %f409;
	fma.rn.f32 	%f454, %f432, %f438, %f410;
	fma.rn.f32 	%f455, %f432, %f439, %f411;
	fma.rn.f32 	%f456, %f432, %f440, %f412;
	fma.rn.f32 	%f457, %f433, %f437, %f413;
	fma.rn.f32 	%f458, %f433, %f438, %f414;
	fma.rn.f32 	%f459, %f433, %f439, %f415;
	fma.rn.f32 	%f460, %f433, %f440, %f416;
	fma.rn.f32 	%f461, %f434, %f437, %f417;
	fma.rn.f32 	%f462, %f434, %f438, %f418;
	fma.rn.f32 	%f463, %f434, %f439, %f419;
	fma.rn.f32 	%f464, %f434, %f440, %f420;
	fma.rn.f32 	%f465, %f435, %f437, %f421;
	fma.rn.f32 	%f466, %f435, %f438, %f422;
	fma.rn.f32 	%f467, %f435, %f439, %f423;
	fma.rn.f32 	%f468, %f435, %f440, %f424;
	fma.rn.f32 	%f469, %f436, %f437, %f425;
	fma.rn.f32 	%f470, %f436, %f438, %f426;
	fma.rn.f32 	%f471, %f436, %f439, %f427;
	fma.rn.f32 	%f472, %f436, %f440, %f428;
	ld.shared.f32 	%f473, [%r80+28];
	ld.shared.f32 	%f474, [%r80+2076];
	ld.shared.f32 	%f475, [%r80+4124];
	ld.shared.f32 	%f476, [%r80+6172];
	ld.shared.f32 	%f477, [%r80+8220];
	ld.shared.f32 	%f478, [%r80+10268];
	ld.shared.f32 	%f479, [%r80+12316];
	ld.shared.f32 	%f480, [%r80+14364];
	ld.shared.f32 	%f481, [%r85+1792];
	ld.shared.f32 	%f482, [%r85+1856];
	ld.shared.f32 	%f483, [%r85+1920];
	ld.shared.f32 	%f484, [%r85+1984];
	fma.rn.f32 	%f485, %f473, %f481, %f441;
	fma.rn.f32 	%f486, %f473, %f482, %f442;
	fma.rn.f32 	%f487, %f473, %f483, %f443;
	fma.rn.f32 	%f488, %f473, %f484, %f444;
	fma.rn.f32 	%f489, %f474, %f481, %f445;
	fma.rn.f32 	%f490, %f474, %f482, %f446;
	fma.rn.f32 	%f491, %f474, %f483, %f447;
	fma.rn.f32 	%f492, %f474, %f484, %f448;
	fma.rn.f32 	%f493, %f475, %f481, %f449;
	fma.rn.f32 	%f494, %f475, %f482, %f450;
	fma.rn.f32 	%f495, %f475, %f483, %f451;
	fma.rn.f32 	%f496, %f475, %f484, %f452;
	fma.rn.f32 	%f497, %f476, %f481, %f453;
	fma.rn.f32 	%f498, %f476, %f482, %f454;
	fma.rn.f32 	%f499, %f476, %f483, %f455;
	fma.rn.f32 	%f500, %f476, %f484, %f456;
	fma.rn.f32 	%f501, %f477, %f481, %f457;
	fma.rn.f32 	%f502, %f477, %f482, %f458;
	fma.rn.f32 	%f503, %f477, %f483, %f459;
	fma.rn.f32 	%f504, %f477, %f484, %f460;
	fma.rn.f32 	%f505, %f478, %f481, %f461;
	fma.rn.f32 	%f506, %f478, %f482, %f462;
	fma.rn.f32 	%f507, %f478, %f483, %f463;
	fma.rn.f32 	%f508, %f478, %f484, %f464;
	fma.rn.f32 	%f509, %f479, %f481, %f465;
	fma.rn.f32 	%f510, %f479, %f482, %f466;
	fma.rn.f32 	%f511, %f479, %f483, %f467;
	fma.rn.f32 	%f512, %f479, %f484, %f468;
	fma.rn.f32 	%f513, %f480, %f481, %f469;
	fma.rn.f32 	%f514, %f480, %f482, %f470;
	fma.rn.f32 	%f515, %f480, %f483, %f471;
	fma.rn.f32 	%f516, %f480, %f484, %f472;
	ld.shared.f32 	%f517, [%r80+32];
	ld.shared.f32 	%f518, [%r80+2080];
	ld.shared.f32 	%f519, [%r80+4128];
	ld.shared.f32 	%f520, [%r80+6176];
	ld.shared.f32 	%f521, [%r80+8224];
	ld.shared.f32 	%f522, [%r80+10272];
	ld.shared.f32 	%f523, [%r80+12320];
	ld.shared.f32 	%f524, [%r80+14368];
	ld.shared.f32 	%f525, [%r85+2048];
	ld.shared.f32 	%f526, [%r85+2112];
	ld.shared.f32 	%f527, [%r85+2176];
	ld.shared.f32 	%f528, [%r85+2240];
	fma.rn.f32 	%f529, %f517, %f525, %f485;
	fma.rn.f32 	%f530, %f517, %f526, %f486;
	fma.rn.f32 	%f531, %f517, %f527, %f487;
	fma.rn.f32 	%f532, %f517, %f528, %f488;
	fma.rn.f32 	%f533, %f518, %f525, %f489;
	fma.rn.f32 	%f534, %f518, %f526, %f490;
	fma.rn.f32 	%f535, %f518, %f527, %f491;
	fma.rn.f32 	%f536, %f518, %f528, %f492;
	fma.rn.f32 	%f537, %f519, %f525, %f493;
	fma.rn.f32 	%f538, %f519, %f526, %f494;
	fma.rn.f32 	%f539, %f519, %f527, %f495;
	fma.rn.f32 	%f540, %f519, %f528, %f496;
	fma.rn.f32 	%f541, %f520, %f525, %f497;
	fma.rn.f32 	%f542, %f520, %f526, %f498;
	fma.rn.f32 	%f543, %f520, %f527, %f499;
	fma.rn.f32 	%f544, %f520, %f528, %f500;
	fma.rn.f32 	%f545, %f521, %f525, %f501;
	fma.rn.f32 	%f546, %f521, %f526, %f502;
	fma.rn.f32 	%f547, %f521, %f527, %f503;
	fma.rn.f32 	%f548, %f521, %f528, %f504;
	fma.rn.f32 	%f549, %f522, %f525, %f505;
	fma.rn.f32 	%f550, %f522, %f526, %f506;
	fma.rn.f32 	%f551, %f522, %f527, %f507;
	fma.rn.f32 	%f552, %f522, %f528, %f508;
	fma.rn.f32 	%f553, %f523, %f525, %f509;
	fma.rn.f32 	%f554, %f523, %f526, %f510;
	fma.rn.f32 	%f555, %f523, %f527, %f511;
	fma.rn.f32 	%f556, %f523, %f528, %f512;
	fma.rn.f32 	%f557, %f524, %f525, %f513;
	fma.rn.f32 	%f558, %f524, %f526, %f514;
	fma.rn.f32 	%f559, %f524, %f527, %f515;
	fma.rn.f32 	%f560, %f524, %f528, %f516;
	ld.shared.f32 	%f561, [%r80+36];
	ld.shared.f32 	%f562, [%r80+2084];
	ld.shared.f32 	%f563, [%r80+4132];
	ld.shared.f32 	%f564, [%r80+6180];
	ld.shared.f32 	%f565, [%r80+8228];
	ld.shared.f32 	%f566, [%r80+10276];
	ld.shared.f32 	%f567, [%r80+12324];
	ld.shared.f32 	%f568, [%r80+14372];
	ld.shared.f32 	%f569, [%r85+2304];
	ld.shared.f32 	%f570, [%r85+2368];
	ld.shared.f32 	%f571, [%r85+2432];
	ld.shared.f32 	%f572, [%r85+2496];
	fma.rn.f32 	%f573, %f561, %f569, %f529;
	fma.rn.f32 	%f574, %f561, %f570, %f530;
	fma.rn.f32 	%f575, %f561, %f571, %f531;
	fma.rn.f32 	%f576, %f561, %f572, %f532;
	fma.rn.f32 	%f577, %f562, %f569, %f533;
	fma.rn.f32 	%f578, %f562, %f570, %f534;
	fma.rn.f32 	%f579, %f562, %f571, %f535;
	fma.rn.f32 	%f580, %f562, %f572, %f536;
	fma.rn.f32 	%f581, %f563, %f569, %f537;
	fma.rn.f32 	%f582, %f563, %f570, %f538;
	fma.rn.f32 	%f583, %f563, %f571, %f539;
	fma.rn.f32 	%f584, %f563, %f572, %f540;
	fma.rn.f32 	%f585, %f564, %f569, %f541;
	fma.rn.f32 	%f586, %f564, %f570, %f542;
	fma.rn.f32 	%f587, %f564, %f571, %f543;
	fma.rn.f32 	%f588, %f564, %f572, %f544;
	fma.rn.f32 	%f589, %f565, %f569, %f545;
	fma.rn.f32 	%f590, %f565, %f570, %f546;
	fma.rn.f32 	%f591, %f565, %f571, %f547;
	fma.rn.f32 	%f592, %f565, %f572, %f548;
	fma.rn.f32 	%f593, %f566, %f569, %f549;
	fma.rn.f32 	%f594, %f566, %f570, %f550;
	fma.rn.f32 	%f595, %f566, %f571, %f551;
	fma.rn.f32 	%f596, %f566, %f572, %f552;
	fma.rn.f32 	%f597, %f567, %f569, %f553;
	fma.rn.f32 	%f598, %f567, %f570, %f554;
	fma.rn.f32 	%f599, %f567, %f571, %f555;
	fma.rn.f32 	%f600, %f567, %f572, %f556;
	fma.rn.f32 	%f601, %f568, %f569, %f557;
	fma.rn.f32 	%f602, %f568, %f570, %f558;
	fma.rn.f32 	%f603, %f568, %f571, %f559;
	fma.rn.f32 	%f604, %f568, %f572, %f560;
	ld.shared.f32 	%f605, [%r80+40];
	ld.shared.f32 	%f606, [%r80+2088];
	ld.shared.f32 	%f607, [%r80+4136];
	ld.shared.f32 	%f608, [%r80+6184];
	ld.shared.f32 	%f609, [%r80+8232];
	ld.shared.f32 	%f610, [%r80+10280];
	ld.shared.f32 	%f611, [%r80+12328];
	ld.shared.f32 	%f612, [%r80+14376];
	ld.shared.f32 	%f613, [%r85+2560];
	ld.shared.f32 	%f614, [%r85+2624];
	ld.shared.f32 	%f615, [%r85+2688];
	ld.shared.f32 	%f616, [%r85+2752];
	fma.rn.f32 	%f617, %f605, %f613, %f573;
	fma.rn.f32 	%f618, %f605, %f614, %f574;
	fma.rn.f32 	%f619, %f605, %f615, %f575;
	fma.rn.f32 	%f620, %f605, %f616, %f576;
	fma.rn.f32 	%f621, %f606, %f613, %f577;
	fma.rn.f32 	%f622, %f606, %f614, %f578;
	fma.rn.f32 	%f623, %f606, %f615, %f579;
	fma.rn.f32 	%f624, %f606, %f616, %f580;
	fma.rn.f32 	%f625, %f607, %f613, %f581;
	fma.rn.f32 	%f626, %f607, %f614, %f582;
	fma.rn.f32 	%f627, %f607, %f615, %f583;
	fma.rn.f32 	%f628, %f607, %f616, %f584;
	fma.rn.f32 	%f629, %f608, %f613, %f585;
	fma.rn.f32 	%f630, %f608, %f614, %f586;
	fma.rn.f32 	%f631, %f608, %f615, %f587;
	fma.rn.f32 	%f632, %f608, %f616, %f588;
	fma.rn.f32 	%f633, %f609, %f613, %f589;
	fma.rn.f32 	%f634, %f609, %f614, %f590;
	fma.rn.f32 	%f635, %f609, %f615, %f591;
	fma.rn.f32 	%f636, %f609, %f616, %f592;
	fma.rn.f32 	%f637, %f610, %f613, %f593;
	fma.rn.f32 	%f638, %f610, %f614, %f594;
	fma.rn.f32 	%f639, %f610, %f615, %f595;
	fma.rn.f32 	%f640, %f610, %f616, %f596;
	fma.rn.f32 	%f641, %f611, %f613, %f597;
	fma.rn.f32 	%f642, %f611, %f614, %f598;
	fma.rn.f32 	%f643, %f611, %f615, %f599;
	fma.rn.f32 	%f644, %f611, %f616, %f600;
	fma.rn.f32 	%f645, %f612, %f613, %f601;
	fma.rn.f32 	%f646, %f612, %f614, %f602;
	fma.rn.f32 	%f647, %f612, %f615, %f603;
	fma.rn.f32 	%f648, %f612, %f616, %f604;
	ld.shared.f32 	%f649, [%r80+44];
	ld.shared.f32 	%f650, [%r80+2092];
	ld.shared.f32 	%f651, [%r80+4140];
	ld.shared.f32 	%f652, [%r80+6188];
	ld.shared.f32 	%f653, [%r80+8236];
	ld.shared.f32 	%f654, [%r80+10284];
	ld.shared.f32 	%f655, [%r80+12332];
	ld.shared.f32 	%f656, [%r80+14380];
	ld.shared.f32 	%f657, [%r85+2816];
	ld.shared.f32 	%f658, [%r85+2880];
	ld.shared.f32 	%f659, [%r85+2944];
	ld.shared.f32 	%f660, [%r85+3008];
	fma.rn.f32 	%f661, %f649, %f657, %f617;
	fma.rn.f32 	%f662, %f649, %f658, %f618;
	fma.rn.f32 	%f663, %f649, %f659, %f619;
	fma.rn.f32 	%f664, %f649, %f660, %f620;
	fma.rn.f32 	%f665, %f650, %f657, %f621;
	fma.rn.f32 	%f666, %f650, %f658, %f622;
	fma.rn.f32 	%f667, %f650, %f659, %f623;
	fma.rn.f32 	%f668, %f650, %f660, %f624;
	fma.rn.f32 	%f669, %f651, %f657, %f625;
	fma.rn.f32 	%f670, %f651, %f658, %f626;
	fma.rn.f32 	%f671, %f651, %f659, %f627;
	fma.rn.f32 	%f672, %f651, %f660, %f628;
	fma.rn.f32 	%f673, %f652, %f657, %f629;
	fma.rn.f32 	%f674, %f652, %f658, %f630;
	fma.rn.f32 	%f675, %f652, %f659, %f631;
	fma.rn.f32 	%f676, %f652, %f660, %f632;
	fma.rn.f32 	%f677, %f653, %f657, %f633;
	fma.rn.f32 	%f678, %f653, %f658, %f634;
	fma.rn.f32 	%f679, %f653, %f659, %f635;
	fma.rn.f32 	%f680, %f653, %f660, %f636;
	fma.rn.f32 	%f681, %f654, %f657, %f637;
	fma.rn.f32 	%f682, %f654, %f658, %f638;
	fma.rn.f32 	%f683, %f654, %f659, %f639;
	fma.rn.f32 	%f684, %f654, %f660, %f640;
	fma.rn.f32 	%f685, %f655, %f657, %f641;
	fma.rn.f32 	%f686, %f655, %f658, %f642;
	fma.rn.f32 	%f687, %f655, %f659, %f643;
	fma.rn.f32 	%f688, %f655, %f660, %f644;
	fma.rn.f32 	%f689, %f656, %f657, %f645;
	fma.rn.f32 	%f690, %f656, %f658, %f646;
	fma.rn.f32 	%f691, %f656, %f659, %f647;
	fma.rn.f32 	%f692, %f656, %f660, %f648;
	ld.shared.f32 	%f693, [%r80+48];
	ld.shared.f32 	%f694, [%r80+2096];
	ld.shared.f32 	%f695, [%r80+4144];
	ld.shared.f32 	%f696, [%r80+6192];
	ld.shared.f32 	%f697, [%r80+8240];
	ld.shared.f32 	%f698, [%r80+10288];
	ld.shared.f32 	%f699, [%r80+12336];
	ld.shared.f32 	%f700, [%r80+14384];
	ld.shared.f32 	%f701, [%r85+3072];
	ld.shared.f32 	%f702, [%r85+3136];
	ld.shared.f32 	%f703, [%r85+3200];
	ld.shared.f32 	%f704, [%r85+3264];
	fma.rn.f32 	%f705, %f693, %f701, %f661;
	fma.rn.f32 	%f706, %f693, %f702, %f662;
	fma.rn.f32 	%f707, %f693, %f703, %f663;
	fma.rn.f32 	%f708, %f693, %f704, %f664;
	fma.rn.f32 	%f709, %f694, %f701, %f665;
	fma.rn.f32 	%f710, %f694, %f702, %f666;
	fma.rn.f32 	%f711, %f694, %f703, %f667;
	fma.rn.f32 	%f712, %f694, %f704, %f668;
	fma.rn.f32 	%f713, %f695, %f701, %f669;
	fma.rn.f32 	%f714, %f695, %f702, %f670;
	fma.rn.f32 	%f715, %f695, %f703, %f671;
	fma.rn.f32 	%f716, %f695, %f704, %f672;
	fma.rn.f32 	%f717, %f696, %f701, %f673;
	fma.rn.f32 	%f718, %f696, %f702, %f674;
	fma.rn.f32 	%f719, %f696, %f703, %f675;
	fma.rn.f32 	%f720, %f696, %f704, %f676;
	fma.rn.f32 	%f721, %f697, %f701, %f677;
	fma.rn.f32 	%f722, %f697, %f702, %f678;
	fma.rn.f32 	%f723, %f697, %f703, %f679;
	fma.rn.f32 	%f724, %f697, %f704, %f680;
	fma.rn.f32 	%f725, %f698, %f701, %f681;
	fma.rn.f32 	%f726, %f698, %f702, %f682;
	fma.rn.f32 	%f727, %f698, %f703, %f683;
	fma.rn.f32 	%f728, %f698, %f704, %f684;
	fma.rn.f32 	%f729, %f699, %f701, %f685;
	fma.rn.f32 	%f730, %f699, %f702, %f686;
	fma.rn.f32 	%f731, %f699, %f703, %f687;
	fma.rn.f32 	%f732, %f699, %f704, %f688;
	fma.rn.f32 	%f733, %f700, %f701, %f689;
	fma.rn.f32 	%f734, %f700, %f702, %f690;
	fma.rn.f32 	%f735, %f700, %f703, %f691;
	fma.rn.f32 	%f736, %f700, %f704, %f692;
	ld.shared.f32 	%f737, [%r80+52];
	ld.shared.f32 	%f738, [%r80+2100];
	ld.shared.f32 	%f739, [%r80+4148];
	ld.shared.f32 	%f740, [%r80+6196];
	ld.shared.f32 	%f741, [%r80+8244];
	ld.shared.f32 	%f742, [%r80+10292];
	ld.shared.f32 	%f743, [%r80+12340];
	ld.shared.f32 	%f744, [%r80+14388];
	ld.shared.f32 	%f745, [%r85+3328];
	ld.shared.f32 	%f746, [%r85+3392];
	ld.shared.f32 	%f747, [%r85+3456];
	ld.shared.f32 	%f748, [%r85+3520];
	fma.rn.f32 	%f749, %f737, %f745, %f705;
	fma.rn.f32 	%f750, %f737, %f746, %f706;
	fma.rn.f32 	%f751, %f737, %f747, %f707;
	fma.rn.f32 	%f752, %f737, %f748, %f708;
	fma.rn.f32 	%f753, %f738, %f745, %f709;
	fma.rn.f32 	%f754, %f738, %f746, %f710;
	fma.rn.f32 	%f755, %f738, %f747, %f711;
	fma.rn.f32 	%f756, %f738, %f748, %f712;
	fma.rn.f32 	%f757, %f739, %f745, %f713;
	fma.rn.f32 	%f758, %f739, %f746, %f714;
	fma.rn.f32 	%f759, %f739, %f747, %f715;
	fma.rn.f32 	%f760, %f739, %f748, %f716;
	fma.rn.f32 	%f761, %f740, %f745, %f717;
	fma.rn.f32 	%f762, %f740, %f746, %f718;
	fma.rn.f32 	%f763, %f740, %f747, %f719;
	fma.rn.f32 	%f764, %f740, %f748, %f720;
	fma.rn.f32 	%f765, %f741, %f745, %f721;
	fma.rn.f32 	%f766, %f741, %f746, %f722;
	fma.rn.f32 	%f767, %f741, %f747, %f723;
	fma.rn.f32 	%f768, %f741, %f748, %f724;
	fma.rn.f32 	%f769, %f742, %f745, %f725;
	fma.rn.f32 	%f770, %f742, %f746, %f726;
	fma.rn.f32 	%f771, %f742, %f747, %f727;
	fma.rn.f32 	%f772, %f742, %f748, %f728;
	fma.rn.f32 	%f773, %f743, %f745, %f729;
	fma.rn.f32 	%f774, %f743, %f746, %f730;
	fma.rn.f32 	%f775, %f743, %f747, %f731;
	fma.rn.f32 	%f776, %f743, %f748, %f732;
	fma.rn.f32 	%f777, %f744, %f745, %f733;
	fma.rn.f32 	%f778, %f744, %f746, %f734;
	fma.rn.f32 	%f779, %f744, %f747, %f735;
	fma.rn.f32 	%f780, %f744, %f748, %f736;
	ld.shared.f32 	%f781, [%r80+56];
	ld.shared.f32 	%f782, [%r80+2104];
	ld.shared.f32 	%f783, [%r80+4152];
	ld.shared.f32 	%f784, [%r80+6200];
	ld.shared.f32 	%f785, [%r80+8248];
	ld.shared.f32 	%f786, [%r80+10296];
	ld.shared.f32 	%f787, [%r80+12344];
	ld.shared.f32 	%f788, [%r80+14392];
	ld.shared.f32 	%f789, [%r85+3584];
	ld.shared.f32 	%f790, [%r85+3648];
	ld.shared.f32 	%f791, [%r85+3712];
	ld.shared.f32 	%f792, [%r85+3776];
	fma.rn.f32 	%f793, %f781, %f789, %f749;
	fma.rn.f32 	%f794, %f781, %f790, %f750;
	fma.rn.f32 	%f795, %f781, %f791, %f751;
	fma.rn.f32 	%f796, %f781, %f792, %f752;
	fma.rn.f32 	%f797, %f782, %f789, %f753;
	fma.rn.f32 	%f798, %f782, %f790, %f754;
	fma.rn.f32 	%f799, %f782, %f791, %f755;
	fma.rn.f32 	%f800, %f782, %f792, %f756;
	fma.rn.f32 	%f801, %f783, %f789, %f757;
	fma.rn.f32 	%f802, %f783, %f790, %f758;
	fma.rn.f32 	%f803, %f783, %f791, %f759;
	fma.rn.f32 	%f804, %f783, %f792, %f760;
	fma.rn.f32 	%f805, %f784, %f789, %f761;
	fma.rn.f32 	%f806, %f784, %f790, %f762;
	fma.rn.f32 	%f807, %f784, %f791, %f763;
	fma.rn.f32 	%f808, %f784, %f792, %f764;
	fma.rn.f32 	%f809, %f785, %f789, %f765;
	fma.rn.f32 	%f810, %f785, %f790, %f766;
	fma.rn.f32 	%f811, %f785, %f791, %f767;
	fma.rn.f32 	%f812, %f785, %f792, %f768;
	fma.rn.f32 	%f813, %f786, %f789, %f769;
	fma.rn.f32 	%f814, %f786, %f790, %f770;
	fma.rn.f32 	%f815, %f786, %f791, %f771;
	fma.rn.f32 	%f816, %f786, %f792, %f772;
	fma.rn.f32 	%f817, %f787, %f789, %f773;
	fma.rn.f32 	%f818, %f787, %f790, %f774;
	fma.rn.f32 	%f819, %f787, %f791, %f775;
	fma.rn.f32 	%f820, %f787, %f792, %f776;
	fma.rn.f32 	%f821, %f788, %f789, %f777;
	fma.rn.f32 	%f822, %f788, %f790, %f778;
	fma.rn.f32 	%f823, %f788, %f791, %f779;
	fma.rn.f32 	%f824, %f788, %f792, %f780;
	ld.shared.f32 	%f825, [%r80+60];
	ld.shared.f32 	%f826, [%r80+2108];
	ld.shared.f32 	%f827, [%r80+4156];
	ld.shared.f32 	%f828, [%r80+6204];
	ld.shared.f32 	%f829, [%r80+8252];
	ld.shared.f32 	%f830, [%r80+10300];
	ld.shared.f32 	%f831, [%r80+12348];
	ld.shared.f32 	%f832, [%r80+14396];
	ld.shared.f32 	%f833, [%r85+3840];
	ld.shared.f32 	%f834, [%r85+3904];
	ld.shared.f32 	%f835, [%r85+3968];
	ld.shared.f32 	%f836, [%r85+4032];
	fma.rn.f32 	%f837, %f825, %f833, %f793;
	fma.rn.f32 	%f838, %f825, %f834, %f794;
	fma.rn.f32 	%f839, %f825, %f835, %f795;
	fma.rn.f32 	%f840, %f825, %f836, %f796;
	fma.rn.f32 	%f841, %f826, %f833, %f797;
	fma.rn.f32 	%f842, %f826, %f834, %f798;
	fma.rn.f32 	%f843, %f826, %f835, %f799;
	fma.rn.f32 	%f844, %f826, %f836, %f800;
	fma.rn.f32 	%f845, %f827, %f833, %f801;
	fma.rn.f32 	%f846, %f827, %f834, %f802;
	fma.rn.f32 	%f847, %f827, %f835, %f803;
	fma.rn.f32 	%f848, %f827, %f836, %f804;
	fma.rn.f32 	%f849, %f828, %f833, %f805;
	fma.rn.f32 	%f850, %f828, %f834, %f806;
	fma.rn.f32 	%f851, %f828, %f835, %f807;
	fma.rn.f32 	%f852, %f828, %f836, %f808;
	fma.rn.f32 	%f853, %f829, %f833, %f809;
	fma.rn.f32 	%f854, %f829, %f834, %f810;
	fma.rn.f32 	%f855, %f829, %f835, %f811;
	fma.rn.f32 	%f856, %f829, %f836, %f812;
	fma.rn.f32 	%f857, %f830, %f833, %f813;
	fma.rn.f32 	%f858, %f830, %f834, %f814;
	fma.rn.f32 	%f859, %f830, %f835, %f815;
	fma.rn.f32 	%f860, %f830, %f836, %f816;
	fma.rn.f32 	%f861, %f831, %f833, %f817;
	fma.rn.f32 	%f862, %f831, %f834, %f818;
	fma.rn.f32 	%f863, %f831, %f835, %f819;
	fma.rn.f32 	%f864, %f831, %f836, %f820;
	fma.rn.f32 	%f865, %f832, %f833, %f821;
	fma.rn.f32 	%f866, %f832, %f834, %f822;
	fma.rn.f32 	%f867, %f832, %f835, %f823;
	fma.rn.f32 	%f868, %f832, %f836, %f824;
	ld.shared.f32 	%f869, [%r80+64];
	ld.shared.f32 	%f870, [%r80+2112];
	ld.shared.f32 	%f871, [%r80+4160];
	ld.shared.f32 	%f872, [%r80+6208];
	ld.shared.f32 	%f873, [%r80+8256];
	ld.shared.f32 	%f874, [%r80+10304];
	ld.shared.f32 	%f875, [%r80+12352];
	ld.shared.f32 	%f876, [%r80+14400];
	ld.shared.f32 	%f877, [%r85+4096];
	ld.shared.f32 	%f878, [%r85+4160];
	ld.shared.f32 	%f879, [%r85+4224];
	ld.shared.f32 	%f880, [%r85+4288];
	fma.rn.f32 	%f881, %f869, %f877, %f837;
	fma.rn.f32 	%f882, %f869, %f878, %f838;
	fma.rn.f32 	%f883, %f869, %f879, %f839;
	fma.rn.f32 	%f884, %f869, %f880, %f840;
	fma.rn.f32 	%f885, %f870, %f877, %f841;
	fma.rn.f32 	%f886, %f870, %f878, %f842;
	fma.rn.f32 	%f887, %f870, %f879, %f843;
	fma.rn.f32 	%f888, %f870, %f880, %f844;
	fma.rn.f32 	%f889, %f871, %f877, %f845;
	fma.rn.f32 	%f890, %f871, %f878, %f846;
	fma.rn.f32 	%f891, %f871, %f879, %f847;
	fma.rn.f32 	%f892, %f871, %f880, %f848;
	fma.rn.f32 	%f893, %f872, %f877, %f849;
	fma.rn.f32 	%f894, %f872, %f878, %f850;
	fma.rn.f32 	%f895, %f872, %f879, %f851;
	fma.rn.f32 	%f896, %f872, %f880, %f852;
	fma.rn.f32 	%f897, %f873, %f877, %f853;
	fma.rn.f32 	%f898, %f873, %f878, %f854;
	fma.rn.f32 	%f899, %f873, %f879, %f855;
	fma.rn.f32 	%f900, %f873, %f880, %f856;
	fma.rn.f32 	%f901, %f874, %f877, %f857;
	fma.rn.f32 	%f902, %f874, %f878, %f858;
	fma.rn.f32 	%f903, %f874, %f879, %f859;
	fma.rn.f32 	%f904, %f874, %f880, %f860;
	fma.rn.f32 	%f905, %f875, %f877, %f861;
	fma.rn.f32 	%f906, %f875, %f878, %f862;
	fma.rn.f32 	%f907, %f875, %f879, %f863;
	fma.rn.f32 	%f908, %f875, %f880, %f864;
	fma.rn.f32 	%f909, %f876, %f877, %f865;
	fma.rn.f32 	%f910, %f876, %f878, %f866;
	fma.rn.f32 	%f911, %f876, %f879, %f867;
	fma.rn.f32 	%f912, %f876, %f880, %f868;
	ld.shared.f32 	%f913, [%r80+68];
	ld.shared.f32 	%f914, [%r80+2116];
	ld.shared.f32 	%f915, [%r80+4164];
	ld.shared.f32 	%f916, [%r80+6212];
	ld.shared.f32 	%f917, [%r80+8260];
	ld.shared.f32 	%f918, [%r80+10308];
	ld.shared.f32 	%f919, [%r80+12356];
	ld.shared.f32 	%f920, [%r80+14404];
	ld.shared.f32 	%f921, [%r85+4352];
	ld.shared.f32 	%f922, [%r85+4416];
	ld.shared.f32 	%f923, [%r85+4480];
	ld.shared.f32 	%f924, [%r85+4544];
	fma.rn.f32 	%f925, %f913, %f921, %f881;
	fma.rn.f32 	%f926, %f913, %f922, %f882;
	fma.rn.f32 	%f927, %f913, %f923, %f883;
	fma.rn.f32 	%f928, %f913, %f924, %f884;
	fma.rn.f32 	%f929, %f914, %f921, %f885;
	fma.rn.f32 	%f930, %f914, %f922, %f886;
	fma.rn.f32 	%f931, %f914, %f923, %f887;
	fma.rn.f32 	%f932, %f914, %f924, %f888;
	fma.rn.f32 	%f933, %f915, %f921, %f889;
	fma.rn.f32 	%f934, %f915, %f922, %f890;
	fma.rn.f32 	%f935, %f915, %f923, %f891;
	fma.rn.f32 	%f936, %f915, %f924, %f892;
	fma.rn.f32 	%f937, %f916, %f921, %f893;
	fma.rn.f32 	%f938, %f916, %f922, %f894;
	fma.rn.f32 	%f939, %f916, %f923, %f895;
	fma.rn.f32 	%f940, %f916, %f924, %f896;
	fma.rn.f32 	%f941, %f917, %f921, %f897;
	fma.rn.f32 	%f942, %f917, %f922, %f898;
	fma.rn.f32 	%f943, %f917, %f923, %f899;
	fma.rn.f32 	%f944, %f917, %f924, %f900;
	fma.rn.f32 	%f945, %f918, %f921, %f901;
	fma.rn.f32 	%f946, %f918, %f922, %f902;
	fma.rn.f32 	%f947, %f918, %f923, %f903;
	fma.rn.f32 	%f948, %f918, %f924, %f904;
	fma.rn.f32 	%f949, %f919, %f921, %f905;
	fma.rn.f32 	%f950, %f919, %f922, %f906;
	fma.rn.f32 	%f951, %f919, %f923, %f907;
	fma.rn.f32 	%f952, %f919, %f924, %f908;
	fma.rn.f32 	%f953, %f920, %f921, %f909;
	fma.rn.f32 	%f954, %f920, %f922, %f910;
	fma.rn.f32 	%f955, %f920, %f923, %f911;
	fma.rn.f32 	%f956, %f920, %f924, %f912;
	ld.shared.f32 	%f957, [%r80+72];
	ld.shared.f32 	%f958, [%r80+2120];
	ld.shared.f32 	%f959, [%r80+4168];
	ld.shared.f32 	%f960, [%r80+6216];
	ld.shared.f32 	%f961, [%r80+8264];
	ld.shared.f32 	%f962, [%r80+10312];
	ld.shared.f32 	%f963, [%r80+12360];
	ld.shared.f32 	%f964, [%r80+14408];
	ld.shared.f32 	%f965, [%r85+4608];
	ld.shared.f32 	%f966, [%r85+4672];
	ld.shared.f32 	%f967, [%r85+4736];
	ld.shared.f32 	%f968, [%r85+4800];
	fma.rn.f32 	%f969, %f957, %f965, %f925;
	fma.rn.f32 	%f970, %f957, %f966, %f926;
	fma.rn.f32 	%f971, %f957, %f967, %f927;
	fma.rn.f32 	%f972, %f957, %f968, %f928;
	fma.rn.f32 	%f973, %f958, %f965, %f929;
	fma.rn.f32 	%f974, %f958, %f966, %f930;
	fma.rn.f32 	%f975, %f958, %f967, %f931;
	fma.rn.f32 	%f976, %f958, %f968, %f932;
	fma.rn.f32 	%f977, %f959, %f965, %f933;
	fma.rn.f32 	%f978, %f959, %f966, %f934;
	fma.rn.f32 	%f979, %f959, %f967, %f935;
	fma.rn.f32 	%f980, %f959, %f968, %f936;
	fma.rn.f32 	%f981, %f960, %f965, %f937;
	fma.rn.f32 	%f982, %f960, %f966, %f938;
	fma.rn.f32 	%f983, %f960, %f967, %f939;
	fma.rn.f32 	%f984, %f960, %f968, %f940;
	fma.rn.f32 	%f985, %f961, %f965, %f941;
	fma.rn.f32 	%f986, %f961, %f966, %f942;
	fma.rn.f32 	%f987, %f961, %f967, %f943;
	fma.rn.f32 	%f988, %f961, %f968, %f944;
	fma.rn.f32 	%f989, %f962, %f965, %f945;
	fma.rn.f32 	%f990, %f962, %f966, %f946;
	fma.rn.f32 	%f991, %f962, %f967, %f947;
	fma.rn.f32 	%f992, %f962, %f968, %f948;
	fma.rn.f32 	%f993, %f963, %f965, %f949;
	fma.rn.f32 	%f994, %f963, %f966, %f950;
	fma.rn.f32 	%f995, %f963, %f967, %f951;
	fma.rn.f32 	%f996, %f963, %f968, %f952;
	fma.rn.f32 	%f997, %f964, %f965, %f953;
	fma.rn.f32 	%f998, %f964, %f966, %f954;
	fma.rn.f32 	%f999, %f964, %f967, %f955;
	fma.rn.f32 	%f1000, %f964, %f968, %f956;
	ld.shared.f32 	%f1001, [%r80+76];
	ld.shared.f32 	%f1002, [%r80+2124];
	ld.shared.f32 	%f1003, [%r80+4172];
	ld.shared.f32 	%f1004, [%r80+6220];
	ld.shared.f32 	%f1005, [%r80+8268];
	ld.shared.f32 	%f1006, [%r80+10316];
	ld.shared.f32 	%f1007, [%r80+12364];
	ld.shared.f32 	%f1008, [%r80+14412];
	ld.shared.f32 	%f1009, [%r85+4864];
	ld.shared.f32 	%f1010, [%r85+4928];
	ld.shared.f32 	%f1011, [%r85+4992];
	ld.shared.f32 	%f1012, [%r85+5056];
	fma.rn.f32 	%f1013, %f1001, %f1009, %f969;
	fma.rn.f32 	%f1014, %f1001, %f1010, %f970;
	fma.rn.f32 	%f1015, %f1001, %f1011, %f971;
	fma.rn.f32 	%f1016, %f1001, %f1012, %f972;
	fma.rn.f32 	%f1017, %f1002, %f1009, %f973;
	fma.rn.f32 	%f1018, %f1002, %f1010, %f974;
	fma.rn.f32 	%f1019, %f1002, %f1011, %f975;
	fma.rn.f32 	%f1020, %f1002, %f1012, %f976;
	fma.rn.f32 	%f1021, %f1003, %f1009, %f977;
	fma.rn.f32 	%f1022, %f1003, %f1010, %f978;
	fma.rn.f32 	%f1023, %f1003, %f1011, %f979;
	fma.rn.f32 	%f1024, %f1003, %f1012, %f980;
	fma.rn.f32 	%f1025, %f1004, %f1009, %f981;
	fma.rn.f32 	%f1026, %f1004, %f1010, %f982;
	fma.rn.f32 	%f1027, %f1004, %f1011, %f983;
	fma.rn.f32 	%f1028, %f1004, %f1012, %f984;
	fma.rn.f32 	%f1029, %f1005, %f1009, %f985;
	fma.rn.f32 	%f1030, %f1005, %f1010, %f986;
	fma.rn.f32 	%f1031, %f1005, %f1011, %f987;
	fma.rn.f32 	%f1032, %f1005, %f1012, %f988;
	fma.rn.f32 	%f1033, %f1006, %f1009, %f989;
	fma.rn.f32 	%f1034, %f1006, %f1010, %f990;
	fma.rn.f32 	%f1035, %f1006, %f1011, %f991;
	fma.rn.f32 	%f1036, %f1006, %f1012, %f992;
	fma.rn.f32 	%f1037, %f1007, %f1009, %f993;
	fma.rn.f32 	%f1038, %f1007, %f1010, %f994;
	fma.rn.f32 	%f1039, %f1007, %f1011, %f995;
	fma.rn.f32 	%f1040, %f1007, %f1012, %f996;
	fma.rn.f32 	%f1041, %f1008, %f1009, %f997;
	fma.rn.f32 	%f1042, %f1008, %f1010, %f998;
	fma.rn.f32 	%f1043, %f1008, %f1011, %f999;
	fma.rn.f32 	%f1044, %f1008, %f1012, %f1000;
	ld.shared.f32 	%f1045, [%r80+80];
	ld.shared.f32 	%f1046, [%r80+2128];
	ld.shared.f32 	%f1047, [%r80+4176];
	ld.shared.f32 	%f1048, [%r80+6224];
	ld.shared.f32 	%f1049, [%r80+8272];
	ld.shared.f32 	%f1050, [%r80+10320];
	ld.shared.f32 	%f1051, [%r80+12368];
	ld.shared.f32 	%f1052, [%r80+14416];
	ld.shared.f32 	%f1053, [%r85+5120];
	ld.shared.f32 	%f1054, [%r85+5184];
	ld.shared.f32 	%f1055, [%r85+5248];
	ld.shared.f32 	%f1056, [%r85+5312];
	fma.rn.f32 	%f1057, %f1045, %f1053, %f1013;
	fma.rn.f32 	%f1058, %f1045, %f1054, %f1014;
	fma.rn.f32 	%f1059, %f1045, %f1055, %f1015;
	fma.rn.f32 	%f1060, %f1045, %f1056, %f1016;
	fma.rn.f32 	%f1061, %f1046, %f1053, %f1017;
	fma.rn.f32 	%f1062, %f1046, %f1054, %f1018;
	fma.rn.f32 	%f1063, %f1046, %f1055, %f1019;
	fma.rn.f32 	%f1064, %f1046, %f1056, %f1020;
	fma.rn.f32 	%f1065, %f1047, %f1053, %f1021;
	fma.rn.f32 	%f1066, %f1047, %f1054, %f1022;
	fma.rn.f32 	%f1067, %f1047, %f1055, %f1023;
	fma.rn.f32 	%f1068, %f1047, %f1056, %f1024;
	fma.rn.f32 	%f1069, %f1048, %f1053, %f1025;
	fma.rn.f32 	%f1070, %f1048, %f1054, %f1026;
	fma.rn.f32 	%f1071, %f1048, %f1055, %f1027;
	fma.rn.f32 	%f1072, %f1048, %f1056, %f1028;
	fma.rn.f32 	%f1073, %f1049, %f1053, %f1029;
	fma.rn.f32 	%f1074, %f1049, %f1054, %f1030;
	fma.rn.f32 	%f1075, %f1049, %f1055, %f1031;
	fma.rn.f32 	%f1076, %f1049, %f1056, %f1032;
	fma.rn.f32 	%f1077, %f1050, %f1053, %f1033;
	fma.rn.f32 	%f1078, %f1050, %f1054, %f1034;
	fma.rn.f32 	%f1079, %f1050, %f1055, %f1035;
	fma.rn.f32 	%f1080, %f1050, %f1056, %f1036;
	fma.rn.f32 	%f1081, %f1051, %f1053, %f1037;
	fma.rn.f32 	%f1082, %f1051, %f1054, %f1038;
	fma.rn.f32 	%f1083, %f1051, %f1055, %f1039;
	fma.rn.f32 	%f1084, %f1051, %f1056, %f1040;
	fma.rn.f32 	%f1085, %f1052, %f1053, %f1041;
	fma.rn.f32 	%f1086, %f1052, %f1054, %f1042;
	fma.rn.f32 	%f1087, %f1052, %f1055, %f1043;
	fma.rn.f32 	%f1088, %f1052, %f1056, %f1044;
	ld.shared.f32 	%f1089, [%r80+84];
	ld.shared.f32 	%f1090, [%r80+2132];
	ld.shared.f32 	%f1091, [%r80+4180];
	ld.shared.f32 	%f1092, [%r80+6228];
	ld.shared.f32 	%f1093, [%r80+8276];
	ld.shared.f32 	%f1094, [%r80+10324];
	ld.shared.f32 	%f1095, [%r80+12372];
	ld.shared.f32 	%f1096, [%r80+14420];
	ld.shared.f32 	%f1097, [%r85+5376];
	ld.shared.f32 	%f1098, [%r85+5440];
	ld.shared.f32 	%f1099, [%r85+5504];
	ld.shared.f32 	%f1100, [%r85+5568];
	fma.rn.f32 	%f1101, %f1089, %f1097, %f1057;
	fma.rn.f32 	%f1102, %f1089, %f1098, %f1058;
	fma.rn.f32 	%f1103, %f1089, %f1099, %f1059;
	fma.rn.f32 	%f1104, %f1089, %f1100, %f1060;
	fma.rn.f32 	%f1105, %f1090, %f1097, %f1061;
	fma.rn.f32 	%f1106, %f1090, %f1098, %f1062;
	fma.rn.f32 	%f1107, %f1090, %f1099, %f1063;
	fma.rn.f32 	%f1108, %f1090, %f1100, %f1064;
	fma.rn.f32 	%f1109, %f1091, %f1097, %f1065;
	fma.rn.f32 	%f1110, %f1091, %f1098, %f1066;
	fma.rn.f32 	%f1111, %f1091, %f1099, %f1067;
	fma.rn.f32 	%f1112, %f1091, %f1100, %f1068;
	fma.rn.f32 	%f1113, %f1092, %f1097, %f1069;
	fma.rn.f32 	%f1114, %f1092, %f1098, %f1070;
	fma.rn.f32 	%f1115, %f1092, %f1099, %f1071;
	fma.rn.f32 	%f1116, %f1092, %f1100, %f1072;
	fma.rn.f32 	%f1117, %f1093, %f1097, %f1073;
	fma.rn.f32 	%f1118, %f1093, %f1098, %f1074;
	fma.rn.f32 	%f1119, %f1093, %f1099, %f1075;
	fma.rn.f32 	%f1120, %f1093, %f1100, %f1076;
	fma.rn.f32 	%f1121, %f1094, %f1097, %f1077;
	fma.rn.f32 	%f1122, %f1094, %f1098, %f1078;
	fma.rn.f32 	%f1123, %f1094, %f1099, %f1079;
	fma.rn.f32 	%f1124, %f1094, %f1100, %f1080;
	fma.rn.f32 	%f1125, %f1095, %f1097, %f1081;
	fma.rn.f32 	%f1126, %f1095, %f1098, %f1082;
	fma.rn.f32 	%f1127, %f1095, %f1099, %f1083;
	fma.rn.f32 	%f1128, %f1095, %f1100, %f1084;
	fma.rn.f32 	%f1129, %f1096, %f1097, %f1085;
	fma.rn.f32 	%f1130, %f1096, %f1098, %f1086;
	fma.rn.f32 	%f1131, %f1096, %f1099, %f1087;
	fma.rn.f32 	%f1132, %f1096, %f1100, %f1088;
	ld.shared.f32 	%f1133, [%r80+88];
	ld.shared.f32 	%f1134, [%r80+2136];
	ld.shared.f32 	%f1135, [%r80+4184];
	ld.shared.f32 	%f1136, [%r80+6232];
	ld.shared.f32 	%f1137, [%r80+8280];
	ld.shared.f32 	%f1138, [%r80+10328];
	ld.shared.f32 	%f1139, [%r80+12376];
	ld.shared.f32 	%f1140, [%r80+14424];
	ld.shared.f32 	%f1141, [%r85+5632];
	ld.shared.f32 	%f1142, [%r85+5696];
	ld.shared.f32 	%f1143, [%r85+5760];
	ld.shared.f32 	%f1144, [%r85+5824];
	fma.rn.f32 	%f1145, %f1133, %f1141, %f1101;
	fma.rn.f32 	%f1146, %f1133, %f1142, %f1102;
	fma.rn.f32 	%f1147, %f1133, %f1143, %f1103;
	fma.rn.f32 	%f1148, %f1133, %f1144, %f1104;
	fma.rn.f32 	%f1149, %f1134, %f1141, %f1105;
	fma.rn.f32 	%f1150, %f1134, %f1142, %f1106;
	fma.rn.f32 	%f1151, %f1134, %f1143, %f1107;
	fma.rn.f32 	%f1152, %f1134, %f1144, %f1108;
	fma.rn.f32 	%f1153, %f1135, %f1141, %f1109;
	fma.rn.f32 	%f1154, %f1135, %f1142, %f1110;
	fma.rn.f32 	%f1155, %f1135, %f1143, %f1111;
	fma.rn.f32 	%f1156, %f1135, %f1144, %f1112;
	fma.rn.f32 	%f1157, %f1136, %f1141, %f1113;
	fma.rn.f32 	%f1158, %f1136, %f1142, %f1114;
	fma.rn.f32 	%f1159, %f1136, %f1143, %f1115;
	fma.rn.f32 	%f1160, %f1136, %f1144, %f1116;
	fma.rn.f32 	%f1161, %f1137, %f1141, %f1117;
	fma.rn.f32 	%f1162, %f1137, %f1142, %f1118;
	fma.rn.f32 	%f1163, %f1137, %f1143, %f1119;
	fma.rn.f32 	%f1164, %f1137, %f1144, %f1120;
	fma.rn.f32 	%f1165, %f1138, %f1141, %f1121;
	fma.rn.f32 	%f1166, %f1138, %f1142, %f1122;
	fma.rn.f32 	%f1167, %f1138, %f1143, %f1123;
	fma.rn.f32 	%f1168, %f1138, %f1144, %f1124;
	fma.rn.f32 	%f1169, %f1139, %f1141, %f1125;
	fma.rn.f32 	%f1170, %f1139, %f1142, %f1126;
	fma.rn.f32 	%f1171, %f1139, %f1143, %f1127;
	fma.rn.f32 	%f1172, %f1139, %f1144, %f1128;
	fma.rn.f32 	%f1173, %f1140, %f1141, %f1129;
	fma.rn.f32 	%f1174, %f1140, %f1142, %f1130;
	fma.rn.f32 	%f1175, %f1140, %f1143, %f1131;
	fma.rn.f32 	%f1176, %f1140, %f1144, %f1132;
	ld.shared.f32 	%f1177, [%r80+92];
	ld.shared.f32 	%f1178, [%r80+2140];
	ld.shared.f32 	%f1179, [%r80+4188];
	ld.shared.f32 	%f1180, [%r80+6236];
	ld.shared.f32 	%f1181, [%r80+8284];
	ld.shared.f32 	%f1182, [%r80+10332];
	ld.shared.f32 	%f1183, [%r80+12380];
	ld.shared.f32 	%f1184, [%r80+14428];
	ld.shared.f32 	%f1185, [%r85+5888];
	ld.shared.f32 	%f1186, [%r85+5952];
	ld.shared.f32 	%f1187, [%r85+6016];
	ld.shared.f32 	%f1188, [%r85+6080];
	fma.rn.f32 	%f1189, %f1177, %f1185, %f1145;
	fma.rn.f32 	%f1190, %f1177, %f1186, %f1146;
	fma.rn.f32 	%f1191, %f1177, %f1187, %f1147;
	fma.rn.f32 	%f1192, %f1177, %f1188, %f1148;
	fma.rn.f32 	%f1193, %f1178, %f1185, %f1149;
	fma.rn.f32 	%f1194, %f1178, %f1186, %f1150;
	fma.rn.f32 	%f1195, %f1178, %f1187, %f1151;
	fma.rn.f32 	%f1196, %f1178, %f1188, %f1152;
	fma.rn.f32 	%f1197, %f1179, %f1185, %f1153;
	fma.rn.f32 	%f1198, %f1179, %f1186, %f1154;
	fma.rn.f32 	%f1199, %f1179, %f1187, %f1155;
	fma.rn.f32 	%f1200, %f1179, %f1188, %f1156;
	fma.rn.f32 	%f1201, %f1180, %f1185, %f1157;
	fma.rn.f32 	%f1202, %f1180, %f1186, %f1158;
	fma.rn.f32 	%f1203, %f1180, %f1187, %f1159;
	fma.rn.f32 	%f1204, %f1180, %f1188, %f1160;
	fma.rn.f32 	%f1205, %f1181, %f1185, %f1161;
	fma.rn.f32 	%f1206, %f1181, %f1186, %f1162;
	fma.rn.f32 	%f1207, %f1181, %f1187, %f1163;
	fma.rn.f32 	%f1208, %f1181, %f1188, %f1164;
	fma.rn.f32 	%f1209, %f1182, %f1185, %f1165;
	fma.rn.f32 	%f1210, %f1182, %f1186, %f1166;
	fma.rn.f32 	%f1211, %f1182, %f1187, %f1167;
	fma.rn.f32 	%f1212, %f1182, %f1188, %f1168;
	fma.rn.f32 	%f1213, %f1183, %f1185, %f1169;
	fma.rn.f32 	%f1214, %f1183, %f1186, %f1170;
	fma.rn.f32 	%f1215, %f1183, %f1187, %f1171;
	fma.rn.f32 	%f1216, %f1183, %f1188, %f1172;
	fma.rn.f32 	%f1217, %f1184, %f1185, %f1173;
	fma.rn.f32 	%f1218, %f1184, %f1186, %f1174;
	fma.rn.f32 	%f1219, %f1184, %f1187, %f1175;
	fma.rn.f32 	%f1220, %f1184, %f1188, %f1176;
	ld.shared.f32 	%f1221, [%r80+96];
	ld.shared.f32 	%f1222, [%r80+2144];
	ld.shared.f32 	%f1223, [%r80+4192];
	ld.shared.f32 	%f1224, [%r80+6240];
	ld.shared.f32 	%f1225, [%r80+8288];
	ld.shared.f32 	%f1226, [%r80+10336];
	ld.shared.f32 	%f1227, [%r80+12384];
	ld.shared.f32 	%f1228, [%r80+14432];
	ld.shared.f32 	%f1229, [%r85+6144];
	ld.shared.f32 	%f1230, [%r85+6208];
	ld.shared.f32 	%f1231, [%r85+6272];
	ld.shared.f32 	%f1232, [%r85+6336];
	fma.rn.f32 	%f1233, %f1221, %f1229, %f1189;
	fma.rn.f32 	%f1234, %f1221, %f1230, %f1190;
	fma.rn.f32 	%f1235, %f1221, %f1231, %f1191;
	fma.rn.f32 	%f1236, %f1221, %f1232, %f1192;
	fma.rn.f32 	%f1237, %f1222, %f1229, %f1193;
	fma.rn.f32 	%f1238, %f1222, %f1230, %f1194;
	fma.rn.f32 	%f1239, %f1222, %f1231, %f1195;
	fma.rn.f32 	%f1240, %f1222, %f1232, %f1196;
	fma.rn.f32 	%f1241, %f1223, %f1229, %f1197;
	fma.rn.f32 	%f1242, %f1223, %f1230, %f1198;
	fma.rn.f32 	%f1243, %f1223, %f1231, %f1199;
	fma.rn.f32 	%f1244, %f1223, %f1232, %f1200;
	fma.rn.f32 	%f1245, %f1224, %f1229, %f1201;
	fma.rn.f32 	%f1246, %f1224, %f1230, %f1202;
	fma.rn.f32 	%f1247, %f1224, %f1231, %f1203;
	fma.rn.f32 	%f1248, %f1224, %f1232, %f1204;
	fma.rn.f32 	%f1249, %f1225, %f1229, %f1205;
	fma.rn.f32 	%f1250, %f1225, %f1230, %f1206;
	fma.rn.f32 	%f1251, %f1225, %f1231, %f1207;
	fma.rn.f32 	%f1252, %f1225, %f1232, %f1208;
	fma.rn.f32 	%f1253, %f1226, %f1229, %f1209;
	fma.rn.f32 	%f1254, %f1226, %f1230, %f1210;
	fma.rn.f32 	%f1255, %f1226, %f1231, %f1211;
	fma.rn.f32 	%f1256, %f1226, %f1232, %f1212;
	fma.rn.f32 	%f1257, %f1227, %f1229, %f1213;
	fma.rn.f32 	%f1258, %f1227, %f1230, %f1214;
	fma.rn.f32 	%f1259, %f1227, %f1231, %f1215;
	fma.rn.f32 	%f1260, %f1227, %f1232, %f1216;
	fma.rn.f32 	%f1261, %f1228, %f1229, %f1217;
	fma.rn.f32 	%f1262, %f1228, %f1230, %f1218;
	fma.rn.f32 	%f1263, %f1228, %f1231, %f1219;
	fma.rn.f32 	%f1264, %f1228, %f1232, %f1220;
	ld.shared.f32 	%f1265, [%r80+100];
	ld.shared.f32 	%f1266, [%r80+2148];
	ld.shared.f32 	%f1267, [%r80+4196];
	ld.shared.f32 	%f1268, [%r80+6244];
	ld.shared.f32 	%f1269, [%r80+8292];
	ld.shared.f32 	%f1270, [%r80+10340];
	ld.shared.f32 	%f1271, [%r80+12388];
	ld.shared.f32 	%f1272, [%r80+14436];
	ld.shared.f32 	%f1273, [%r85+6400];
	ld.shared.f32 	%f1274, [%r85+6464];
	ld.shared.f32 	%f1275, [%r85+6528];
	ld.shared.f32 	%f1276, [%r85+6592];
	fma.rn.f32 	%f1277, %f1265, %f1273, %f1233;
	fma.rn.f32 	%f1278, %f1265, %f1274, %f1234;
	fma.rn.f32 	%f1279, %f1265, %f1275, %f1235;
	fma.rn.f32 	%f1280, %f1265, %f1276, %f1236;
	fma.rn.f32 	%f1281, %f1266, %f1273, %f1237;
	fma.rn.f32 	%f1282, %f1266, %f1274, %f1238;
	fma.rn.f32 	%f1283, %f1266, %f1275, %f1239;
	fma.rn.f32 	%f1284, %f1266, %f1276, %f1240;
	fma.rn.f32 	%f1285, %f1267, %f1273, %f1241;
	fma.rn.f32 	%f1286, %f1267, %f1274, %f1242;
	fma.rn.f32 	%f1287, %f1267, %f1275, %f1243;
	fma.rn.f32 	%f1288, %f1267, %f1276, %f1244;
	fma.rn.f32 	%f1289, %f1268, %f1273, %f1245;
	fma.rn.f32 	%f1290, %f1268, %f1274, %f1246;
	fma.rn.f32 	%f1291, %f1268, %f1275, %f1247;
	fma.rn.f32 	%f1292, %f1268, %f1276, %f1248;
	fma.rn.f32 	%f1293, %f1269, %f1273, %f1249;
	fma.rn.f32 	%f1294, %f1269, %f1274, %f1250;
	fma.rn.f32 	%f1295, %f1269, %f1275, %f1251;
	fma.rn.f32 	%f1296, %f1269, %f1276, %f1252;
	fma.rn.f32 	%f1297, %f1270, %f1273, %f1253;
	fma.rn.f32 	%f1298, %f1270, %f1274, %f1254;
	fma.rn.f32 	%f1299, %f1270, %f1275, %f1255;
	fma.rn.f32 	%f1300, %f1270, %f1276, %f1256;
	fma.rn.f32 	%f1301, %f1271, %f1273, %f1257;
	fma.rn.f32 	%f1302, %f1271, %f1274, %f1258;
	fma.rn.f32 	%f1303, %f1271, %f1275, %f1259;
	fma.rn.f32 	%f1304, %f1271, %f1276, %f1260;
	fma.rn.f32 	%f1305, %f1272, %f1273, %f1261;
	fma.rn.f32 	%f1306, %f1272, %f1274, %f1262;
	fma.rn.f32 	%f1307, %f1272, %f1275, %f1263;
	fma.rn.f32 	%f1308, %f1272, %f1276, %f1264;
	ld.shared.f32 	%f1309, [%r80+104];
	ld.shared.f32 	%f1310, [%r80+2152];
	ld.shared.f32 	%f1311, [%r80+4200];
	ld.shared.f32 	%f1312, [%r80+6248];
	ld.shared.f32 	%f1313, [%r80+8296];
	ld.shared.f32 	%f1314, [%r80+10344];
	ld.shared.f32 	%f1315, [%r80+12392];
	ld.shared.f32 	%f1316, [%r80+14440];
	ld.shared.f32 	%f1317, [%r85+6656];
	ld.shared.f32 	%f1318, [%r85+6720];
	ld.shared.f32 	%f1319, [%r85+6784];
	ld.shared.f32 	%f1320, [%r85+6848];
	fma.rn.f32 	%f1321, %f1309, %f1317, %f1277;
	fma.rn.f32 	%f1322, %f1309, %f1318, %f1278;
	fma.rn.f32 	%f1323, %f1309, %f1319, %f1279;
	fma.rn.f32 	%f1324, %f1309, %f1320, %f1280;
	fma.rn.f32 	%f1325, %f1310, %f1317, %f1281;
	fma.rn.f32 	%f1326, %f1310, %f1318, %f1282;
	fma.rn.f32 	%f1327, %f1310, %f1319, %f1283;
	fma.rn.f32 	%f1328, %f1310, %f1320, %f1284;
	fma.rn.f32 	%f1329, %f1311, %f1317, %f1285;
	fma.rn.f32 	%f1330, %f1311, %f1318, %f1286;
	fma.rn.f32 	%f1331, %f1311, %f1319, %f1287;
	fma.rn.f32 	%f1332, %f1311, %f1320, %f1288;
	fma.rn.f32 	%f1333, %f1312, %f1317, %f1289;
	fma.rn.f32 	%f1334, %f1312, %f1318, %f1290;
	fma.rn.f32 	%f1335, %f1312, %f1319, %f1291;
	fma.rn.f32 	%f1336, %f1312, %f1320, %f1292;
	fma.rn.f32 	%f1337, %f1313, %f1317, %f1293;
	fma.rn.f32 	%f1338, %f1313, %f1318, %f1294;
	fma.rn.f32 	%f1339, %f1313, %f1319, %f1295;
	fma.rn.f32 	%f1340, %f1313, %f1320, %f1296;
	fma.rn.f32 	%f1341, %f1314, %f1317, %f1297;
	fma.rn.f32 	%f1342, %f1314, %f1318, %f1298;
	fma.rn.f32 	%f1343, %f1314, %f1319, %f1299;
	fma.rn.f32 	%f1344, %f1314, %f1320, %f1300;
	fma.rn.f32 	%f1345, %f1315, %f1317, %f1301;
	fma.rn.f32 	%f1346, %f1315, %f1318, %f1302;
	fma.rn.f32 	%f1347, %f1315, %f1319, %f1303;
	fma.rn.f32 	%f1348, %f1315, %f1320, %f1304;
	fma.rn.f32 	%f1349, %f1316, %f1317, %f1305;
	fma.rn.f32 	%f1350, %f1316, %f1318, %f1306;
	fma.rn.f32 	%f1351, %f1316, %f1319, %f1307;
	fma.rn.f32 	%f1352, %f1316, %f1320, %f1308;
	ld.shared.f32 	%f1353, [%r80+108];
	ld.shared.f32 	%f1354, [%r80+2156];
	ld.shared.f32 	%f1355, [%r80+4204];
	ld.shared.f32 	%f1356, [%r80+6252];
	ld.shared.f32 	%f1357, [%r80+8300];
	ld.shared.f32 	%f1358, [%r80+10348];
	ld.shared.f32 	%f1359, [%r80+12396];
	ld.shared.f32 	%f1360, [%r80+14444];
	ld.shared.f32 	%f1361, [%r85+6912];
	ld.shared.f32 	%f1362, [%r85+6976];
	ld.shared.f32 	%f1363, [%r85+7040];
	ld.shared.f32 	%f1364, [%r85+7104];
	fma.rn.f32 	%f1365, %f1353, %f1361, %f1321;
	fma.rn.f32 	%f1366, %f1353, %f1362, %f1322;
	fma.rn.f32 	%f1367, %f1353, %f1363, %f1323;
	fma.rn.f32 	%f1368, %f1353, %f1364, %f1324;
	fma.rn.f32 	%f1369, %f1354, %f1361, %f1325;
	fma.rn.f32 	%f1370, %f1354, %f1362, %f1326;
	fma.rn.f32 	%f1371, %f1354, %f1363, %f1327;
	fma.rn.f32 	%f1372, %f1354, %f1364, %f1328;
	fma.rn.f32 	%f1373, %f1355, %f1361, %f1329;
	fma.rn.f32 	%f1374, %f1355, %f1362, %f1330;
	fma.rn.f32 	%f1375, %f1355, %f1363, %f1331;
	fma.rn.f32 	%f1376, %f1355, %f1364, %f1332;
	fma.rn.f32 	%f1377, %f1356, %f1361, %f1333;
	fma.rn.f32 	%f1378, %f1356, %f1362, %f1334;
	fma.rn.f32 	%f1379, %f1356, %f1363, %f1335;
	fma.rn.f32 	%f1380, %f1356, %f1364, %f1336;
	fma.rn.f32 	%f1381, %f1357, %f1361, %f1337;
	fma.rn.f32 	%f1382, %f1357, %f1362, %f1338;
	fma.rn.f32 	%f1383, %f1357, %f1363, %f1339;
	fma.rn.f32 	%f1384, %f1357, %f1364, %f1340;
	fma.rn.f32 	%f1385, %f1358, %f1361, %f1341;
	fma.rn.f32 	%f1386, %f1358, %f1362, %f1342;
	fma.rn.f32 	%f1387, %f1358, %f1363, %f1343;
	fma.rn.f32 	%f1388, %f1358, %f1364, %f1344;
	fma.rn.f32 	%f1389, %f1359, %f1361, %f1345;
	fma.rn.f32 	%f1390, %f1359, %f1362, %f1346;
	fma.rn.f32 	%f1391, %f1359, %f1363, %f1347;
	fma.rn.f32 	%f1392, %f1359, %f1364, %f1348;
	fma.rn.f32 	%f1393, %f1360, %f1361, %f1349;
	fma.rn.f32 	%f1394, %f1360, %f1362, %f1350;
	fma.rn.f32 	%f1395, %f1360, %f1363, %f1351;
	fma.rn.f32 	%f1396, %f1360, %f1364, %f1352;
	ld.shared.f32 	%f1397, [%r80+112];
	ld.shared.f32 	%f1398, [%r80+2160];
	ld.shared.f32 	%f1399, [%r80+4208];
	ld.shared.f32 	%f1400, [%r80+6256];
	ld.shared.f32 	%f1401, [%r80+8304];
	ld.shared.f32 	%f1402, [%r80+10352];
	ld.shared.f32 	%f1403, [%r80+12400];
	ld.shared.f32 	%f1404, [%r80+14448];
	ld.shared.f32 	%f1405, [%r85+7168];
	ld.shared.f32 	%f1406, [%r85+7232];
	ld.shared.f32 	%f1407, [%r85+7296];
	ld.shared.f32 	%f1408, [%r85+7360];
	fma.rn.f32 	%f1409, %f1397, %f1405, %f1365;
	fma.rn.f32 	%f1410, %f1397, %f1406, %f1366;
	fma.rn.f32 	%f1411, %f1397, %f1407, %f1367;
	fma.rn.f32 	%f1412, %f1397, %f1408, %f1368;
	fma.rn.f32 	%f1413, %f1398, %f1405, %f1369;
	fma.rn.f32 	%f1414, %f1398, %f1406, %f1370;
	fma.rn.f32 	%f1415, %f1398, %f1407, %f1371;
	fma.rn.f32 	%f1416, %f1398, %f1408, %f1372;
	fma.rn.f32 	%f1417, %f1399, %f1405, %f1373;
	fma.rn.f32 	%f1418, %f1399, %f1406, %f1374;
	fma.rn.f32 	%f1419, %f1399, %f1407, %f1375;
	fma.rn.f32 	%f1420, %f1399, %f1408, %f1376;
	fma.rn.f32 	%f1421, %f1400, %f1405, %f1377;
	fma.rn.f32 	%f1422, %f1400, %f1406, %f1378;
	fma.rn.f32 	%f1423, %f1400, %f1407, %f1379;
	fma.rn.f32 	%f1424, %f1400, %f1408, %f1380;
	fma.rn.f32 	%f1425, %f1401, %f1405, %f1381;
	fma.rn.f32 	%f1426, %f1401, %f1406, %f1382;
	fma.rn.f32 	%f1427, %f1401, %f1407, %f1383;
	fma.rn.f32 	%f1428, %f1401, %f1408, %f1384;
	fma.rn.f32 	%f1429, %f1402, %f1405, %f1385;
	fma.rn.f32 	%f1430, %f1402, %f1406, %f1386;
	fma.rn.f32 	%f1431, %f1402, %f1407, %f1387;
	fma.rn.f32 	%f1432, %f1402, %f1408, %f1388;
	fma.rn.f32 	%f1433, %f1403, %f1405, %f1389;
	fma.rn.f32 	%f1434, %f1403, %f1406, %f1390;
	fma.rn.f32 	%f1435, %f1403, %f1407, %f1391;
	fma.rn.f32 	%f1436, %f1403, %f1408, %f1392;
	fma.rn.f32 	%f1437, %f1404, %f1405, %f1393;
	fma.rn.f32 	%f1438, %f1404, %f1406, %f1394;
	fma.rn.f32 	%f1439, %f1404, %f1407, %f1395;
	fma.rn.f32 	%f1440, %f1404, %f1408, %f1396;
	ld.shared.f32 	%f1441, [%r80+116];
	ld.shared.f32 	%f1442, [%r80+2164];
	ld.shared.f32 	%f1443, [%r80+4212];
	ld.shared.f32 	%f1444, [%r80+6260];
	ld.shared.f32 	%f1445, [%r80+8308];
	ld.shared.f32 	%f1446, [%r80+10356];
	ld.shared.f32 	%f1447, [%r80+12404];
	ld.shared.f32 	%f1448, [%r80+14452];
	ld.shared.f32 	%f1449, [%r85+7424];
	ld.shared.f32 	%f1450, [%r85+7488];
	ld.shared.f32 	%f1451, [%r85+7552];
	ld.shared.f32 	%f1452, [%r85+7616];
	fma.rn.f32 	%f1453, %f1441, %f1449, %f1409;
	fma.rn.f32 	%f1454, %f1441, %f1450, %f1410;
	fma.rn.f32 	%f1455, %f1441, %f1451, %f1411;
	fma.rn.f32 	%f1456, %f1441, %f1452, %f1412;
	fma.rn.f32 	%f1457, %f1442, %f1449, %f1413;
	fma.rn.f32 	%f1458, %f1442, %f1450, %f1414;
	fma.rn.f32 	%f1459, %f1442, %f1451, %f1415;
	fma.rn.f32 	%f1460, %f1442, %f1452, %f1416;
	fma.rn.f32 	%f1461, %f1443, %f1449, %f1417;
	fma.rn.f32 	%f1462, %f1443, %f1450, %f1418;
	fma.rn.f32 	%f1463, %f1443, %f1451, %f1419;
	fma.rn.f32 	%f1464, %f1443, %f1452, %f1420;
	fma.rn.f32 	%f1465, %f1444, %f1449, %f1421;
	fma.rn.f32 	%f1466, %f1444, %f1450, %f1422;
	fma.rn.f32 	%f1467, %f1444, %f1451, %f1423;
	fma.rn.f32 	%f1468, %f1444, %f1452, %f1424;
	fma.rn.f32 	%f1469, %f1445, %f1449, %f1425;
	fma.rn.f32 	%f1470, %f1445, %f1450, %f1426;
	fma.rn.f32 	%f1471, %f1445, %f1451, %f1427;
	fma.rn.f32 	%f1472, %f1445, %f1452, %f1428;
	fma.rn.f32 	%f1473, %f1446, %f1449, %f1429;
	fma.rn.f32 	%f1474, %f1446, %f1450, %f1430;
	fma.rn.f32 	%f1475, %f1446, %f1451, %f1431;
	fma.rn.f32 	%f1476, %f1446, %f1452, %f1432;
	fma.rn.f32 	%f1477, %f1447, %f1449, %f1433;
	fma.rn.f32 	%f1478, %f1447, %f1450, %f1434;
	fma.rn.f32 	%f1479, %f1447, %f1451, %f1435;
	fma.rn.f32 	%f1480, %f1447, %f1452, %f1436;
	fma.rn.f32 	%f1481, %f1448, %f1449, %f1437;
	fma.rn.f32 	%f1482, %f1448, %f1450, %f1438;
	fma.rn.f32 	%f1483, %f1448, %f1451, %f1439;
	fma.rn.f32 	%f1484, %f1448, %f1452, %f1440;
	ld.shared.f32 	%f1485, [%r80+120];
	ld.shared.f32 	%f1486, [%r80+2168];
	ld.shared.f32 	%f1487, [%r80+4216];
	ld.shared.f32 	%f1488, [%r80+6264];
	ld.shared.f32 	%f1489, [%r80+8312];
	ld.shared.f32 	%f1490, [%r80+10360];
	ld.shared.f32 	%f1491, [%r80+12408];
	ld.shared.f32 	%f1492, [%r80+14456];
	ld.shared.f32 	%f1493, [%r85+7680];
	ld.shared.f32 	%f1494, [%r85+7744];
	ld.shared.f32 	%f1495, [%r85+7808];
	ld.shared.f32 	%f1496, [%r85+7872];
	fma.rn.f32 	%f1497, %f1485, %f1493, %f1453;
	fma.rn.f32 	%f1498, %f1485, %f1494, %f1454;
	fma.rn.f32 	%f1499, %f1485, %f1495, %f1455;
	fma.rn.f32 	%f1500, %f1485, %f1496, %f1456;
	fma.rn.f32 	%f1501, %f1486, %f1493, %f1457;
	fma.rn.f32 	%f1502, %f1486, %f1494, %f1458;
	fma.rn.f32 	%f1503, %f1486, %f1495, %f1459;
	fma.rn.f32 	%f1504, %f1486, %f1496, %f1460;
	fma.rn.f32 	%f1505, %f1487, %f1493, %f1461;
	fma.rn.f32 	%f1506, %f1487, %f1494, %f1462;
	fma.rn.f32 	%f1507, %f1487, %f1495, %f1463;
	fma.rn.f32 	%f1508, %f1487, %f1496, %f1464;
	fma.rn.f32 	%f1509, %f1488, %f1493, %f1465;
	fma.rn.f32 	%f1510, %f1488, %f1494, %f1466;
	fma.rn.f32 	%f1511, %f1488, %f1495, %f1467;
	fma.rn.f32 	%f1512, %f1488, %f1496, %f1468;
	fma.rn.f32 	%f1513, %f1489, %f1493, %f1469;
	fma.rn.f32 	%f1514, %f1489, %f1494, %f1470;
	fma.rn.f32 	%f1515, %f1489, %f1495, %f1471;
	fma.rn.f32 	%f1516, %f1489, %f1496, %f1472;
	fma.rn.f32 	%f1517, %f1490, %f1493, %f1473;
	fma.rn.f32 	%f1518, %f1490, %f1494, %f1474;
	fma.rn.f32 	%f1519, %f1490, %f1495, %f1475;
	fma.rn.f32 	%f1520, %f1490, %f1496, %f1476;
	fma.rn.f32 	%f1521, %f1491, %f1493, %f1477;
	fma.rn.f32 	%f1522, %f1491, %f1494, %f1478;
	fma.rn.f32 	%f1523, %f1491, %f1495, %f1479;
	fma.rn.f32 	%f1524, %f1491, %f1496, %f1480;
	fma.rn.f32 	%f1525, %f1492, %f1493, %f1481;
	fma.rn.f32 	%f1526, %f1492, %f1494, %f1482;
	fma.rn.f32 	%f1527, %f1492, %f1495, %f1483;
	fma.rn.f32 	%f1528, %f1492, %f1496, %f1484;
	ld.shared.f32 	%f1529, [%r80+124];
	ld.shared.f32 	%f1530, [%r80+2172];
	ld.shared.f32 	%f1531, [%r80+4220];
	ld.shared.f32 	%f1532, [%r80+6268];
	ld.shared.f32 	%f1533, [%r80+8316];
	ld.shared.f32 	%f1534, [%r80+10364];
	ld.shared.f32 	%f1535, [%r80+12412];
	ld.shared.f32 	%f1536, [%r80+14460];
	ld.shared.f32 	%f1537, [%r85+7936];
	ld.shared.f32 	%f1538, [%r85+8000];
	ld.shared.f32 	%f1539, [%r85+8064];
	ld.shared.f32 	%f1540, [%r85+8128];
	fma.rn.f32 	%f1541, %f1529, %f1537, %f1497;
	fma.rn.f32 	%f1542, %f1529, %f1538, %f1498;
	fma.rn.f32 	%f1543, %f1529, %f1539, %f1499;
	fma.rn.f32 	%f1544, %f1529, %f1540, %f1500;
	fma.rn.f32 	%f1545, %f1530, %f1537, %f1501;
	fma.rn.f32 	%f1546, %f1530, %f1538, %f1502;
	fma.rn.f32 	%f1547, %f1530, %f1539, %f1503;
	fma.rn.f32 	%f1548, %f1530, %f1540, %f1504;
	fma.rn.f32 	%f1549, %f1531, %f1537, %f1505;
	fma.rn.f32 	%f1550, %f1531, %f1538, %f1506;
	fma.rn.f32 	%f1551, %f1531, %f1539, %f1507;
	fma.rn.f32 	%f1552, %f1531, %f1540, %f1508;
	fma.rn.f32 	%f1553, %f1532, %f1537, %f1509;
	fma.rn.f32 	%f1554, %f1532, %f1538, %f1510;
	fma.rn.f32 	%f1555, %f1532, %f1539, %f1511;
	fma.rn.f32 	%f1556, %f1532, %f1540, %f1512;
	fma.rn.f32 	%f1557, %f1533, %f1537, %f1513;
	fma.rn.f32 	%f1558, %f1533, %f1538, %f1514;
	fma.rn.f32 	%f1559, %f1533, %f1539, %f1515;
	fma.rn.f32 	%f1560, %f1533, %f1540, %f1516;
	fma.rn.f32 	%f1561, %f1534, %f1537, %f1517;
	fma.rn.f32 	%f1562, %f1534, %f1538, %f1518;
	fma.rn.f32 	%f1563, %f1534, %f1539, %f1519;
	fma.rn.f32 	%f1564, %f1534, %f1540, %f1520;
	fma.rn.f32 	%f1565, %f1535, %f1537, %f1521;
	fma.rn.f32 	%f1566, %f1535, %f1538, %f1522;
	fma.rn.f32 	%f1567, %f1535, %f1539, %f1523;
	fma.rn.f32 	%f1568, %f1535, %f1540, %f1524;
	fma.rn.f32 	%f1569, %f1536, %f1537, %f1525;
	fma.rn.f32 	%f1570, %f1536, %f1538, %f1526;
	fma.rn.f32 	%f1571, %f1536, %f1539, %f1527;
	fma.rn.f32 	%f1572, %f1536, %f1540, %f1528;
	ld.shared.f32 	%f1573, [%r80+128];
	ld.shared.f32 	%f1574, [%r80+2176];
	ld.shared.f32 	%f1575, [%r80+4224];
	ld.shared.f32 	%f1576, [%r80+6272];
	ld.shared.f32 	%f1577, [%r80+8320];
	ld.shared.f32 	%f1578, [%r80+10368];
	ld.shared.f32 	%f1579, [%r80+12416];
	ld.shared.f32 	%f1580, [%r80+14464];
	ld.shared.f32 	%f1581, [%r85+8192];
	ld.shared.f32 	%f1582, [%r85+8256];
	ld.shared.f32 	%f1583, [%r85+8320];
	ld.shared.f32 	%f1584, [%r85+8384];
	fma.rn.f32 	%f1585, %f1573, %f1581, %f1541;
	fma.rn.f32 	%f1586, %f1573, %f1582, %f1542;
	fma.rn.f32 	%f1587, %f1573, %f1583, %f1543;
	fma.rn.f32 	%f1588, %f1573, %f1584, %f1544;
	fma.rn.f32 	%f1589, %f1574, %f1581, %f1545;
	fma.rn.f32 	%f1590, %f1574, %f1582, %f1546;
	fma.rn.f32 	%f1591, %f1574, %f1583, %f1547;
	fma.rn.f32 	%f1592, %f1574, %f1584, %f1548;
	fma.rn.f32 	%f1593, %f1575, %f1581, %f1549;
	fma.rn.f32 	%f1594, %f1575, %f1582, %f1550;
	fma.rn.f32 	%f1595, %f1575, %f1583, %f1551;
	fma.rn.f32 	%f1596, %f1575, %f1584, %f1552;
	fma.rn.f32 	%f1597, %f1576, %f1581, %f1553;
	fma.rn.f32 	%f1598, %f1576, %f1582, %f1554;
	fma.rn.f32 	%f1599, %f1576, %f1583, %f1555;
	fma.rn.f32 	%f1600, %f1576, %f1584, %f1556;
	fma.rn.f32 	%f1601, %f1577, %f1581, %f1557;
	fma.rn.f32 	%f1602, %f1577, %f1582, %f1558;
	fma.rn.f32 	%f1603, %f1577, %f1583, %f1559;
	fma.rn.f32 	%f1604, %f1577, %f1584, %f1560;
	fma.rn.f32 	%f1605, %f1578, %f1581, %f1561;
	fma.rn.f32 	%f1606, %f1578, %f1582, %f1562;
	fma.rn.f32 	%f1607, %f1578, %f1583, %f1563;
	fma.rn.f32 	%f1608, %f1578, %f1584, %f1564;
	fma.rn.f32 	%f1609, %f1579, %f1581, %f1565;
	fma.rn.f32 	%f1610, %f1579, %f1582, %f1566;
	fma.rn.f32 	%f1611, %f1579, %f1583, %f1567;
	fma.rn.f32 	%f1612, %f1579, %f1584, %f1568;
	fma.rn.f32 	%f1613, %f1580, %f1581, %f1569;
	fma.rn.f32 	%f1614, %f1580, %f1582, %f1570;
	fma.rn.f32 	%f1615, %f1580, %f1583, %f1571;
	fma.rn.f32 	%f1616, %f1580, %f1584, %f1572;
	ld.shared.f32 	%f1617, [%r80+132];
	ld.shared.f32 	%f1618, [%r80+2180];
	ld.shared.f32 	%f1619, [%r80+4228];
	ld.shared.f32 	%f1620, [%r80+6276];
	ld.shared.f32 	%f1621, [%r80+8324];
	ld.shared.f32 	%f1622, [%r80+10372];
	ld.shared.f32 	%f1623, [%r80+12420];
	ld.shared.f32 	%f1624, [%r80+14468];
	ld.shared.f32 	%f1625, [%r85+8448];
	ld.shared.f32 	%f1626, [%r85+8512];
	ld.shared.f32 	%f1627, [%r85+8576];
	ld.shared.f32 	%f1628, [%r85+8640];
	fma.rn.f32 	%f1629, %f1617, %f1625, %f1585;
	fma.rn.f32 	%f1630, %f1617, %f1626, %f1586;
	fma.rn.f32 	%f1631, %f1617, %f1627, %f1587;
	fma.rn.f32 	%f1632, %f1617, %f1628, %f1588;
	fma.rn.f32 	%f1633, %f1618, %f1625, %f1589;
	fma.rn.f32 	%f1634, %f1618, %f1626, %f1590;
	fma.rn.f32 	%f1635, %f1618, %f1627, %f1591;
	fma.rn.f32 	%f1636, %f1618, %f1628, %f1592;
	fma.rn.f32 	%f1637, %f1619, %f1625, %f1593;
	fma.rn.f32 	%f1638, %f1619, %f1626, %f1594;
	fma.rn.f32 	%f1639, %f1619, %f1627, %f1595;
	fma.rn.f32 	%f1640, %f1619, %f1628, %f1596;
	fma.rn.f32 	%f1641, %f1620, %f1625, %f1597;
	fma.rn.f32 	%f1642, %f1620, %f1626, %f1598;
	fma.rn.f32 	%f1643, %f1620, %f1627, %f1599;
	fma.rn.f32 	%f1644, %f1620, %f1628, %f1600;
	fma.rn.f32 	%f1645, %f1621, %f1625, %f1601;
	fma.rn.f32 	%f1646, %f1621, %f1626, %f1602;
	fma.rn.f32 	%f1647, %f1621, %f1627, %f1603;
	fma.rn.f32 	%f1648, %f1621, %f1628, %f1604;
	fma.rn.f32 	%f1649, %f1622, %f1625, %f1605;
	fma.rn.f32 	%f1650, %f1622, %f1626, %f1606;
	fma.rn.f32 	%f1651, %f1622, %f1627, %f1607;
	fma.rn.f32 	%f1652, %f1622, %f1628, %f1608;
	fma.rn.f32 	%f1653, %f1623, %f1625, %f1609;
	fma.rn.f32 	%f1654, %f1623, %f1626, %f1610;
	fma.rn.f32 	%f1655, %f1623, %f1627, %f1611;
	fma.rn.f32 	%f1656, %f1623, %f1628, %f1612;
	fma.rn.f32 	%f1657, %f1624, %f1625, %f1613;
	fma.rn.f32 	%f1658, %f1624, %f1626, %f1614;
	fma.rn.f32 	%f1659, %f1624, %f1627, %f1615;
	fma.rn.f32 	%f1660, %f1624, %f1628, %f1616;
	ld.shared.f32 	%f1661, [%r80+136];
	ld.shared.f32 	%f1662, [%r80+2184];
	ld.shared.f32 	%f1663, [%r80+4232];
	ld.shared.f32 	%f1664, [%r80+6280];
	ld.shared.f32 	%f1665, [%r80+8328];
	ld.shared.f32 	%f1666, [%r80+10376];
	ld.shared.f32 	%f1667, [%r80+12424];
	ld.shared.f32 	%f1668, [%r80+14472];
	ld.shared.f32 	%f1669, [%r85+8704];
	ld.shared.f32 	%f1670, [%r85+8768];
	ld.shared.f32 	%f1671, [%r85+8832];
	ld.shared.f32 	%f1672, [%r85+8896];
	fma.rn.f32 	%f1673, %f1661, %f1669, %f1629;
	fma.rn.f32 	%f1674, %f1661, %f1670, %f1630;
	fma.rn.f32 	%f1675, %f1661, %f1671, %f1631;
	fma.rn.f32 	%f1676, %f1661, %f1672, %f1632;
	fma.rn.f32 	%f1677, %f1662, %f1669, %f1633;
	fma.rn.f32 	%f1678, %f1662, %f1670, %f1634;
	fma.rn.f32 	%f1679, %f1662, %f1671, %f1635;
	fma.rn.f32 	%f1680, %f1662, %f1672, %f1636;
	fma.rn.f32 	%f1681, %f1663, %f1669, %f1637;
	fma.rn.f32 	%f1682, %f1663, %f1670, %f1638;
	fma.rn.f32 	%f1683, %f1663, %f1671, %f1639;
	fma.rn.f32 	%f1684, %f1663, %f1672, %f1640;
	fma.rn.f32 	%f1685, %f1664, %f1669, %f1641;
	fma.rn.f32 	%f1686, %f1664, %f1670, %f1642;
	fma.rn.f32 	%f1687, %f1664, %f1671, %f1643;
	fma.rn.f32 	%f1688, %f1664, %f1672, %f1644;
	fma.rn.f32 	%f1689, %f1665, %f1669, %f1645;
	fma.rn.f32 	%f1690, %f1665, %f1670, %f1646;
	fma.rn.f32 	%f1691, %f1665, %f1671, %f1647;
	fma.rn.f32 	%f1692, %f1665, %f1672, %f1648;
	fma.rn.f32 	%f1693, %f1666, %f1669, %f1649;
	fma.rn.f32 	%f1694, %f1666, %f1670, %f1650;
	fma.rn.f32 	%f1695, %f1666, %f1671, %f1651;
	fma.rn.f32 	%f1696, %f1666, %f1672, %f1652;
	fma.rn.f32 	%f1697, %f1667, %f1669, %f1653;
	fma.rn.f32 	%f1698, %f1667, %f1670, %f1654;
	fma.rn.f32 	%f1699, %f1667, %f1671, %f1655;
	fma.rn.f32 	%f1700, %f1667, %f1672, %f1656;
	fma.rn.f32 	%f1701, %f1668, %f1669, %f1657;
	fma.rn.f32 	%f1702, %f1668, %f1670, %f1658;
	fma.rn.f32 	%f1703, %f1668, %f1671, %f1659;
	fma.rn.f32 	%f1704, %f1668, %f1672, %f1660;
	ld.shared.f32 	%f1705, [%r80+140];
	ld.shared.f32 	%f1706, [%r80+2188];
	ld.shared.f32 	%f1707, [%r80+4236];
	ld.shared.f32 	%f1708, [%r80+6284];
	ld.shared.f32 	%f1709, [%r80+8332];
	ld.shared.f32 	%f1710, [%r80+10380];
	ld.shared.f32 	%f1711, [%r80+12428];
	ld.shared.f32 	%f1712, [%r80+14476];
	ld.shared.f32 	%f1713, [%r85+8960];
	ld.shared.f32 	%f1714, [%r85+9024];
	ld.shared.f32 	%f1715, [%r85+9088];
	ld.shared.f32 	%f1716, [%r85+9152];
	fma.rn.f32 	%f1717, %f1705, %f1713, %f1673;
	fma.rn.f32 	%f1718, %f1705, %f1714, %f1674;
	fma.rn.f32 	%f1719, %f1705, %f1715, %f1675;
	fma.rn.f32 	%f1720, %f1705, %f1716, %f1676;
	fma.rn.f32 	%f1721, %f1706, %f1713, %f1677;
	fma.rn.f32 	%f1722, %f1706, %f1714, %f1678;
	fma.rn.f32 	%f1723, %f1706, %f1715, %f1679;
	fma.rn.f32 	%f1724, %f1706, %f1716, %f1680;
	fma.rn.f32 	%f1725, %f1707, %f1713, %f1681;
	fma.rn.f32 	%f1726, %f1707, %f1714, %f1682;
	fma.rn.f32 	%f1727, %f1707, %f1715, %f1683;
	fma.rn.f32 	%f1728, %f1707, %f1716, %f1684;
	fma.rn.f32 	%f1729, %f1708, %f1713, %f1685;
	fma.rn.f32 	%f1730, %f1708, %f1714, %f1686;
	fma.rn.f32 	%f1731, %f1708, %f1715, %f1687;
	fma.rn.f32 	%f1732, %f1708, %f1716, %f1688;
	fma.rn.f32 	%f1733, %f1709, %f1713, %f1689;
	fma.rn.f32 	%f1734, %f1709, %f1714, %f1690;
	fma.rn.f32 	%f1735, %f1709, %f1715, %f1691;
	fma.rn.f32 	%f1736, %f1709, %f1716, %f1692;
	fma.rn.f32 	%f1737, %f1710, %f1713, %f1693;
	fma.rn.f32 	%f1738, %f1710, %f1714, %f1694;
	fma.rn.f32 	%f1739, %f1710, %f1715, %f1695;
	fma.rn.f32 	%f1740, %f1710, %f1716, %f1696;
	fma.rn.f32 	%f1741, %f1711, %f1713, %f1697;
	fma.rn.f32 	%f1742, %f1711, %f1714, %f1698;
	fma.rn.f32 	%f1743, %f1711, %f1715, %f1699;
	fma.rn.f32 	%f1744, %f1711, %f1716, %f1700;
	fma.rn.f32 	%f1745, %f1712, %f1713, %f1701;
	fma.rn.f32 	%f1746, %f1712, %f1714, %f1702;
	fma.rn.f32 	%f1747, %f1712, %f1715, %f1703;
	fma.rn.f32 	%f1748, %f1712, %f1716, %f1704;
	ld.shared.f32 	%f1749, [%r80+144];
	ld.shared.f32 	%f1750, [%r80+2192];
	ld.shared.f32 	%f1751, [%r80+4240];
	ld.shared.f32 	%f1752, [%r80+6288];
	ld.shared.f32 	%f1753, [%r80+8336];
	ld.shared.f32 	%f1754, [%r80+10384];
	ld.shared.f32 	%f1755, [%r80+12432];
	ld.shared.f32 	%f1756, [%r80+14480];
	ld.shared.f32 	%f1757, [%r85+9216];
	ld.shared.f32 	%f1758, [%r85+9280];
	ld.shared.f32 	%f1759, [%r85+9344];
	ld.shared.f32 	%f1760, [%r85+9408];
	fma.rn.f32 	%f1761, %f1749, %f1757, %f1717;
	fma.rn.f32 	%f1762, %f1749, %f1758, %f1718;
	fma.rn.f32 	%f1763, %f1749, %f1759, %f1719;
	fma.rn.f32 	%f1764, %f1749, %f1760, %f1720;
	fma.rn.f32 	%f1765, %f1750, %f1757, %f1721;
	fma.rn.f32 	%f1766, %f1750, %f1758, %f1722;
	fma.rn.f32 	%f1767, %f1750, %f1759, %f1723;
	fma.rn.f32 	%f1768, %f1750, %f1760, %f1724;
	fma.rn.f32 	%f1769, %f1751, %f1757, %f1725;
	fma.rn.f32 	%f1770, %f1751, %f1758, %f1726;
	fma.rn.f32 	%f1771, %f1751, %f1759, %f1727;
	fma.rn.f32 	%f1772, %f1751, %f1760, %f1728;
	fma.rn.f32 	%f1773, %f1752, %f1757, %f1729;
	fma.rn.f32 	%f1774, %f1752, %f1758, %f1730;
	fma.rn.f32 	%f1775, %f1752, %f1759, %f1731;
	fma.rn.f32 	%f1776, %f1752, %f1760, %f1732;
	fma.rn.f32 	%f1777, %f1753, %f1757, %f1733;
	fma.rn.f32 	%f1778, %f1753, %f1758, %f1734;
	fma.rn.f32 	%f1779, %f1753, %f1759, %f1735;
	fma.rn.f32 	%f1780, %f1753, %f1760, %f1736;
	fma.rn.f32 	%f1781, %f1754, %f1757, %f1737;
	fma.rn.f32 	%f1782, %f1754, %f1758, %f1738;
	fma.rn.f32 	%f1783, %f1754, %f1759, %f1739;
	fma.rn.f32 	%f1784, %f1754, %f1760, %f1740;
	fma.rn.f32 	%f1785, %f1755, %f1757, %f1741;
	fma.rn.f32 	%f1786, %f1755, %f1758, %f1742;
	fma.rn.f32 	%f1787, %f1755, %f1759, %f1743;
	fma.rn.f32 	%f1788, %f1755, %f1760, %f1744;
	fma.rn.f32 	%f1789, %f1756, %f1757, %f1745;
	fma.rn.f32 	%f1790, %f1756, %f1758, %f1746;
	fma.rn.f32 	%f1791, %f1756, %f1759, %f1747;
	fma.rn.f32 	%f1792, %f1756, %f1760, %f1748;
	ld.shared.f32 	%f1793, [%r80+148];
	ld.shared.f32 	%f1794, [%r80+2196];
	ld.shared.f32 	%f1795, [%r80+4244];
	ld.shared.f32 	%f1796, [%r80+6292];
	ld.shared.f32 	%f1797, [%r80+8340];
	ld.shared.f32 	%f1798, [%r80+10388];
	ld.shared.f32 	%f1799, [%r80+12436];
	ld.shared.f32 	%f1800, [%r80+14484];
	ld.shared.f32 	%f1801, [%r85+9472];
	ld.shared.f32 	%f1802, [%r85+9536];
	ld.shared.f32 	%f1803, [%r85+9600];
	ld.shared.f32 	%f1804, [%r85+9664];
	fma.rn.f32 	%f1805, %f1793, %f1801, %f1761;
	fma.rn.f32 	%f1806, %f1793, %f1802, %f1762;
	fma.rn.f32 	%f1807, %f1793, %f1803, %f1763;
	fma.rn.f32 	%f1808, %f1793, %f1804, %f1764;
	fma.rn.f32 	%f1809, %f1794, %f1801, %f1765;
	fma.rn.f32 	%f1810, %f1794, %f1802, %f1766;
	fma.rn.f32 	%f1811, %f1794, %f1803, %f1767;
	fma.rn.f32 	%f1812, %f1794, %f1804, %f1768;
	fma.rn.f32 	%f1813, %f1795, %f1801, %f1769;
	fma.rn.f32 	%f1814, %f1795, %f1802, %f1770;
	fma.rn.f32 	%f1815, %f1795, %f1803, %f1771;
	fma.rn.f32 	%f1816, %f1795, %f1804, %f1772;
	fma.rn.f32 	%f1817, %f1796, %f1801, %f1773;
	fma.rn.f32 	%f1818, %f1796, %f1802, %f1774;
	fma.rn.f32 	%f1819, %f1796, %f1803, %f1775;
	fma.rn.f32 	%f1820, %f1796, %f1804, %f1776;
	fma.rn.f32 	%f1821, %f1797, %f1801, %f1777;
	fma.rn.f32 	%f1822, %f1797, %f1802, %f1778;
	fma.rn.f32 	%f1823, %f1797, %f1803, %f1779;
	fma.rn.f32 	%f1824, %f1797, %f1804, %f1780;
	fma.rn.f32 	%f1825, %f1798, %f1801, %f1781;
	fma.rn.f32 	%f1826, %f1798, %f1802, %f1782;
	fma.rn.f32 	%f1827, %f1798, %f1803, %f1783;
	fma.rn.f32 	%f1828, %f1798, %f1804, %f1784;
	fma.rn.f32 	%f1829, %f1799, %f1801, %f1785;
	fma.rn.f32 	%f1830, %f1799, %f1802, %f1786;
	fma.rn.f32 	%f1831, %f1799, %f1803, %f1787;
	fma.rn.f32 	%f1832, %f1799, %f1804, %f1788;
	fma.rn.f32 	%f1833, %f1800, %f1801, %f1789;
	fma.rn.f32 	%f1834, %f1800, %f1802, %f1790;
	fma.rn.f32 	%f1835, %f1800, %f1803, %f1791;
	fma.rn.f32 	%f1836, %f1800, %f1804, %f1792;
	ld.shared.f32 	%f1837, [%r80+152];
	ld.shared.f32 	%f1838, [%r80+2200];
	ld.shared.f32 	%f1839, [%r80+4248];
	ld.shared.f32 	%f1840, [%r80+6296];
	ld.shared.f32 	%f1841, [%r80+8344];
	ld.shared.f32 	%f1842, [%r80+10392];
	ld.shared.f32 	%f1843, [%r80+12440];
	ld.shared.f32 	%f1844, [%r80+14488];
	ld.shared.f32 	%f1845, [%r85+9728];
	ld.shared.f32 	%f1846, [%r85+9792];
	ld.shared.f32 	%f1847, [%r85+9856];
	ld.shared.f32 	%f1848, [%r85+9920];
	fma.rn.f32 	%f1849, %f1837, %f1845, %f1805;
	fma.rn.f32 	%f1850, %f1837, %f1846, %f1806;
	fma.rn.f32 	%f1851, %f1837, %f1847, %f1807;
	fma.rn.f32 	%f1852, %f1837, %f1848, %f1808;
	fma.rn.f32 	%f1853, %f1838, %f1845, %f1809;
	fma.rn.f32 	%f1854, %f1838, %f1846, %f1810;
	fma.rn.f32 	%f1855, %f1838, %f1847, %f1811;
	fma.rn.f32 	%f1856, %f1838, %f1848, %f1812;
	fma.rn.f32 	%f1857, %f1839, %f1845, %f1813;
	fma.rn.f32 	%f1858, %f1839, %f1846, %f1814;
	fma.rn.f32 	%f1859, %f1839, %f1847, %f1815;
	fma.rn.f32 	%f1860, %f1839, %f1848, %f1816;
	fma.rn.f32 	%f1861, %f1840, %f1845, %f1817;
	fma.rn.f32 	%f1862, %f1840, %f1846, %f1818;
	fma.rn.f32 	%f1863, %f1840, %f1847, %f1819;
	fma.rn.f32 	%f1864, %f1840, %f1848, %f1820;
	fma.rn.f32 	%f1865, %f1841, %f1845, %f1821;
	fma.rn.f32 	%f1866, %f1841, %f1846, %f1822;
	fma.rn.f32 	%f1867, %f1841, %f1847, %f1823;
	fma.rn.f32 	%f1868, %f1841, %f1848, %f1824;
	fma.rn.f32 	%f1869, %f1842, %f1845, %f1825;
	fma.rn.f32 	%f1870, %f1842, %f1846, %f1826;
	fma.rn.f32 	%f1871, %f1842, %f1847, %f1827;
	fma.rn.f32 	%f1872, %f1842, %f1848, %f1828;
	fma.rn.f32 	%f1873, %f1843, %f1845, %f1829;
	fma.rn.f32 	%f1874, %f1843, %f1846, %f1830;
	fma.rn.f32 	%f1875, %f1843, %f1847, %f1831;
	fma.rn.f32 	%f1876, %f1843, %f1848, %f1832;
	fma.rn.f32 	%f1877, %f1844, %f1845, %f1833;
	fma.rn.f32 	%f1878, %f1844, %f1846, %f1834;
	fma.rn.f32 	%f1879, %f1844, %f1847, %f1835;
	fma.rn.f32 	%f1880, %f1844, %f1848, %f1836;
	ld.shared.f32 	%f1881, [%r80+156];
	ld.shared.f32 	%f1882, [%r80+2204];
	ld.shared.f32 	%f1883, [%r80+4252];
	ld.shared.f32 	%f1884, [%r80+6300];
	ld.shared.f32 	%f1885, [%r80+8348];
	ld.shared.f32 	%f1886, [%r80+10396];
	ld.shared.f32 	%f1887, [%r80+12444];
	ld.shared.f32 	%f1888, [%r80+14492];
	ld.shared.f32 	%f1889, [%r85+9984];
	ld.shared.f32 	%f1890, [%r85+10048];
	ld.shared.f32 	%f1891, [%r85+10112];
	ld.shared.f32 	%f1892, [%r85+10176];
	fma.rn.f32 	%f1893, %f1881, %f1889, %f1849;
	fma.rn.f32 	%f1894, %f1881, %f1890, %f1850;
	fma.rn.f32 	%f1895, %f1881, %f1891, %f1851;
	fma.rn.f32 	%f1896, %f1881, %f1892, %f1852;
	fma.rn.f32 	%f1897, %f1882, %f1889, %f1853;
	fma.rn.f32 	%f1898, %f1882, %f1890, %f1854;
	fma.rn.f32 	%f1899, %f1882, %f1891, %f1855;
	fma.rn.f32 	%f1900, %f1882, %f1892, %f1856;
	fma.rn.f32 	%f1901, %f1883, %f1889, %f1857;
	fma.rn.f32 	%f1902, %f1883, %f1890, %f1858;
	fma.rn.f32 	%f1903, %f1883, %f1891, %f1859;
	fma.rn.f32 	%f1904, %f1883, %f1892, %f1860;
	fma.rn.f32 	%f1905, %f1884, %f1889, %f1861;
	fma.rn.f32 	%f1906, %f1884, %f1890, %f1862;
	fma.rn.f32 	%f1907, %f1884, %f1891, %f1863;
	fma.rn.f32 	%f1908, %f1884, %f1892, %f1864;
	fma.rn.f32 	%f1909, %f1885, %f1889, %f1865;
	fma.rn.f32 	%f1910, %f1885, %f1890, %f1866;
	fma.rn.f32 	%f1911, %f1885, %f1891, %f1867;
	fma.rn.f32 	%f1912, %f1885, %f1892, %f1868;
	fma.rn.f32 	%f1913, %f1886, %f1889, %f1869;
	fma.rn.f32 	%f1914, %f1886, %f1890, %f1870;
	fma.rn.f32 	%f1915, %f1886, %f1891, %f1871;
	fma.rn.f32 	%f1916, %f1886, %f1892, %f1872;
	fma.rn.f32 	%f1917, %f1887, %f1889, %f1873;
	fma.rn.f32 	%f1918, %f1887, %f1890, %f1874;
	fma.rn.f32 	%f1919, %f1887, %f1891, %f1875;
	fma.rn.f32 	%f1920, %f1887, %f1892, %f1876;
	fma.rn.f32 	%f1921, %f1888, %f1889, %f1877;
	fma.rn.f32 	%f1922, %f1888, %f1890, %f1878;
	fma.rn.f32 	%f1923, %f1888, %f1891, %f1879;
	fma.rn.f32 	%f1924, %f1888, %f1892, %f1880;
	ld.shared.f32 	%f1925, [%r80+160];
	ld.shared.f32 	%f1926, [%r80+2208];
	ld.shared.f32 	%f1927, [%r80+4256];
	ld.shared.f32 	%f1928, [%r80+6304];
	ld.shared.f32 	%f1929, [%r80+8352];
	ld.shared.f32 	%f1930, [%r80+10400];
	ld.shared.f32 	%f1931, [%r80+12448];
	ld.shared.f32 	%f1932, [%r80+14496];
	ld.shared.f32 	%f1933, [%r85+10240];
	ld.shared.f32 	%f1934, [%r85+10304];
	ld.shared.f32 	%f1935, [%r85+10368];
	ld.shared.f32 	%f1936, [%r85+10432];
	fma.rn.f32 	%f1937, %f1925, %f1933, %f1893;
	fma.rn.f32 	%f1938, %f1925, %f1934, %f1894;
	fma.rn.f32 	%f1939, %f1925, %f1935, %f1895;
	fma.rn.f32 	%f1940, %f1925, %f1936, %f1896;
	fma.rn.f32 	%f1941, %f1926, %f1933, %f1897;
	fma.rn.f32 	%f1942, %f1926, %f1934, %f1898;
	fma.rn.f32 	%f1943, %f1926, %f1935, %f1899;
	fma.rn.f32 	%f1944, %f1926, %f1936, %f1900;
	fma.rn.f32 	%f1945, %f1927, %f1933, %f1901;
	fma.rn.f32 	%f1946, %f1927, %f1934, %f1902;
	fma.rn.f32 	%f1947, %f1927, %f1935, %f1903;
	fma.rn.f32 	%f1948, %f1927, %f1936, %f1904;
	fma.rn.f32 	%f1949, %f1928, %f1933, %f1905;
	fma.rn.f32 	%f1950, %f1928, %f1934, %f1906;
	fma.rn.f32 	%f1951, %f1928, %f1935, %f1907;
	fma.rn.f32 	%f1952, %f1928, %f1936, %f1908;
	fma.rn.f32 	%f1953, %f1929, %f1933, %f1909;
	fma.rn.f32 	%f1954, %f1929, %f1934, %f1910;
	fma.rn.f32 	%f1955, %f1929, %f1935, %f1911;
	fma.rn.f32 	%f1956, %f1929, %f1936, %f1912;
	fma.rn.f32 	%f1957, %f1930, %f1933, %f1913;
	fma.rn.f32 	%f1958, %f1930, %f1934, %f1914;
	fma.rn.f32 	%f1959, %f1930, %f1935, %f1915;
	fma.rn.f32 	%f1960, %f1930, %f1936, %f1916;
	fma.rn.f32 	%f1961, %f1931, %f1933, %f1917;
	fma.rn.f32 	%f1962, %f1931, %f1934, %f1918;
	fma.rn.f32 	%f1963, %f1931, %f1935, %f1919;
	fma.rn.f32 	%f1964, %f1931, %f1936, %f1920;
	fma.rn.f32 	%f1965, %f1932, %f1933, %f1921;
	fma.rn.f32 	%f1966, %f1932, %f1934, %f1922;
	fma.rn.f32 	%f1967, %f1932, %f1935, %f1923;
	fma.rn.f32 	%f1968, %f1932, %f1936, %f1924;
	ld.shared.f32 	%f1969, [%r80+164];
	ld.shared.f32 	%f1970, [%r80+2212];
	ld.shared.f32 	%f1971, [%r80+4260];
	ld.shared.f32 	%f1972, [%r80+6308];
	ld.shared.f32 	%f1973, [%r80+8356];
	ld.shared.f32 	%f1974, [%r80+10404];
	ld.shared.f32 	%f1975, [%r80+12452];
	ld.shared.f32 	%f1976, [%r80+14500];
	ld.shared.f32 	%f1977, [%r85+10496];
	ld.shared.f32 	%f1978, [%r85+10560];
	ld.shared.f32 	%f1979, [%r85+10624];
	ld.shared.f32 	%f1980, [%r85+10688];
	fma.rn.f32 	%f1981, %f1969, %f1977, %f1937;
	fma.rn.f32 	%f1982, %f1969, %f1978, %f1938;
	fma.rn.f32 	%f1983, %f1969, %f1979, %f1939;
	fma.rn.f32 	%f1984, %f1969, %f1980, %f1940;
	fma.rn.f32 	%f1985, %f1970, %f1977, %f1941;
	fma.rn.f32 	%f1986, %f1970, %f1978, %f1942;
	fma.rn.f32 	%f1987, %f1970, %f1979, %f1943;
	fma.rn.f32 	%f1988, %f1970, %f1980, %f1944;
	fma.rn.f32 	%f1989, %f1971, %f1977, %f1945;
	fma.rn.f32 	%f1990, %f1971, %f1978, %f1946;
	fma.rn.f32 	%f1991, %f1971, %f1979, %f1947;
	fma.rn.f32 	%f1992, %f1971, %f1980, %f1948;
	fma.rn.f32 	%f1993, %f1972, %f1977, %f1949;
	fma.rn.f32 	%f1994, %f1972, %f1978, %f1950;
	fma.rn.f32 	%f1995, %f1972, %f1979, %f1951;
	fma.rn.f32 	%f1996, %f1972, %f1980, %f1952;
	fma.rn.f32 	%f1997, %f1973, %f1977, %f1953;
	fma.rn.f32 	%f1998, %f1973, %f1978, %f1954;
	fma.rn.f32 	%f1999, %f1973, %f1979, %f1955;
	fma.rn.f32 	%f2000, %f1973, %f1980, %f1956;
	fma.rn.f32 	%f2001, %f1974, %f1977, %f1957;
	fma.rn.f32 	%f2002, %f1974, %f1978, %f1958;
	fma.rn.f32 	%f2003, %f1974, %f1979, %f1959;
	fma.rn.f32 	%f2004, %f1974, %f1980, %f1960;
	fma.rn.f32 	%f2005, %f1975, %f1977, %f1961;
	fma.rn.f32 	%f2006, %f1975, %f1978, %f1962;
	fma.rn.f32 	%f2007, %f1975, %f1979, %f1963;
	fma.rn.f32 	%f2008, %f1975, %f1980, %f1964;
	fma.rn.f32 	%f2009, %f1976, %f1977, %f1965;
	fma.rn.f32 	%f2010, %f1976, %f1978, %f1966;
	fma.rn.f32 	%f2011, %f1976, %f1979, %f1967;
	fma.rn.f32 	%f2012, %f1976, %f1980, %f1968;
	ld.shared.f32 	%f2013, [%r80+168];
	ld.shared.f32 	%f2014, [%r80+2216];
	ld.shared.f32 	%f2015, [%r80+4264];
	ld.shared.f32 	%f2016, [%r80+6312];
	ld.shared.f32 	%f2017, [%r80+8360];
	ld.shared.f32 	%f2018, [%r80+10408];
	ld.shared.f32 	%f2019, [%r80+12456];
	ld.shared.f32 	%f2020, [%r80+14504];
	ld.shared.f32 	%f2021, [%r85+10752];
	ld.shared.f32 	%f2022, [%r85+10816];
	ld.shared.f32 	%f2023, [%r85+10880];
	ld.shared.f32 	%f2024, [%r85+10944];
	fma.rn.f32 	%f2025, %f2013, %f2021, %f1981;
	fma.rn.f32 	%f2026, %f2013, %f2022, %f1982;
	fma.rn.f32 	%f2027, %f2013, %f2023, %f1983;
	fma.rn.f32 	%f2028, %f2013, %f2024, %f1984;
	fma.rn.f32 	%f2029, %f2014, %f2021, %f1985;
	fma.rn.f32 	%f2030, %f2014, %f2022, %f1986;
	fma.rn.f32 	%f2031, %f2014, %f2023, %f1987;
	fma.rn.f32 	%f2032, %f2014, %f2024, %f1988;
	fma.rn.f32 	%f2033, %f2015, %f2021, %f1989;
	fma.rn.f32 	%f2034, %f2015, %f2022, %f1990;
	fma.rn.f32 	%f2035, %f2015, %f2023, %f1991;
	fma.rn.f32 	%f2036, %f2015, %f2024, %f1992;
	fma.rn.f32 	%f2037, %f2016, %f2021, %f1993;
	fma.rn.f32 	%f2038, %f2016, %f2022, %f1994;
	fma.rn.f32 	%f2039, %f2016, %f2023, %f1995;
	fma.rn.f32 	%f2040, %f2016, %f2024, %f1996;
	fma.rn.f32 	%f2041, %f2017, %f2021, %f1997;
	fma.rn.f32 	%f2042, %f2017, %f2022, %f1998;
	fma.rn.f32 	%f2043, %f2017, %f2023, %f1999;
	fma.rn.f32 	%f2044, %f2017, %f2024, %f2000;
	fma.rn.f32 	%f2045, %f2018, %f2021, %f2001;
	fma.rn.f32 	%f2046, %f2018, %f2022, %f2002;
	fma.rn.f32 	%f2047, %f2018, %f2023, %f2003;
	fma.rn.f32 	%f2048, %f2018, %f2024, %f2004;
	fma.rn.f32 	%f2049, %f2019, %f2021, %f2005;
	fma.rn.f32 	%f2050, %f2019, %f2022, %f2006;
	fma.rn.f32 	%f2051, %f2019, %f2023, %f2007;
	fma.rn.f32 	%f2052, %f2019, %f2024, %f2008;
	fma.rn.f32 	%f2053, %f2020, %f2021, %f2009;
	fma.rn.f32 	%f2054, %f2020, %f2022, %f2010;
	fma.rn.f32 	%f2055, %f2020, %f2023, %f2011;
	fma.rn.f32 	%f2056, %f2020, %f2024, %f2012;
	ld.shared.f32 	%f2057, [%r80+172];
	ld.shared.f32 	%f2058, [%r80+2220];
	ld.shared.f32 	%f2059, [%r80+4268];
	ld.shared.f32 	%f2060, [%r80+6316];
	ld.shared.f32 	%f2061, [%r80+8364];
	ld.shared.f32 	%f2062, [%r80+10412];
	ld.shared.f32 	%f2063, [%r80+12460];
	ld.shared.f32 	%f2064, [%r80+14508];
	ld.shared.f32 	%f2065, [%r85+11008];
	ld.shared.f32 	%f2066, [%r85+11072];
	ld.shared.f32 	%f2067, [%r85+11136];
	ld.shared.f32 	%f2068, [%r85+11200];
	fma.rn.f32 	%f2069, %f2057, %f2065, %f2025;
	fma.rn.f32 	%f2070, %f2057, %f2066, %f2026;
	fma.rn.f32 	%f2071, %f2057, %f2067, %f2027;
	fma.rn.f32 	%f2072, %f2057, %f2068, %f2028;
	fma.rn.f32 	%f2073, %f2058, %f2065, %f2029;
	fma.rn.f32 	%f2074, %f2058, %f2066, %f2030;
	fma.rn.f32 	%f2075, %f2058, %f2067, %f2031;
	fma.rn.f32 	%f2076, %f2058, %f2068, %f2032;
	fma.rn.f32 	%f2077, %f2059, %f2065, %f2033;
	fma.rn.f32 	%f2078, %f2059, %f2066, %f2034;
	fma.rn.f32 	%f2079, %f2059, %f2067, %f2035;
	fma.rn.f32 	%f2080, %f2059, %f2068, %f2036;
	fma.rn.f32 	%f2081, %f2060, %f2065, %f2037;
	fma.rn.f32 	%f2082, %f2060, %f2066, %f2038;
	fma.rn.f32 	%f2083, %f2060, %f2067, %f2039;
	fma.rn.f32 	%f2084, %f2060, %f2068, %f2040;
	fma.rn.f32 	%f2085, %f2061, %f2065, %f2041;
	fma.rn.f32 	%f2086, %f2061, %f2066, %f2042;
	fma.rn.f32 	%f2087, %f2061, %f2067, %f2043;
	fma.rn.f32 	%f2088, %f2061, %f2068, %f2044;
	fma.rn.f32 	%f2089, %f2062, %f2065, %f2045;
	fma.rn.f32 	%f2090, %f2062, %f2066, %f2046;
	fma.rn.f32 	%f2091, %f2062, %f2067, %f2047;
	fma.rn.f32 	%f2092, %f2062, %f2068, %f2048;
	fma.rn.f32 	%f2093, %f2063, %f2065, %f2049;
	fma.rn.f32 	%f2094, %f2063, %f2066, %f2050;
	fma.rn.f32 	%f2095, %f2063, %f2067, %f2051;
	fma.rn.f32 	%f2096, %f2063, %f2068, %f2052;
	fma.rn.f32 	%f2097, %f2064, %f2065, %f2053;
	fma.rn.f32 	%f2098, %f2064, %f2066, %f2054;
	fma.rn.f32 	%f2099, %f2064, %f2067, %f2055;
	fma.rn.f32 	%f2100, %f2064, %f2068, %f2056;
	ld.shared.f32 	%f2101, [%r80+176];
	ld.shared.f32 	%f2102, [%r80+2224];
	ld.shared.f32 	%f2103, [%r80+4272];
	ld.shared.f32 	%f2104, [%r80+6320];
	ld.shared.f32 	%f2105, [%r80+8368];
	ld.shared.f32 	%f2106, [%r80+10416];
	ld.shared.f32 	%f2107, [%r80+12464];
	ld.shared.f32 	%f2108, [%r80+14512];
	ld.shared.f32 	%f2109, [%r85+11264];
	ld.shared.f32 	%f2110, [%r85+11328];
	ld.shared.f32 	%f2111, [%r85+11392];
	ld.shared.f32 	%f2112, [%r85+11456];
	fma.rn.f32 	%f2113, %f2101, %f2109, %f2069;
	fma.rn.f32 	%f2114, %f2101, %f2110, %f2070;
	fma.rn.f32 	%f2115, %f2101, %f2111, %f2071;
	fma.rn.f32 	%f2116, %f2101, %f2112, %f2072;
	fma.rn.f32 	%f2117, %f2102, %f2109, %f2073;
	fma.rn.f32 	%f2118, %f2102, %f2110, %f2074;
	fma.rn.f32 	%f2119, %f2102, %f2111, %f2075;
	fma.rn.f32 	%f2120, %f2102, %f2112, %f2076;
	fma.rn.f32 	%f2121, %f2103, %f2109, %f2077;
	fma.rn.f32 	%f2122, %f2103, %f2110, %f2078;
	fma.rn.f32 	%f2123, %f2103, %f2111, %f2079;
	fma.rn.f32 	%f2124, %f2103, %f2112, %f2080;
	fma.rn.f32 	%f2125, %f2104, %f2109, %f2081;
	fma.rn.f32 	%f2126, %f2104, %f2110, %f2082;
	fma.rn.f32 	%f2127, %f2104, %f2111, %f2083;
	fma.rn.f32 	%f2128, %f2104, %f2112, %f2084;
	fma.rn.f32 	%f2129, %f2105, %f2109, %f2085;
	fma.rn.f32 	%f2130, %f2105, %f2110, %f2086;
	fma.rn.f32 	%f2131, %f2105, %f2111, %f2087;
	fma.rn.f32 	%f2132, %f2105, %f2112, %f2088;
	fma.rn.f32 	%f2133, %f2106, %f2109, %f2089;
	fma.rn.f32 	%f2134, %f2106, %f2110, %f2090;
	fma.rn.f32 	%f2135, %f2106, %f2111, %f2091;
	fma.rn.f32 	%f2136, %f2106, %f2112, %f2092;
	fma.rn.f32 	%f2137, %f2107, %f2109, %f2093;
	fma.rn.f32 	%f2138, %f2107, %f2110, %f2094;
	fma.rn.f32 	%f2139, %f2107, %f2111, %f2095;
	fma.rn.f32 	%f2140, %f2107, %f2112, %f2096;
	fma.rn.f32 	%f2141, %f2108, %f2109, %f2097;
	fma.rn.f32 	%f2142, %f2108, %f2110, %f2098;
	fma.rn.f32 	%f2143, %f2108, %f2111, %f2099;
	fma.rn.f32 	%f2144, %f2108, %f2112, %f2100;
	ld.shared.f32 	%f2145, [%r80+180];
	ld.shared.f32 	%f2146, [%r80+2228];
	ld.shared.f32 	%f2147, [%r80+4276];
	ld.shared.f32 	%f2148, [%r80+6324];
	ld.shared.f32 	%f2149, [%r80+8372];
	ld.shared.f32 	%f2150, [%r80+10420];
	ld.shared.f32 	%f2151, [%r80+12468];
	ld.shared.f32 	%f2152, [%r80+14516];
	ld.shared.f32 	%f2153, [%r85+11520];
	ld.shared.f32 	%f2154, [%r85+11584];
	ld.shared.f32 	%f2155, [%r85+11648];
	ld.shared.f32 	%f2156, [%r85+11712];
	fma.rn.f32 	%f2157, %f2145, %f2153, %f2113;
	fma.rn.f32 	%f2158, %f2145, %f2154, %f2114;
	fma.rn.f32 	%f2159, %f2145, %f2155, %f2115;
	fma.rn.f32 	%f2160, %f2145, %f2156, %f2116;
	fma.rn.f32 	%f2161, %f2146, %f2153, %f2117;
	fma.rn.f32 	%f2162, %f2146, %f2154, %f2118;
	fma.rn.f32 	%f2163, %f2146, %f2155, %f2119;
	fma.rn.f32 	%f2164, %f2146, %f2156, %f2120;
	fma.rn.f32 	%f2165, %f2147, %f2153, %f2121;
	fma.rn.f32 	%f2166, %f2147, %f2154, %f2122;
	fma.rn.f32 	%f2167, %f2147, %f2155, %f2123;
	fma.rn.f32 	%f2168, %f2147, %f2156, %f2124;
	fma.rn.f32 	%f2169, %f2148, %f2153, %f2125;
	fma.rn.f32 	%f2170, %f2148, %f2154, %f2126;
	fma.rn.f32 	%f2171, %f2148, %f2155, %f2127;
	fma.rn.f32 	%f2172, %f2148, %f2156, %f2128;
	fma.rn.f32 	%f2173, %f2149, %f2153, %f2129;
	fma.rn.f32 	%f2174, %f2149, %f2154, %f2130;
	fma.rn.f32 	%f2175, %f2149, %f2155, %f2131;
	fma.rn.f32 	%f2176, %f2149, %f2156, %f2132;
	fma.rn.f32 	%f2177, %f2150, %f2153, %f2133;
	fma.rn.f32 	%f2178, %f2150, %f2154, %f2134;
	fma.rn.f32 	%f2179, %f2150, %f2155, %f2135;
	fma.rn.f32 	%f2180, %f2150, %f2156, %f2136;
	fma.rn.f32 	%f2181, %f2151, %f2153, %f2137;
	fma.rn.f32 	%f2182, %f2151, %f2154, %f2138;
	fma.rn.f32 	%f2183, %f2151, %f2155, %f2139;
	fma.rn.f32 	%f2184, %f2151, %f2156, %f2140;
	fma.rn.f32 	%f2185, %f2152, %f2153, %f2141;
	fma.rn.f32 	%f2186, %f2152, %f2154, %f2142;
	fma.rn.f32 	%f2187, %f2152, %f2155, %f2143;
	fma.rn.f32 	%f2188, %f2152, %f2156, %f2144;
	ld.shared.f32 	%f2189, [%r80+184];
	ld.shared.f32 	%f2190, [%r80+2232];
	ld.shared.f32 	%f2191, [%r80+4280];
	ld.shared.f32 	%f2192, [%r80+6328];
	ld.shared.f32 	%f2193, [%r80+8376];
	ld.shared.f32 	%f2194, [%r80+10424];
	ld.shared.f32 	%f2195, [%r80+12472];
	ld.shared.f32 	%f2196, [%r80+14520];
	ld.shared.f32 	%f2197, [%r85+11776];
	ld.shared.f32 	%f2198, [%r85+11840];
	ld.shared.f32 	%f2199, [%r85+11904];
	ld.shared.f32 	%f2200, [%r85+11968];
	fma.rn.f32 	%f2201, %f2189, %f2197, %f2157;
	fma.rn.f32 	%f2202, %f2189, %f2198, %f2158;
	fma.rn.f32 	%f2203, %f2189, %f2199, %f2159;
	fma.rn.f32 	%f2204, %f2189, %f2200, %f2160;
	fma.rn.f32 	%f2205, %f2190, %f2197, %f2161;
	fma.rn.f32 	%f2206, %f2190, %f2198, %f2162;
	fma.rn.f32 	%f2207, %f2190, %f2199, %f2163;
	fma.rn.f32 	%f2208, %f2190, %f2200, %f2164;
	fma.rn.f32 	%f2209, %f2191, %f2197, %f2165;
	fma.rn.f32 	%f2210, %f2191, %f2198, %f2166;
	fma.rn.f32 	%f2211, %f2191, %f2199, %f2167;
	fma.rn.f32 	%f2212, %f2191, %f2200, %f2168;
	fma.rn.f32 	%f2213, %f2192, %f2197, %f2169;
	fma.rn.f32 	%f2214, %f2192, %f2198, %f2170;
	fma.rn.f32 	%f2215, %f2192, %f2199, %f2171;
	fma.rn.f32 	%f2216, %f2192, %f2200, %f2172;
	fma.rn.f32 	%f2217, %f2193, %f2197, %f2173;
	fma.rn.f32 	%f2218, %f2193, %f2198, %f2174;
	fma.rn.f32 	%f2219, %f2193, %f2199, %f2175;
	fma.rn.f32 	%f2220, %f2193, %f2200, %f2176;
	fma.rn.f32 	%f2221, %f2194, %f2197, %f2177;
	fma.rn.f32 	%f2222, %f2194, %f2198, %f2178;
	fma.rn.f32 	%f2223, %f2194, %f2199, %f2179;
	fma.rn.f32 	%f2224, %f2194, %f2200, %f2180;
	fma.rn.f32 	%f2225, %f2195, %f2197, %f2181;
	fma.rn.f32 	%f2226, %f2195, %f2198, %f2182;
	fma.rn.f32 	%f2227, %f2195, %f2199, %f2183;
	fma.rn.f32 	%f2228, %f2195, %f2200, %f2184;
	fma.rn.f32 	%f2229, %f2196, %f2197, %f2185;
	fma.rn.f32 	%f2230, %f2196, %f2198, %f2186;
	fma.rn.f32 	%f2231, %f2196, %f2199, %f2187;
	fma.rn.f32 	%f2232, %f2196, %f2200, %f2188;
	ld.shared.f32 	%f2233, [%r80+188];
	ld.shared.f32 	%f2234, [%r80+2236];
	ld.shared.f32 	%f2235, [%r80+4284];
	ld.shared.f32 	%f2236, [%r80+6332];
	ld.shared.f32 	%f2237, [%r80+8380];
	ld.shared.f32 	%f2238, [%r80+10428];
	ld.shared.f32 	%f2239, [%r80+12476];
	ld.shared.f32 	%f2240, [%r80+14524];
	ld.shared.f32 	%f2241, [%r85+12032];
	ld.shared.f32 	%f2242, [%r85+12096];
	ld.shared.f32 	%f2243, [%r85+12160];
	ld.shared.f32 	%f2244, [%r85+12224];
	fma.rn.f32 	%f2245, %f2233, %f2241, %f2201;
	fma.rn.f32 	%f2246, %f2233, %f2242, %f2202;
	fma.rn.f32 	%f2247, %f2233, %f2243, %f2203;
	fma.rn.f32 	%f2248, %f2233, %f2244, %f2204;
	fma.rn.f32 	%f2249, %f2234, %f2241, %f2205;
	fma.rn.f32 	%f2250, %f2234, %f2242, %f2206;
	fma.rn.f32 	%f2251, %f2234, %f2243, %f2207;
	fma.rn.f32 	%f2252, %f2234, %f2244, %f2208;
	fma.rn.f32 	%f2253, %f2235, %f2241, %f2209;
	fma.rn.f32 	%f2254, %f2235, %f2242, %f2210;
	fma.rn.f32 	%f2255, %f2235, %f2243, %f2211;
	fma.rn.f32 	%f2256, %f2235, %f2244, %f2212;
	fma.rn.f32 	%f2257, %f2236, %f2241, %f2213;
	fma.rn.f32 	%f2258, %f2236, %f2242, %f2214;
	fma.rn.f32 	%f2259, %f2236, %f2243, %f2215;
	fma.rn.f32 	%f2260, %f2236, %f2244, %f2216;
	fma.rn.f32 	%f2261, %f2237, %f2241, %f2217;
	fma.rn.f32 	%f2262, %f2237, %f2242, %f2218;
	fma.rn.f32 	%f2263, %f2237, %f2243, %f2219;
	fma.rn.f32 	%f2264, %f2237, %f2244, %f2220;
	fma.rn.f32 	%f2265, %f2238, %f2241, %f2221;
	fma.rn.f32 	%f2266, %f2238, %f2242, %f2222;
	fma.rn.f32 	%f2267, %f2238, %f2243, %f2223;
	fma.rn.f32 	%f2268, %f2238, %f2244, %f2224;
	fma.rn.f32 	%f2269, %f2239, %f2241, %f2225;
	fma.rn.f32 	%f2270, %f2239, %f2242, %f2226;
	fma.rn.f32 	%f2271, %f2239, %f2243, %f2227;
	fma.rn.f32 	%f2272, %f2239, %f2244, %f2228;
	fma.rn.f32 	%f2273, %f2240, %f2241, %f2229;
	fma.rn.f32 	%f2274, %f2240, %f2242, %f2230;
	fma.rn.f32 	%f2275, %f2240, %f2243, %f2231;
	fma.rn.f32 	%f2276, %f2240, %f2244, %f2232;
	ld.shared.f32 	%f2277, [%r80+192];
	ld.shared.f32 	%f2278, [%r80+2240];
	ld.shared.f32 	%f2279, [%r80+4288];
	ld.shared.f32 	%f2280, [%r80+6336];
	ld.shared.f32 	%f2281, [%r80+8384];
	ld.shared.f32 	%f2282, [%r80+10432];
	ld.shared.f32 	%f2283, [%r80+12480];
	ld.shared.f32 	%f2284, [%r80+14528];
	ld.shared.f32 	%f2285, [%r85+12288];
	ld.shared.f32 	%f2286, [%r85+12352];
	ld.shared.f32 	%f2287, [%r85+12416];
	ld.shared.f32 	%f2288, [%r85+12480];
	fma.rn.f32 	%f2289, %f2277, %f2285, %f2245;
	fma.rn.f32 	%f2290, %f2277, %f2286, %f2246;
	fma.rn.f32 	%f2291, %f2277, %f2287, %f2247;
	fma.rn.f32 	%f2292, %f2277, %f2288, %f2248;
	fma.rn.f32 	%f2293, %f2278, %f2285, %f2249;
	fma.rn.f32 	%f2294, %f2278, %f2286, %f2250;
	fma.rn.f32 	%f2295, %f2278, %f2287, %f2251;
	fma.rn.f32 	%f2296, %f2278, %f2288, %f2252;
	fma.rn.f32 	%f2297, %f2279, %f2285, %f2253;
	fma.rn.f32 	%f2298, %f2279, %f2286, %f2254;
	fma.rn.f32 	%f2299, %f2279, %f2287, %f2255;
	fma.rn.f32 	%f2300, %f2279, %f2288, %f2256;
	fma.rn.f32 	%f2301, %f2280, %f2285, %f2257;
	fma.rn.f32 	%f2302, %f2280, %f2286, %f2258;
	fma.rn.f32 	%f2303, %f2280, %f2287, %f2259;
	fma.rn.f32 	%f2304, %f2280, %f2288, %f2260;
	fma.rn.f32 	%f2305, %f2281, %f2285, %f2261;
	fma.rn.f32 	%f2306, %f2281, %f2286, %f2262;
	fma.rn.f32 	%f2307, %f2281, %f2287, %f2263;
	fma.rn.f32 	%f2308, %f2281, %f2288, %f2264;
	fma.rn.f32 	%f2309, %f2282, %f2285, %f2265;
	fma.rn.f32 	%f2310, %f2282, %f2286, %f2266;
	fma.rn.f32 	%f2311, %f2282, %f2287, %f2267;
	fma.rn.f32 	%f2312, %f2282, %f2288, %f2268;
	fma.rn.f32 	%f2313, %f2283, %f2285, %f2269;
	fma.rn.f32 	%f2314, %f2283, %f2286, %f2270;
	fma.rn.f32 	%f2315, %f2283, %f2287, %f2271;
	fma.rn.f32 	%f2316, %f2283, %f2288, %f2272;
	fma.rn.f32 	%f2317, %f2284, %f2285, %f2273;
	fma.rn.f32 	%f2318, %f2284, %f2286, %f2274;
	fma.rn.f32 	%f2319, %f2284, %f2287, %f2275;
	fma.rn.f32 	%f2320, %f2284, %f2288, %f2276;
	ld.shared.f32 	%f2321, [%r80+196];
	ld.shared.f32 	%f2322, [%r80+2244];
	ld.shared.f32 	%f2323, [%r80+4292];
	ld.shared.f32 	%f2324, [%r80+6340];
	ld.shared.f32 	%f2325, [%r80+8388];
	ld.shared.f32 	%f2326, [%r80+10436];
	ld.shared.f32 	%f2327, [%r80+12484];
	ld.shared.f32 	%f2328, [%r80+14532];
	ld.shared.f32 	%f2329, [%r85+12544];
	ld.shared.f32 	%f2330, [%r85+12608];
	ld.shared.f32 	%f2331, [%r85+12672];
	ld.shared.f32 	%f2332, [%r85+12736];
	fma.rn.f32 	%f2333, %f2321, %f2329, %f2289;
	fma.rn.f32 	%f2334, %f2321, %f2330, %f2290;
	fma.rn.f32 	%f2335, %f2321, %f2331, %f2291;
	fma.rn.f32 	%f2336, %f2321, %f2332, %f2292;
	fma.rn.f32 	%f2337, %f2322, %f2329, %f2293;
	fma.rn.f32 	%f2338, %f2322, %f2330, %f2294;
	fma.rn.f32 	%f2339, %f2322, %f2331, %f2295;
	fma.rn.f32 	%f2340, %f2322, %f2332, %f2296;
	fma.rn.f32 	%f2341, %f2323, %f2329, %f2297;
	fma.rn.f32 	%f2342, %f2323, %f2330, %f2298;
	fma.rn.f32 	%f2343, %f2323, %f2331, %f2299;
	fma.rn.f32 	%f2344, %f2323, %f2332, %f2300;
	fma.rn.f32 	%f2345, %f2324, %f2329, %f2301;
	fma.rn.f32 	%f2346, %f2324, %f2330, %f2302;
	fma.rn.f32 	%f2347, %f2324, %f2331, %f2303;
	fma.rn.f32 	%f2348, %f2324, %f2332, %f2304;
	fma.rn.f32 	%f2349, %f2325, %f2329, %f2305;
	fma.rn.f32 	%f2350, %f2325, %f2330, %f2306;
	fma.rn.f32 	%f2351, %f2325, %f2331, %f2307;
	fma.rn.f32 	%f2352, %f2325, %f2332, %f2308;
	fma.rn.f32 	%f2353, %f2326, %f2329, %f2309;
	fma.rn.f32 	%f2354, %f2326, %f2330, %f2310;
	fma.rn.f32 	%f2355, %f2326, %f2331, %f2311;
	fma.rn.f32 	%f2356, %f2326, %f2332, %f2312;
	fma.rn.f32 	%f2357, %f2327, %f2329, %f2313;
	fma.rn.f32 	%f2358, %f2327, %f2330, %f2314;
	fma.rn.f32 	%f2359, %f2327, %f2331, %f2315;
	fma.rn.f32 	%f2360, %f2327, %f2332, %f2316;
	fma.rn.f32 	%f2361, %f2328, %f2329, %f2317;
	fma.rn.f32 	%f2362, %f2328, %f2330, %f2318;
	fma.rn.f32 	%f2363, %f2328, %f2331, %f2319;
	fma.rn.f32 	%f2364, %f2328, %f2332, %f2320;
	ld.shared.f32 	%f2365, [%r80+200];
	ld.shared.f32 	%f2366, [%r80+2248];
	ld.shared.f32 	%f2367, [%r80+4296];
	ld.shared.f32 	%f2368, [%r80+6344];
	ld.shared.f32 	%f2369, [%r80+8392];
	ld.shared.f32 	%f2370, [%r80+10440];
	ld.shared.f32 	%f2371, [%r80+12488];
	ld.shared.f32 	%f2372, [%r80+14536];
	ld.shared.f32 	%f2373, [%r85+12800];
	ld.shared.f32 	%f2374, [%r85+12864];
	ld.shared.f32 	%f2375, [%r85+12928];
	ld.shared.f32 	%f2376, [%r85+12992];
	fma.rn.f32 	%f2377, %f2365, %f2373, %f2333;
	fma.rn.f32 	%f2378, %f2365, %f2374, %f2334;
	fma.rn.f32 	%f2379, %f2365, %f2375, %f2335;
	fma.rn.f32 	%f2380, %f2365, %f2376, %f2336;
	fma.rn.f32 	%f2381, %f2366, %f2373, %f2337;
	fma.rn.f32 	%f2382, %f2366, %f2374, %f2338;
	fma.rn.f32 	%f2383, %f2366, %f2375, %f2339;
	fma.rn.f32 	%f2384, %f2366, %f2376, %f2340;
	fma.rn.f32 	%f2385, %f2367, %f2373, %f2341;
	fma.rn.f32 	%f2386, %f2367, %f2374, %f2342;
	fma.rn.f32 	%f2387, %f2367, %f2375, %f2343;
	fma.rn.f32 	%f2388, %f2367, %f2376, %f2344;
	fma.rn.f32 	%f2389, %f2368, %f2373, %f2345;
	fma.rn.f32 	%f2390, %f2368, %f2374, %f2346;
	fma.rn.f32 	%f2391, %f2368, %f2375, %f2347;
	fma.rn.f32 	%f2392, %f2368, %f2376, %f2348;
	fma.rn.f32 	%f2393, %f2369, %f2373, %f2349;
	fma.rn.f32 	%f2394, %f2369, %f2374, %f2350;
	fma.rn.f32 	%f2395, %f2369, %f2375, %f2351;
	fma.rn.f32 	%f2396, %f2369, %f2376, %f2352;
	fma.rn.f32 	%f2397, %f2370, %f2373, %f2353;
	fma.rn.f32 	%f2398, %f2370, %f2374, %f2354;
	fma.rn.f32 	%f2399, %f2370, %f2375, %f2355;
	fma.rn.f32 	%f2400, %f2370, %f2376, %f2356;
	fma.rn.f32 	%f2401, %f2371, %f2373, %f2357;
	fma.rn.f32 	%f2402, %f2371, %f2374, %f2358;
	fma.rn.f32 	%f2403, %f2371, %f2375, %f2359;
	fma.rn.f32 	%f2404, %f2371, %f2376, %f2360;
	fma.rn.f32 	%f2405, %f2372, %f2373, %f2361;
	fma.rn.f32 	%f2406, %f2372, %f2374, %f2362;
	fma.rn.f32 	%f2407, %f2372, %f2375, %f2363;
	fma.rn.f32 	%f2408, %f2372, %f2376, %f2364;
	ld.shared.f32 	%f2409, [%r80+204];
	ld.shared.f32 	%f2410, [%r80+2252];
	ld.shared.f32 	%f2411, [%r80+4300];
	ld.shared.f32 	%f2412, [%r80+6348];
	ld.shared.f32 	%f2413, [%r80+8396];
	ld.shared.f32 	%f2414, [%r80+10444];
	ld.shared.f32 	%f2415, [%r80+12492];
	ld.shared.f32 	%f2416, [%r80+14540];
	ld.shared.f32 	%f2417, [%r85+13056];
	ld.shared.f32 	%f2418, [%r85+13120];
	ld.shared.f32 	%f2419, [%r85+13184];
	ld.shared.f32 	%f2420, [%r85+13248];
	fma.rn.f32 	%f2421, %f2409, %f2417, %f2377;
	fma.rn.f32 	%f2422, %f2409, %f2418, %f2378;
	fma.rn.f32 	%f2423, %f2409, %f2419, %f2379;
	fma.rn.f32 	%f2424, %f2409, %f2420, %f2380;
	fma.rn.f32 	%f2425, %f2410, %f2417, %f2381;
	fma.rn.f32 	%f2426, %f2410, %f2418, %f2382;
	fma.rn.f32 	%f2427, %f2410, %f2419, %f2383;
	fma.rn.f32 	%f2428, %f2410, %f2420, %f2384;
	fma.rn.f32 	%f2429, %f2411, %f2417, %f2385;
	fma.rn.f32 	%f2430, %f2411, %f2418, %f2386;
	fma.rn.f32 	%f2431, %f2411, %f2419, %f2387;
	fma.rn.f32 	%f2432, %f2411, %f2420, %f2388;
	fma.rn.f32 	%f2433, %f2412, %f2417, %f2389;
	fma.rn.f32 	%f2434, %f2412, %f2418, %f2390;
	fma.rn.f32 	%f2435, %f2412, %f2419, %f2391;
	fma.rn.f32 	%f2436, %f2412, %f2420, %f2392;
	fma.rn.f32 	%f2437, %f2413, %f2417, %f2393;
	fma.rn.f32 	%f2438, %f2413, %f2418, %f2394;
	fma.rn.f32 	%f2439, %f2413, %f2419, %f2395;
	fma.rn.f32 	%f2440, %f2413, %f2420, %f2396;
	fma.rn.f32 	%f2441, %f2414, %f2417, %f2397;
	fma.rn.f32 	%f2442, %f2414, %f2418, %f2398;
	fma.rn.f32 	%f2443, %f2414, %f2419, %f2399;
	fma.rn.f32 	%f2444, %f2414, %f2420, %f2400;
	fma.rn.f32 	%f2445, %f2415, %f2417, %f2401;
	fma.rn.f32 	%f2446, %f2415, %f2418, %f2402;
	fma.rn.f32 	%f2447, %f2415, %f2419, %f2403;
	fma.rn.f32 	%f2448, %f2415, %f2420, %f2404;
	fma.rn.f32 	%f2449, %f2416, %f2417, %f2405;
	fma.rn.f32 	%f2450, %f2416, %f2418, %f2406;
	fma.rn.f32 	%f2451, %f2416, %f2419, %f2407;
	fma.rn.f32 	%f2452, %f2416, %f2420, %f2408;
	ld.shared.f32 	%f2453, [%r80+208];
	ld.shared.f32 	%f2454, [%r80+2256];
	ld.shared.f32 	%f2455, [%r80+4304];
	ld.shared.f32 	%f2456, [%r80+6352];
	ld.shared.f32 	%f2457, [%r80+8400];
	ld.shared.f32 	%f2458, [%r80+10448];
	ld.shared.f32 	%f2459, [%r80+12496];
	ld.shared.f32 	%f2460, [%r80+14544];
	ld.shared.f32 	%f2461, [%r85+13312];
	ld.shared.f32 	%f2462, [%r85+13376];
	ld.shared.f32 	%f2463, [%r85+13440];
	ld.shared.f32 	%f2464, [%r85+13504];
	fma.rn.f32 	%f2465, %f2453, %f2461, %f2421;
	fma.rn.f32 	%f2466, %f2453, %f2462, %f2422;
	fma.rn.f32 	%f2467, %f2453, %f2463, %f2423;
	fma.rn.f32 	%f2468, %f2453, %f2464, %f2424;
	fma.rn.f32 	%f2469, %f2454, %f2461, %f2425;
	fma.rn.f32 	%f2470, %f2454, %f2462, %f2426;
	fma.rn.f32 	%f2471, %f2454, %f2463, %f2427;
	fma.rn.f32 	%f2472, %f2454, %f2464, %f2428;
	fma.rn.f32 	%f2473, %f2455, %f2461, %f2429;
	fma.rn.f32 	%f2474, %f2455, %f2462, %f2430;
	fma.rn.f32 	%f2475, %f2455, %f2463, %f2431;
	fma.rn.f32 	%f2476, %f2455, %f2464, %f2432;
	fma.rn.f32 	%f2477, %f2456, %f2461, %f2433;
	fma.rn.f32 	%f2478, %f2456, %f2462, %f2434;
	fma.rn.f32 	%f2479, %f2456, %f2463, %f2435;
	fma.rn.f32 	%f2480, %f2456, %f2464, %f2436;
	fma.rn.f32 	%f2481, %f2457, %f2461, %f2437;
	fma.rn.f32 	%f2482, %f2457, %f2462, %f2438;
	fma.rn.f32 	%f2483, %f2457, %f2463, %f2439;
	fma.rn.f32 	%f2484, %f2457, %f2464, %f2440;
	fma.rn.f32 	%f2485, %f2458, %f2461, %f2441;
	fma.rn.f32 	%f2486, %f2458, %f2462, %f2442;
	fma.rn.f32 	%f2487, %f2458, %f2463, %f2443;
	fma.rn.f32 	%f2488, %f2458, %f2464, %f2444;
	fma.rn.f32 	%f2489, %f2459, %f2461, %f2445;
	fma.rn.f32 	%f2490, %f2459, %f2462, %f2446;
	fma.rn.f32 	%f2491, %f2459, %f2463, %f2447;
	fma.rn.f32 	%f2492, %f2459, %f2464, %f2448;
	fma.rn.f32 	%f2493, %f2460, %f2461, %f2449;
	fma.rn.f32 	%f2494, %f2460, %f2462, %f2450;
	fma.rn.f32 	%f2495, %f2460, %f2463, %f2451;
	fma.rn.f32 	%f2496, %f2460, %f2464, %f2452;
	ld.shared.f32 	%f2497, [%r80+212];
	ld.shared.f32 	%f2498, [%r80+2260];
	ld.shared.f32 	%f2499, [%r80+4308];
	ld.shared.f32 	%f2500, [%r80+6356];
	ld.shared.f32 	%f2501, [%r80+8404];
	ld.shared.f32 	%f2502, [%r80+10452];
	ld.shared.f32 	%f2503, [%r80+12500];
	ld.shared.f32 	%f2504, [%r80+14548];
	ld.shared.f32 	%f2505, [%r85+13568];
	ld.shared.f32 	%f2506, [%r85+13632];
	ld.shared.f32 	%f2507, [%r85+13696];
	ld.shared.f32 	%f2508, [%r85+13760];
	fma.rn.f32 	%f2509, %f2497, %f2505, %f2465;
	fma.rn.f32 	%f2510, %f2497, %f2506, %f2466;
	fma.rn.f32 	%f2511, %f2497, %f2507, %f2467;
	fma.rn.f32 	%f2512, %f2497, %f2508, %f2468;
	fma.rn.f32 	%f2513, %f2498, %f2505, %f2469;
	fma.rn.f32 	%f2514, %f2498, %f2506, %f2470;
	fma.rn.f32 	%f2515, %f2498, %f2507, %f2471;
	fma.rn.f32 	%f2516, %f2498, %f2508, %f2472;
	fma.rn.f32 	%f2517, %f2499, %f2505, %f2473;
	fma.rn.f32 	%f2518, %f2499, %f2506, %f2474;
	fma.rn.f32 	%f2519, %f2499, %f2507, %f2475;
	fma.rn.f32 	%f2520, %f2499, %f2508, %f2476;
	fma.rn.f32 	%f2521, %f2500, %f2505, %f2477;
	fma.rn.f32 	%f2522, %f2500, %f2506, %f2478;
	fma.rn.f32 	%f2523, %f2500, %f2507, %f2479;
	fma.rn.f32 	%f2524, %f2500, %f2508, %f2480;
	fma.rn.f32 	%f2525, %f2501, %f2505, %f2481;
	fma.rn.f32 	%f2526, %f2501, %f2506, %f2482;
	fma.rn.f32 	%f2527, %f2501, %f2507, %f2483;
	fma.rn.f32 	%f2528, %f2501, %f2508, %f2484;
	fma.rn.f32 	%f2529, %f2502, %f2505, %f2485;
	fma.rn.f32 	%f2530, %f2502, %f2506, %f2486;
	fma.rn.f32 	%f2531, %f2502, %f2507, %f2487;
	fma.rn.f32 	%f2532, %f2502, %f2508, %f2488;
	fma.rn.f32 	%f2533, %f2503, %f2505, %f2489;
	fma.rn.f32 	%f2534, %f2503, %f2506, %f2490;
	fma.rn.f32 	%f2535, %f2503, %f2507, %f2491;
	fma.rn.f32 	%f2536, %f2503, %f2508, %f2492;
	fma.rn.f32 	%f2537, %f2504, %f2505, %f2493;
	fma.rn.f32 	%f2538, %f2504, %f2506, %f2494;
	fma.rn.f32 	%f2539, %f2504, %f2507, %f2495;
	fma.rn.f32 	%f2540, %f2504, %f2508, %f2496;
	ld.shared.f32 	%f2541, [%r80+216];
	ld.shared.f32 	%f2542, [%r80+2264];
	ld.shared.f32 	%f2543, [%r80+4312];
	ld.shared.f32 	%f2544, [%r80+6360];
	ld.shared.f32 	%f2545, [%r80+8408];
	ld.shared.f32 	%f2546, [%r80+10456];
	ld.shared.f32 	%f2547, [%r80+12504];
	ld.shared.f32 	%f2548, [%r80+14552];
	ld.shared.f32 	%f2549, [%r85+13824];
	ld.shared.f32 	%f2550, [%r85+13888];
	ld.shared.f32 	%f2551, [%r85+13952];
	ld.shared.f32 	%f2552, [%r85+14016];
	fma.rn.f32 	%f2553, %f2541, %f2549, %f2509;
	fma.rn.f32 	%f2554, %f2541, %f2550, %f2510;
	fma.rn.f32 	%f2555, %f2541, %f2551, %f2511;
	fma.rn.f32 	%f2556, %f2541, %f2552, %f2512;
	fma.rn.f32 	%f2557, %f2542, %f2549, %f2513;
	fma.rn.f32 	%f2558, %f2542, %f2550, %f2514;
	fma.rn.f32 	%f2559, %f2542, %f2551, %f2515;
	fma.rn.f32 	%f2560, %f2542, %f2552, %f2516;
	fma.rn.f32 	%f2561, %f2543, %f2549, %f2517;
	fma.rn.f32 	%f2562, %f2543, %f2550, %f2518;
	fma.rn.f32 	%f2563, %f2543, %f2551, %f2519;
	fma.rn.f32 	%f2564, %f2543, %f2552, %f2520;
	fma.rn.f32 	%f2565, %f2544, %f2549, %f2521;
	fma.rn.f32 	%f2566, %f2544, %f2550, %f2522;
	fma.rn.f32 	%f2567, %f2544, %f2551, %f2523;
	fma.rn.f32 	%f2568, %f2544, %f2552, %f2524;
	fma.rn.f32 	%f2569, %f2545, %f2549, %f2525;
	fma.rn.f32 	%f2570, %f2545, %f2550, %f2526;
	fma.rn.f32 	%f2571, %f2545, %f2551, %f2527;
	fma.rn.f32 	%f2572, %f2545, %f2552, %f2528;
	fma.rn.f32 	%f2573, %f2546, %f2549, %f2529;
	fma.rn.f32 	%f2574, %f2546, %f2550, %f2530;
	fma.rn.f32 	%f2575, %f2546, %f2551, %f2531;
	fma.rn.f32 	%f2576, %f2546, %f2552, %f2532;
	fma.rn.f32 	%f2577, %f2547, %f2549, %f2533;
	fma.rn.f32 	%f2578, %f2547, %f2550, %f2534;
	fma.rn.f32 	%f2579, %f2547, %f2551, %f2535;
	fma.rn.f32 	%f2580, %f2547, %f2552, %f2536;
	fma.rn.f32 	%f2581, %f2548, %f2549, %f2537;
	fma.rn.f32 	%f2582, %f2548, %f2550, %f2538;
	fma.rn.f32 	%f2583, %f2548, %f2551, %f2539;
	fma.rn.f32 	%f2584, %f2548, %f2552, %f2540;
	ld.shared.f32 	%f2585, [%r80+220];
	ld.shared.f32 	%f2586, [%r80+2268];
	ld.shared.f32 	%f2587, [%r80+4316];
	ld.shared.f32 	%f2588, [%r80+6364];
	ld.shared.f32 	%f2589, [%r80+8412];
	ld.shared.f32 	%f2590, [%r80+10460];
	ld.shared.f32 	%f2591, [%r80+12508];
	ld.shared.f32 	%f2592, [%r80+14556];
	ld.shared.f32 	%f2593, [%r85+14080];
	ld.shared.f32 	%f2594, [%r85+14144];
	ld.shared.f32 	%f2595, [%r85+14208];
	ld.shared.f32 	%f2596, [%r85+14272];
	fma.rn.f32 	%f2597, %f2585, %f2593, %f2553;
	fma.rn.f32 	%f2598, %f2585, %f2594, %f2554;
	fma.rn.f32 	%f2599, %f2585, %f2595, %f2555;
	fma.rn.f32 	%f2600, %f2585, %f2596, %f2556;
	fma.rn.f32 	%f2601, %f2586, %f2593, %f2557;
	fma.rn.f32 	%f2602, %f2586, %f2594, %f2558;
	fma.rn.f32 	%f2603, %f2586, %f2595, %f2559;
	fma.rn.f32 	%f2604, %f2586, %f2596, %f2560;
	fma.rn.f32 	%f2605, %f2587, %f2593, %f2561;
	fma.rn.f32 	%f2606, %f2587, %f2594, %f2562;
	fma.rn.f32 	%f2607, %f2587, %f2595, %f2563;
	fma.rn.f32 	%f2608, %f2587, %f2596, %f2564;
	fma.rn.f32 	%f2609, %f2588, %f2593, %f2565;
	fma.rn.f32 	%f2610, %f2588, %f2594, %f2566;
	fma.rn.f32 	%f2611, %f2588, %f2595, %f2567;
	fma.rn.f32 	%f2612, %f2588, %f2596, %f2568;
	fma.rn.f32 	%f2613, %f2589, %f2593, %f2569;
	fma.rn.f32 	%f2614, %f2589, %f2594, %f2570;
	fma.rn.f32 	%f2615, %f2589, %f2595, %f2571;
	fma.rn.f32 	%f2616, %f2589, %f2596, %f2572;
	fma.rn.f32 	%f2617, %f2590, %f2593, %f2573;
	fma.rn.f32 	%f2618, %f2590, %f2594, %f2574;
	fma.rn.f32 	%f2619, %f2590, %f2595, %f2575;
	fma.rn.f32 	%f2620, %f2590, %f2596, %f2576;
	fma.rn.f32 	%f2621, %f2591, %f2593, %f2577;
	fma.rn.f32 	%f2622, %f2591, %f2594, %f2578;
	fma.rn.f32 	%f2623, %f2591, %f2595, %f2579;
	fma.rn.f32 	%f2624, %f2591, %f2596, %f2580;
	fma.rn.f32 	%f2625, %f2592, %f2593, %f2581;
	fma.rn.f32 	%f2626, %f2592, %f2594, %f2582;
	fma.rn.f32 	%f2627, %f2592, %f2595, %f2583;
	fma.rn.f32 	%f2628, %f2592, %f2596, %f2584;
	ld.shared.f32 	%f2629, [%r80+224];
	ld.shared.f32 	%f2630, [%r80+2272];
	ld.shared.f32 	%f2631, [%r80+4320];
	ld.shared.f32 	%f2632, [%r80+6368];
	ld.shared.f32 	%f2633, [%r80+8416];
	ld.shared.f32 	%f2634, [%r80+10464];
	ld.shared.f32 	%f2635, [%r80+12512];
	ld.shared.f32 	%f2636, [%r80+14560];
	ld.shared.f32 	%f2637, [%r85+14336];
	ld.shared.f32 	%f2638, [%r85+14400];
	ld.shared.f32 	%f2639, [%r85+14464];
	ld.shared.f32 	%f2640, [%r85+14528];
	fma.rn.f32 	%f2641, %f2629, %f2637, %f2597;
	fma.rn.f32 	%f2642, %f2629, %f2638, %f2598;
	fma.rn.f32 	%f2643, %f2629, %f2639, %f2599;
	fma.rn.f32 	%f2644, %f2629, %f2640, %f2600;
	fma.rn.f32 	%f2645, %f2630, %f2637, %f2601;
	fma.rn.f32 	%f2646, %f2630, %f2638, %f2602;
	fma.rn.f32 	%f2647, %f2630, %f2639, %f2603;
	fma.rn.f32 	%f2648, %f2630, %f2640, %f2604;
	fma.rn.f32 	%f2649, %f2631, %f2637, %f2605;
	fma.rn.f32 	%f2650, %f2631, %f2638, %f2606;
	fma.rn.f32 	%f2651, %f2631, %f2639, %f2607;
	fma.rn.f32 	%f2652, %f2631, %f2640, %f2608;
	fma.rn.f32 	%f2653, %f2632, %f2637, %f2609;
	fma.rn.f32 	%f2654, %f2632, %f2638, %f2610;
	fma.rn.f32 	%f2655, %f2632, %f2639, %f2611;
	fma.rn.f32 	%f2656, %f2632, %f2640, %f2612;
	fma.rn.f32 	%f2657, %f2633, %f2637, %f2613;
	fma.rn.f32 	%f2658, %f2633, %f2638, %f2614;
	fma.rn.f32 	%f2659, %f2633, %f2639, %f2615;
	fma.rn.f32 	%f2660, %f2633, %f2640, %f2616;
	fma.rn.f32 	%f2661, %f2634, %f2637, %f2617;
	fma.rn.f32 	%f2662, %f2634, %f2638, %f2618;
	fma.rn.f32 	%f2663, %f2634, %f2639, %f2619;
	fma.rn.f32 	%f2664, %f2634, %f2640, %f2620;
	fma.rn.f32 	%f2665, %f2635, %f2637, %f2621;
	fma.rn.f32 	%f2666, %f2635, %f2638, %f2622;
	fma.rn.f32 	%f2667, %f2635, %f2639, %f2623;
	fma.rn.f32 	%f2668, %f2635, %f2640, %f2624;
	fma.rn.f32 	%f2669, %f2636, %f2637, %f2625;
	fma.rn.f32 	%f2670, %f2636, %f2638, %f2626;
	fma.rn.f32 	%f2671, %f2636, %f2639, %f2627;
	fma.rn.f32 	%f2672, %f2636, %f2640, %f2628;
	ld.shared.f32 	%f2673, [%r80+228];
	ld.shared.f32 	%f2674, [%r80+2276];
	ld.shared.f32 	%f2675, [%r80+4324];
	ld.shared.f32 	%f2676, [%r80+6372];
	ld.shared.f32 	%f2677, [%r80+8420];
	ld.shared.f32 	%f2678, [%r80+10468];
	ld.shared.f32 	%f2679, [%r80+12516];
	ld.shared.f32 	%f2680, [%r80+14564];
	ld.shared.f32 	%f2681, [%r85+14592];
	ld.shared.f32 	%f2682, [%r85+14656];
	ld.shared.f32 	%f2683, [%r85+14720];
	ld.shared.f32 	%f2684, [%r85+14784];
	fma.rn.f32 	%f2685, %f2673, %f2681, %f2641;
	fma.rn.f32 	%f2686, %f2673, %f2682, %f2642;
	fma.rn.f32 	%f2687, %f2673, %f2683, %f2643;
	fma.rn.f32 	%f2688, %f2673, %f2684, %f2644;
	fma.rn.f32 	%f2689, %f2674, %f2681, %f2645;
	fma.rn.f32 	%f2690, %f2674, %f2682, %f2646;
	fma.rn.f32 	%f2691, %f2674, %f2683, %f2647;
	fma.rn.f32 	%f2692, %f2674, %f2684, %f2648;
	fma.rn.f32 	%f2693, %f2675, %f2681, %f2649;
	fma.rn.f32 	%f2694, %f2675, %f2682, %f2650;
	fma.rn.f32 	%f2695, %f2675, %f2683, %f2651;
	fma.rn.f32 	%f2696, %f2675, %f2684, %f2652;
	fma.rn.f32 	%f2697, %f2676, %f2681, %f2653;
	fma.rn.f32 	%f2698, %f2676, %f2682, %f2654;
	fma.rn.f32 	%f2699, %f2676, %f2683, %f2655;
	fma.rn.f32 	%f2700, %f2676, %f2684, %f2656;
	fma.rn.f32 	%f2701, %f2677, %f2681, %f2657;
	fma.rn.f32 	%f2702, %f2677, %f2682, %f2658;
	fma.rn.f32 	%f2703, %f2677, %f2683, %f2659;
	fma.rn.f32 	%f2704, %f2677, %f2684, %f2660;
	fma.rn.f32 	%f2705, %f2678, %f2681, %f2661;
	fma.rn.f32 	%f2706, %f2678, %f2682, %f2662;
	fma.rn.f32 	%f2707, %f2678, %f2683, %f2663;
	fma.rn.f32 	%f2708, %f2678, %f2684, %f2664;
	fma.rn.f32 	%f2709, %f2679, %f2681, %f2665;
	fma.rn.f32 	%f2710, %f2679, %f2682, %f2666;
	fma.rn.f32 	%f2711, %f2679, %f2683, %f2667;
	fma.rn.f32 	%f2712, %f2679, %f2684, %f2668;
	fma.rn.f32 	%f2713, %f2680, %f2681, %f2669;
	fma.rn.f32 	%f2714, %f2680, %f2682, %f2670;
	fma.rn.f32 	%f2715, %f2680, %f2683, %f2671;
	fma.rn.f32 	%f2716, %f2680, %f2684, %f2672;
	ld.shared.f32 	%f2717, [%r80+232];
	ld.shared.f32 	%f2718, [%r80+2280];
	ld.shared.f32 	%f2719, [%r80+4328];
	ld.shared.f32 	%f2720, [%r80+6376];
	ld.shared.f32 	%f2721, [%r80+8424];
	ld.shared.f32 	%f2722, [%r80+10472];
	ld.shared.f32 	%f2723, [%r80+12520];
	ld.shared.f32 	%f2724, [%r80+14568];
	ld.shared.f32 	%f2725, [%r85+14848];
	ld.shared.f32 	%f2726, [%r85+14912];
	ld.shared.f32 	%f2727, [%r85+14976];
	ld.shared.f32 	%f2728, [%r85+15040];
	fma.rn.f32 	%f2729, %f2717, %f2725, %f2685;
	fma.rn.f32 	%f2730, %f2717, %f2726, %f2686;
	fma.rn.f32 	%f2731, %f2717, %f2727, %f2687;
	fma.rn.f32 	%f2732, %f2717, %f2728, %f2688;
	fma.rn.f32 	%f2733, %f2718, %f2725, %f2689;
	fma.rn.f32 	%f2734, %f2718, %f2726, %f2690;
	fma.rn.f32 	%f2735, %f2718, %f2727, %f2691;
	fma.rn.f32 	%f2736, %f2718, %f2728, %f2692;
	fma.rn.f32 	%f2737, %f2719, %f2725, %f2693;
	fma.rn.f32 	%f2738, %f2719, %f2726, %f2694;
	fma.rn.f32 	%f2739, %f2719, %f2727, %f2695;
	fma.rn.f32 	%f2740, %f2719, %f2728, %f2696;
	fma.rn.f32 	%f2741, %f2720, %f2725, %f2697;
	fma.rn.f32 	%f2742, %f2720, %f2726, %f2698;
	fma.rn.f32 	%f2743, %f2720, %f2727, %f2699;
	fma.rn.f32 	%f2744, %f2720, %f2728, %f2700;
	fma.rn.f32 	%f2745, %f2721, %f2725, %f2701;
	fma.rn.f32 	%f2746, %f2721, %f2726, %f2702;
	fma.rn.f32 	%f2747, %f2721, %f2727, %f2703;
	fma.rn.f32 	%f2748, %f2721, %f2728, %f2704;
	fma.rn.f32 	%f2749, %f2722, %f2725, %f2705;
	fma.rn.f32 	%f2750, %f2722, %f2726, %f2706;
	fma.rn.f32 	%f2751, %f2722, %f2727, %f2707;
	fma.rn.f32 	%f2752, %f2722, %f2728, %f2708;
	fma.rn.f32 	%f2753, %f2723, %f2725, %f2709;
	fma.rn.f32 	%f2754, %f2723, %f2726, %f2710;
	fma.rn.f32 	%f2755, %f2723, %f2727, %f2711;
	fma.rn.f32 	%f2756, %f2723, %f2728, %f2712;
	fma.rn.f32 	%f2757, %f2724, %f2725, %f2713;
	fma.rn.f32 	%f2758, %f2724, %f2726, %f2714;
	fma.rn.f32 	%f2759, %f2724, %f2727, %f2715;
	fma.rn.f32 	%f2760, %f2724, %f2728, %f2716;
	ld.shared.f32 	%f2761, [%r80+236];
	ld.shared.f32 	%f2762, [%r80+2284];
	ld.shared.f32 	%f2763, [%r80+4332];
	ld.shared.f32 	%f2764, [%r80+6380];
	ld.shared.f32 	%f2765, [%r80+8428];
	ld.shared.f32 	%f2766, [%r80+10476];
	ld.shared.f32 	%f2767, [%r80+12524];
	ld.shared.f32 	%f2768, [%r80+14572];
	ld.shared.f32 	%f2769, [%r85+15104];
	ld.shared.f32 	%f2770, [%r85+15168];
	ld.shared.f32 	%f2771, [%r85+15232];
	ld.shared.f32 	%f2772, [%r85+15296];
	fma.rn.f32 	%f2773, %f2761, %f2769, %f2729;
	fma.rn.f32 	%f2774, %f2761, %f2770, %f2730;
	fma.rn.f32 	%f2775, %f2761, %f2771, %f2731;
	fma.rn.f32 	%f2776, %f2761, %f2772, %f2732;
	fma.rn.f32 	%f2777, %f2762, %f2769, %f2733;
	fma.rn.f32 	%f2778, %f2762, %f2770, %f2734;
	fma.rn.f32 	%f2779, %f2762, %f2771, %f2735;
	fma.rn.f32 	%f2780, %f2762, %f2772, %f2736;
	fma.rn.f32 	%f2781, %f2763, %f2769, %f2737;
	fma.rn.f32 	%f2782, %f2763, %f2770, %f2738;
	fma.rn.f32 	%f2783, %f2763, %f2771, %f2739;
	fma.rn.f32 	%f2784, %f2763, %f2772, %f2740;
	fma.rn.f32 	%f2785, %f2764, %f2769, %f2741;
	fma.rn.f32 	%f2786, %f2764, %f2770, %f2742;
	fma.rn.f32 	%f2787, %f2764, %f2771, %f2743;
	fma.rn.f32 	%f2788, %f2764, %f2772, %f2744;
	fma.rn.f32 	%f2789, %f2765, %f2769, %f2745;
	fma.rn.f32 	%f2790, %f2765, %f2770, %f2746;
	fma.rn.f32 	%f2791, %f2765, %f2771, %f2747;
	fma.rn.f32 	%f2792, %f2765, %f2772, %f2748;
	fma.rn.f32 	%f2793, %f2766, %f2769, %f2749;
	fma.rn.f32 	%f2794, %f2766, %f2770, %f2750;
	fma.rn.f32 	%f2795, %f2766, %f2771, %f2751;
	fma.rn.f32 	%f2796, %f2766, %f2772, %f2752;
	fma.rn.f32 	%f2797, %f2767, %f2769, %f2753;
	fma.rn.f32 	%f2798, %f2767, %f2770, %f2754;
	fma.rn.f32 	%f2799, %f2767, %f2771, %f2755;
	fma.rn.f32 	%f2800, %f2767, %f2772, %f2756;
	fma.rn.f32 	%f2801, %f2768, %f2769, %f2757;
	fma.rn.f32 	%f2802, %f2768, %f2770, %f2758;
	fma.rn.f32 	%f2803, %f2768, %f2771, %f2759;
	fma.rn.f32 	%f2804, %f2768, %f2772, %f2760;
	ld.shared.f32 	%f2805, [%r80+240];
	ld.shared.f32 	%f2806, [%r80+2288];
	ld.shared.f32 	%f2807, [%r80+4336];
	ld.shared.f32 	%f2808, [%r80+6384];
	ld.shared.f32 	%f2809, [%r80+8432];
	ld.shared.f32 	%f2810, [%r80+10480];
	ld.shared.f32 	%f2811, [%r80+12528];
	ld.shared.f32 	%f2812, [%r80+14576];
	ld.shared.f32 	%f2813, [%r85+15360];
	ld.shared.f32 	%f2814, [%r85+15424];
	ld.shared.f32 	%f2815, [%r85+15488];
	ld.shared.f32 	%f2816, [%r85+15552];
	fma.rn.f32 	%f2817, %f2805, %f2813, %f2773;
	fma.rn.f32 	%f2818, %f2805, %f2814, %f2774;
	fma.rn.f32 	%f2819, %f2805, %f2815, %f2775;
	fma.rn.f32 	%f2820, %f2805, %f2816, %f2776;
	fma.rn.f32 	%f2821, %f2806, %f2813, %f2777;
	fma.rn.f32 	%f2822, %f2806, %f2814, %f2778;
	fma.rn.f32 	%f2823, %f2806, %f2815, %f2779;
	fma.rn.f32 	%f2824, %f2806, %f2816, %f2780;
	fma.rn.f32 	%f2825, %f2807, %f2813, %f2781;
	fma.rn.f32 	%f2826, %f2807, %f2814, %f2782;
	fma.rn.f32 	%f2827, %f2807, %f2815, %f2783;
	fma.rn.f32 	%f2828, %f2807, %f2816, %f2784;
	fma.rn.f32 	%f2829, %f2808, %f2813, %f2785;
	fma.rn.f32 	%f2830, %f2808, %f2814, %f2786;
	fma.rn.f32 	%f2831, %f2808, %f2815, %f2787;
	fma.rn.f32 	%f2832, %f2808, %f2816, %f2788;
	fma.rn.f32 	%f2833, %f2809, %f2813, %f2789;
	fma.rn.f32 	%f2834, %f2809, %f2814, %f2790;
	fma.rn.f32 	%f2835, %f2809, %f2815, %f2791;
	fma.rn.f32 	%f2836, %f2809, %f2816, %f2792;
	fma.rn.f32 	%f2837, %f2810, %f2813, %f2793;
	fma.rn.f32 	%f2838, %f2810, %f2814, %f2794;
	fma.rn.f32 	%f2839, %f2810, %f2815, %f2795;
	fma.rn.f32 	%f2840, %f2810, %f2816, %f2796;
	fma.rn.f32 	%f2841, %f2811, %f2813, %f2797;
	fma.rn.f32 	%f2842, %f2811, %f2814, %f2798;
	fma.rn.f32 	%f2843, %f2811, %f2815, %f2799;
	fma.rn.f32 	%f2844, %f2811, %f2816, %f2800;
	fma.rn.f32 	%f2845, %f2812, %f2813, %f2801;
	fma.rn.f32 	%f2846, %f2812, %f2814, %f2802;
	fma.rn.f32 	%f2847, %f2812, %f2815, %f2803;
	fma.rn.f32 	%f2848, %f2812, %f2816, %f2804;
	ld.shared.f32 	%f2849, [%r80+244];
	ld.shared.f32 	%f2850, [%r80+2292];
	ld.shared.f32 	%f2851, [%r80+4340];
	ld.shared.f32 	%f2852, [%r80+6388];
	ld.shared.f32 	%f2853, [%r80+8436];
	ld.shared.f32 	%f2854, [%r80+10484];
	ld.shared.f32 	%f2855, [%r80+12532];
	ld.shared.f32 	%f2856, [%r80+14580];
	ld.shared.f32 	%f2857, [%r85+15616];
	ld.shared.f32 	%f2858, [%r85+15680];
	ld.shared.f32 	%f2859, [%r85+15744];
	ld.shared.f32 	%f2860, [%r85+15808];
	fma.rn.f32 	%f2861, %f2849, %f2857, %f2817;
	fma.rn.f32 	%f2862, %f2849, %f2858, %f2818;
	fma.rn.f32 	%f2863, %f2849, %f2859, %f2819;
	fma.rn.f32 	%f2864, %f2849, %f2860, %f2820;
	fma.rn.f32 	%f2865, %f2850, %f2857, %f2821;
	fma.rn.f32 	%f2866, %f2850, %f2858, %f2822;
	fma.rn.f32 	%f2867, %f2850, %f2859, %f2823;
	fma.rn.f32 	%f2868, %f2850, %f2860, %f2824;
	fma.rn.f32 	%f2869, %f2851, %f2857, %f2825;
	fma.rn.f32 	%f2870, %f2851, %f2858, %f2826;
	fma.rn.f32 	%f2871, %f2851, %f2859, %f2827;
	fma.rn.f32 	%f2872, %f2851, %f2860, %f2828;
	fma.rn.f32 	%f2873, %f2852, %f2857, %f2829;
	fma.rn.f32 	%f2874, %f2852, %f2858, %f2830;
	fma.rn.f32 	%f2875, %f2852, %f2859, %f2831;
	fma.rn.f32 	%f2876, %f2852, %f2860, %f2832;
	fma.rn.f32 	%f2877, %f2853, %f2857, %f2833;
	fma.rn.f32 	%f2878, %f2853, %f2858, %f2834;
	fma.rn.f32 	%f2879, %f2853, %f2859, %f2835;
	fma.rn.f32 	%f2880, %f2853, %f2860, %f2836;
	fma.rn.f32 	%f2881, %f2854, %f2857, %f2837;
	fma.rn.f32 	%f2882, %f2854, %f2858, %f2838;
	fma.rn.f32 	%f2883, %f2854, %f2859, %f2839;
	fma.rn.f32 	%f2884, %f2854, %f2860, %f2840;
	fma.rn.f32 	%f2885, %f2855, %f2857, %f2841;
	fma.rn.f32 	%f2886, %f2855, %f2858, %f2842;
	fma.rn.f32 	%f2887, %f2855, %f2859, %f2843;
	fma.rn.f32 	%f2888, %f2855, %f2860, %f2844;
	fma.rn.f32 	%f2889, %f2856, %f2857, %f2845;
	fma.rn.f32 	%f2890, %f2856, %f2858, %f2846;
	fma.rn.f32 	%f2891, %f2856, %f2859, %f2847;
	fma.rn.f32 	%f2892, %f2856, %f2860, %f2848;
	ld.shared.f32 	%f2893, [%r80+248];
	ld.shared.f32 	%f2894, [%r80+2296];
	ld.shared.f32 	%f2895, [%r80+4344];
	ld.shared.f32 	%f2896, [%r80+6392];
	ld.shared.f32 	%f2897, [%r80+8440];
	ld.shared.f32 	%f2898, [%r80+10488];
	ld.shared.f32 	%f2899, [%r80+12536];
	ld.shared.f32 	%f2900, [%r80+14584];
	ld.shared.f32 	%f2901, [%r85+15872];
	ld.shared.f32 	%f2902, [%r85+15936];
	ld.shared.f32 	%f2903, [%r85+16000];
	ld.shared.f32 	%f2904, [%r85+16064];
	fma.rn.f32 	%f2905, %f2893, %f2901, %f2861;
	fma.rn.f32 	%f2906, %f2893, %f2902, %f2862;
	fma.rn.f32 	%f2907, %f2893, %f2903, %f2863;
	fma.rn.f32 	%f2908, %f2893, %f2904, %f2864;
	fma.rn.f32 	%f2909, %f2894, %f2901, %f2865;
	fma.rn.f32 	%f2910, %f2894, %f2902, %f2866;
	fma.rn.f32 	%f2911, %f2894, %f2903, %f2867;
	fma.rn.f32 	%f2912, %f2894, %f2904, %f2868;
	fma.rn.f32 	%f2913, %f2895, %f2901, %f2869;
	fma.rn.f32 	%f2914, %f2895, %f2902, %f2870;
	fma.rn.f32 	%f2915, %f2895, %f2903, %f2871;
	fma.rn.f32 	%f2916, %f2895, %f2904, %f2872;
	fma.rn.f32 	%f2917, %f2896, %f2901, %f2873;
	fma.rn.f32 	%f2918, %f2896, %f2902, %f2874;
	fma.rn.f32 	%f2919, %f2896, %f2903, %f2875;
	fma.rn.f32 	%f2920, %f2896, %f2904, %f2876;
	fma.rn.f32 	%f2921, %f2897, %f2901, %f2877;
	fma.rn.f32 	%f2922, %f2897, %f2902, %f2878;
	fma.rn.f32 	%f2923, %f2897, %f2903, %f2879;
	fma.rn.f32 	%f2924, %f2897, %f2904, %f2880;
	fma.rn.f32 	%f2925, %f2898, %f2901, %f2881;
	fma.rn.f32 	%f2926, %f2898, %f2902, %f2882;
	fma.rn.f32 	%f2927, %f2898, %f2903, %f2883;
	fma.rn.f32 	%f2928, %f2898, %f2904, %f2884;
	fma.rn.f32 	%f2929, %f2899, %f2901, %f2885;
	fma.rn.f32 	%f2930, %f2899, %f2902, %f2886;
	fma.rn.f32 	%f2931, %f2899, %f2903, %f2887;
	fma.rn.f32 	%f2932, %f2899, %f2904, %f2888;
	fma.rn.f32 	%f2933, %f2900, %f2901, %f2889;
	fma.rn.f32 	%f2934, %f2900, %f2902, %f2890;
	fma.rn.f32 	%f2935, %f2900, %f2903, %f2891;
	fma.rn.f32 	%f2936, %f2900, %f2904, %f2892;
	ld.shared.f32 	%f2937, [%r80+252];
	ld.shared.f32 	%f2938, [%r80+2300];
	ld.shared.f32 	%f2939, [%r80+4348];
	ld.shared.f32 	%f2940, [%r80+6396];
	ld.shared.f32 	%f2941, [%r80+8444];
	ld.shared.f32 	%f2942, [%r80+10492];
	ld.shared.f32 	%f2943, [%r80+12540];
	ld.shared.f32 	%f2944, [%r80+14588];
	ld.shared.f32 	%f2945, [%r85+16128];
	ld.shared.f32 	%f2946, [%r85+16192];
	ld.shared.f32 	%f2947, [%r85+16256];
	ld.shared.f32 	%f2948, [%r85+16320];
	fma.rn.f32 	%f3098, %f2937, %f2945, %f2905;
	fma.rn.f32 	%f3097, %f2937, %f2946, %f2906;
	fma.rn.f32 	%f3096, %f2937, %f2947, %f2907;
	fma.rn.f32 	%f3095, %f2937, %f2948, %f2908;
	fma.rn.f32 	%f3094, %f2938, %f2945, %f2909;
	fma.rn.f32 	%f3093, %f2938, %f2946, %f2910;
	fma.rn.f32 	%f3092, %f2938, %f2947, %f2911;
	fma.rn.f32 	%f3091, %f2938, %f2948, %f2912;
	fma.rn.f32 	%f3090, %f2939, %f2945, %f2913;
	fma.rn.f32 	%f3089, %f2939, %f2946, %f2914;
	fma.rn.f32 	%f3088, %f2939, %f2947, %f2915;
	fma.rn.f32 	%f3087, %f2939, %f2948, %f2916;
	fma.rn.f32 	%f3086, %f2940, %f2945, %f2917;
	fma.rn.f32 	%f3085, %f2940, %f2946, %f2918;
	fma.rn.f32 	%f3084, %f2940, %f2947, %f2919;
	fma.rn.f32 	%f3083, %f2940, %f2948, %f2920;
	fma.rn.f32 	%f3082, %f2941, %f2945, %f2921;
	fma.rn.f32 	%f3081, %f2941, %f2946, %f2922;
	fma.rn.f32 	%f3080, %f2941, %f2947, %f2923;
	fma.rn.f32 	%f3079, %f2941, %f2948, %f2924;
	fma.rn.f32 	%f3099, %f2942, %f2945, %f2925;
	fma.rn.f32 	%f3100, %f2942, %f2946, %f2926;
	fma.rn.f32 	%f3101, %f2942, %f2947, %f2927;
	fma.rn.f32 	%f3102, %f2942, %f2948, %f2928;
	fma.rn.f32 	%f3103, %f2943, %f2945, %f2929;
	fma.rn.f32 	%f3104, %f2943, %f2946, %f2930;
	fma.rn.f32 	%f3105, %f2943, %f2947, %f2931;
	fma.rn.f32 	%f3106, %f2943, %f2948, %f2932;
	fma.rn.f32 	%f3107, %f2944, %f2945, %f2933;
	fma.rn.f32 	%f3108, %f2944, %f2946, %f2934;
	fma.rn.f32 	%f3109, %f2944, %f2947, %f2935;
	fma.rn.f32 	%f3110, %f2944, %f2948, %f2936;
	bar.sync 	0;
	add.s32 	%r155, %r155, 1;
	setp.ne.s32 	%p2, %r155, 0;
	shl.b32 	%r105, %r151, 6;
	add.s32 	%r154, %r154, %r105;
	add.s64 	%rd336, %rd336, 256;
	@%p2 bra 	$L__BB7_2;
$L__BB7_3:
	ld.param.f32 	%f3046, [_Z13sgemm_6_2DregPKfjS0_jPfjffjjj_param_7];
	ld.param.f32 	%f3045, [_Z13sgemm_6_2DregPKfjS0_jPfjffjjj_param_6];
	ld.param.u32 	%r152, [_Z13sgemm_6_2DregPKfjS0_jPfjffjjj_param_5];
	ld.param.u64 	%rd335, [_Z13sgemm_6_2DregPKfjS0_jPfjffjjj_param_4];
	cvta.to.global.u64 	%rd268, %rd335;
	mov.u32 	%r106, %tid.y;
	mov.u32 	%r107, %ctaid.y;
	shl.b32 	%r108, %r107, 6;
	add.s32 	%r109, %r108, %r106;
	mov.u32 	%r110, %tid.x;
	mov.u32 	%r111, %ctaid.x;
	shl.b32 	%r112, %r111, 6;
	add.s32 	%r113, %r112, %r110;
	mad.lo.s32 	%r114, %r109, %r152, %r113;
	mul.wide.u32 	%rd269, %r114, 4;
	add.s64 	%rd270, %rd268, %rd269;
	ld.global.f32 	%f2949, [%rd270];
	mul.f32 	%f2950, %f3046, %f2949;
	fma.rn.f32 	%f2951, %f3045, %f3098, %f2950;
	st.global.f32 	[%rd270], %f2951;
	add.s32 	%r115, %r114, 16;
	mul.wide.u32 	%rd271, %r115, 4;
	add.s64 	%rd272, %rd268, %rd271;
	ld.global.f32 	%f2952, [%rd272];
	mul.f32 	%f2953, %f3046, %f2952;
	fma.rn.f32 	%f2954, %f3045, %f3097, %f2953;
	st.global.f32 	[%rd272], %f2954;
	add.s32 	%r116, %r114, 32;
	mul.wide.u32 	%rd273, %r116, 4;
	add.s64 	%rd274, %rd268, %rd273;
	ld.global.f32 	%f2955, [%rd274];
	mul.f32 	%f2956, %f3046, %f2955;
	fma.rn.f32 	%f2957, %f3045, %f3096, %f2956;
	st.global.f32 	[%rd274], %f2957;
	add.s32 	%r117, %r114, 48;
	mul.wide.u32 	%rd275, %r117, 4;
	add.s64 	%rd276, %rd268, %rd275;
	ld.global.f32 	%f2958, [%rd276];
	mul.f32 	%f2959, %f3046, %f2958;
	fma.rn.f32 	%f2960, %f3045, %f3095, %f2959;
	st.global.f32 	[%rd276], %f2960;
	shl.b32 	%r118, %r152, 3;
	add.s32 	%r119, %r114, %r118;
	mul.wide.u32 	%rd277, %r119, 4;
	add.s64 	%rd278, %rd268, %rd277;
	ld.global.f32 	%f2961, [%rd278];
	mul.f32 	%f2962, %f3046, %f2961;
	fma.rn.f32 	%f2963, %f3045, %f3094, %f2962;
	st.global.f32 	[%rd278], %f2963;
	add.s32 	%r120, %r119, 16;
	mul.wide.u32 	%rd279, %r120, 4;
	add.s64 	%rd280, %rd268, %rd279;
	ld.global.f32 	%f2964, [%rd280];
	mul.f32 	%f2965, %f3046, %f2964;
	fma.rn.f32 	%f2966, %f3045, %f3093, %f2965;
	st.global.f32 	[%rd280], %f2966;
	add.s32 	%r121, %r119, 32;
	mul.wide.u32 	%rd281, %r121, 4;
	add.s64 	%rd282, %rd268, %rd281;
	ld.global.f32 	%f2967, [%rd282];
	mul.f32 	%f2968, %f3046, %f2967;
	fma.rn.f32 	%f2969, %f3045, %f3092, %f2968;
	st.global.f32 	[%rd282], %f2969;
	add.s32 	%r122, %r119, 48;
	mul.wide.u32 	%rd283, %r122, 4;
	add.s64 	%rd284, %rd268, %rd283;
	ld.global.f32 	%f2970, [%rd284];
	mul.f32 	%f2971, %f3046, %f2970;
	fma.rn.f32 	%f2972, %f3045, %f3091, %f2971;
	st.global.f32 	[%rd284], %f2972;
	shl.b32 	%r123, %r152, 4;
	add.s32 	%r124, %r114, %r123;
	mul.wide.u32 	%rd285, %r124, 4;
	add.s64 	%rd286, %rd268, %rd285;
	ld.global.f32 	%f2973, [%rd286];
	mul.f32 	%f2974, %f3046, %f2973;
	fma.rn.f32 	%f2975, %f3045, %f3090, %f2974;
	st.global.f32 	[%rd286], %f2975;
	add.s32 	%r125, %r124, 16;
	mul.wide.u32 	%rd287, %r125, 4;
	add.s64 	%rd288, %rd268, %rd287;
	ld.global.f32 	%f2976, [%rd288];
	mul.f32 	%f2977, %f3046, %f2976;
	fma.rn.f32 	%f2978, %f3045, %f3089, %f2977;
	st.global.f32 	[%rd288], %f2978;
	add.s32 	%r126, %r124, 32;
	mul.wide.u32 	%rd289, %r126, 4;
	add.s64 	%rd290, %rd268, %rd289;
	ld.global.f32 	%f2979, [%rd290];
	mul.f32 	%f2980, %f3046, %f2979;
	fma.rn.f32 	%f2981, %f3045, %f3088, %f2980;
	st.global.f32 	[%rd290], %f2981;
	add.s32 	%r127, %r124, 48;
	mul.wide.u32 	%rd291, %r127, 4;
	add.s64 	%rd292, %rd268, %rd291;
	ld.global.f32 	%f2982, [%rd292];
	mul.f32 	%f2983, %f3046, %f2982;
	fma.rn.f32 	%f2984, %f3045, %f3087, %f2983;
	st.global.f32 	[%rd292], %f2984;
	add.s32 	%r128, %r124, %r118;
	mul.wide.u32 	%rd293, %r128, 4;
	add.s64 	%rd294, %rd268, %rd293;
	ld.global.f32 	%f2985, [%rd294];
	mul.f32 	%f2986, %f3046, %f2985;
	fma.rn.f32 	%f2987, %f3045, %f3086, %f2986;
	st.global.f32 	[%rd294], %f2987;
	add.s32 	%r129, %r128, 16;
	mul.wide.u32 	%rd295, %r129, 4;
	add.s64 	%rd296, %rd268, %rd295;
	ld.global.f32 	%f2988, [%rd296];
	mul.f32 	%f2989, %f3046, %f2988;
	fma.rn.f32 	%f2990, %f3045, %f3085, %f2989;
	st.global.f32 	[%rd296], %f2990;
	add.s32 	%r130, %r128, 32;
	mul.wide.u32 	%rd297, %r130, 4;
	add.s64 	%rd298, %rd268, %rd297;
	ld.global.f32 	%f2991, [%rd298];
	mul.f32 	%f2992, %f3046, %f2991;
	fma.rn.f32 	%f2993, %f3045, %f3084, %f2992;
	st.global.f32 	[%rd298], %f2993;
	add.s32 	%r131, %r128, 48;
	mul.wide.u32 	%rd299, %r131, 4;
	add.s64 	%rd300, %rd268, %rd299;
	ld.global.f32 	%f2994, [%rd300];
	mul.f32 	%f2995, %f3046, %f2994;
	fma.rn.f32 	%f2996, %f3045, %f3083, %f2995;
	st.global.f32 	[%rd300], %f2996;
	shl.b32 	%r132, %r152, 5;
	add.s32 	%r133, %r114, %r132;
	mul.wide.u32 	%rd301, %r133, 4;
	add.s64 	%rd302, %rd268, %rd301;
	ld.global.f32 	%f2997, [%rd302];
	mul.f32 	%f2998, %f3046, %f2997;
	fma.rn.f32 	%f2999, %f3045, %f3082, %f2998;
	st.global.f32 	[%rd302], %f2999;
	add.s32 	%r134, %r133, 16;
	mul.wide.u32 	%rd303, %r134, 4;
	add.s64 	%rd304, %rd268, %rd303;
	ld.global.f32 	%f3000, [%rd304];
	mul.f32 	%f3001, %f3046, %f3000;
	fma.rn.f32 	%f3002, %f3045, %f3081, %f3001;
	st.global.f32 	[%rd304], %f3002;
	add.s32 	%r135, %r133, 32;
	mul.wide.u32 	%rd305, %r135, 4;
	add.s64 	%rd306, %rd268, %rd305;
	ld.global.f32 	%f3003, [%rd306];
	mul.f32 	%f3004, %f3046, %f3003;
	fma.rn.f32 	%f3005, %f3045, %f3080, %f3004;
	st.global.f32 	[%rd306], %f3005;
	add.s32 	%r136, %r133, 48;
	mul.wide.u32 	%rd307, %r136, 4;
	add.s64 	%rd308, %rd268, %rd307;
	ld.global.f32 	%f3006, [%rd308];
	mul.f32 	%f3007, %f3046, %f3006;
	fma.rn.f32 	%f3008, %f3045, %f3079, %f3007;
	st.global.f32 	[%rd308], %f3008;
	add.s32 	%r137, %r133, %r118;
	mul.wide.u32 	%rd309, %r137, 4;
	add.s64 	%rd310, %rd268, %rd309;
	ld.global.f32 	%f3009, [%rd310];
	mul.f32 	%f3010, %f3046, %f3009;
	fma.rn.f32 	%f3011, %f3045, %f3099, %f3010;
	st.global.f32 	[%rd310], %f3011;
	add.s32 	%r138, %r137, 16;
	mul.wide.u32 	%rd311, %r138, 4;
	add.s64 	%rd312, %rd268, %rd311;
	ld.global.f32 	%f3012, [%rd312];
	mul.f32 	%f3013, %f3046, %f3012;
	fma.rn.f32 	%f3014, %f3045, %f3100, %f3013;
	st.global.f32 	[%rd312], %f3014;
	add.s32 	%r139, %r137, 32;
	mul.wide.u32 	%rd313, %r139, 4;
	add.s64 	%rd314, %rd268, %rd313;
	ld.global.f32 	%f3015, [%rd314];
	mul.f32 	%f3016, %f3046, %f3015;
	fma.rn.f32 	%f3017, %f3045, %f3101, %f3016;
	st.global.f32 	[%rd314], %f3017;
	add.s32 	%r140, %r137, 48;
	mul.wide.u32 	%rd315, %r140, 4;
	add.s64 	%rd316, %rd268, %rd315;
	ld.global.f32 	%f3018, [%rd316];
	mul.f32 	%f3019, %f3046, %f3018;
	fma.rn.f32 	%f3020, %f3045, %f3102, %f3019;
	st.global.f32 	[%rd316], %f3020;
	add.s32 	%r141, %r133, %r123;
	mul.wide.u32 	%rd317, %r141, 4;
	add.s64 	%rd318, %rd268, %rd317;
	ld.global.f32 	%f3021, [%rd318];
	mul.f32 	%f3022, %f3046, %f3021;
	fma.rn.f32 	%f3023, %f3045, %f3103, %f3022;
	st.global.f32 	[%rd318], %f3023;
	add.s32 	%r142, %r141, 16;
	mul.wide.u32 	%rd319, %r142, 4;
	add.s64 	%rd320, %rd268, %rd319;
	ld.global.f32 	%f3024, [%rd320];
	mul.f32 	%f3025, %f3046, %f3024;
	fma.rn.f32 	%f3026, %f3045, %f3104, %f3025;
	st.global.f32 	[%rd320], %f3026;
	add.s32 	%r143, %r141, 32;
	mul.wide.u32 	%rd321, %r143, 4;
	add.s64 	%rd322, %rd268, %rd321;
	ld.global.f32 	%f3027, [%rd322];
	mul.f32 	%f3028, %f3046, %f3027;
	fma.rn.f32 	%f3029, %f3045, %f3105, %f3028;
	st.global.f32 	[%rd322], %f3029;
	add.s32 	%r144, %r141, 48;
	mul.wide.u32 	%rd323, %r144, 4;
	add.s64 	%rd324, %rd268, %rd323;
	ld.global.f32 	%f3030, [%rd324];
	mul.f32 	%f3031, %f3046, %f3030;
	fma.rn.f32 	%f3032, %f3045, %f3106, %f3031;
	st.global.f32 	[%rd324], %f3032;
	add.s32 	%r145, %r141, %r118;
	mul.wide.u32 	%rd325, %r145, 4;
	add.s64 	%rd326, %rd268, %rd325;
	ld.global.f32 	%f3033, [%rd326];
	mul.f32 	%f3034, %f3046, %f3033;
	fma.rn.f32 	%f3035, %f3045, %f3107, %f3034;
	st.global.f32 	[%rd326], %f3035;
	add.s32 	%r146, %r145, 16;
	mul.wide.u32 	%rd327, %r146, 4;
	add.s64 	%rd328, %rd268, %rd327;
	ld.global.f32 	%f3036, [%rd328];
	mul.f32 	%f3037, %f3046, %f3036;
	fma.rn.f32 	%f3038, %f3045, %f3108, %f3037;
	st.global.f32 	[%rd328], %f3038;
	add.s32 	%r147, %r145, 32;
	mul.wide.u32 	%rd329, %r147, 4;
	add.s64 	%rd330, %rd268, %rd329;
	ld.global.f32 	%f3039, [%rd330];
	mul.f32 	%f3040, %f3046, %f3039;
	fma.rn.f32 	%f3041, %f3045, %f3109, %f3040;
	st.global.f32 	[%rd330], %f3041;
	add.s32 	%r148, %r145, 48;
	mul.wide.u32 	%rd331, %r148, 4;
	add.s64 	%rd332, %rd268, %rd331;
	ld.global.f32 	%f3042, [%rd332];
	mul.f32 	%f3043, %f3046, %f3042;
	fma.rn.f32 	%f3044, %f3045, %f3110, %f3043;
	st.global.f32 	[%rd332], %f3044;
	ret;

}
	// .globl	_Z18sgemm_7_2Dreg_rectPKfjS0_jPfjffjjj
.visible .entry _Z18sgemm_7_2Dreg_rectPKfjS0_jPfjffjjj(
	.param .u64 .ptr .align 1 _Z18sgemm_7_2Dreg_rectPKfjS0_jPfjffjjj_param_0,
	.param .u32 _Z18sgemm_7_2Dreg_rectPKfjS0_jPfjffjjj_param_1,
	.param .u64 .ptr .align 1 _Z18sgemm_7_2Dreg_rectPKfjS0_jPfjffjjj_param_2,
	.param .u32 _Z18sgemm_7_2Dreg_rectPKfjS0_jPfjffjjj_param_3,
	.param .u64 .ptr .align 1 _Z18sgemm_7_2Dreg_rectPKfjS0_jPfjffjjj_param_4,
	.param .u32 _Z18sgemm_7_2Dreg_rectPKfjS0_jPfjffjjj_param_5,
	.param .f32 _Z18sgemm_7_2Dreg_rectPKfjS0_jPfjffjjj_param_6,
	.param .f32 _Z18sgemm_7_2Dreg_rectPKfjS0_jPfjffjjj_param_7,
	.param .u32 _Z18sgemm_7_2Dreg_rectPKfjS0_jPfjffjjj_param_8,
	.param .u32 _Z18sgemm_7_2Dreg_rectPKfjS0_jPfjffjjj_param_9,
	.param .u32 _Z18sgemm_7_2Dreg_rectPKfjS0_jPfjffjjj_param_10
)
{
	.reg .pred 	%p<3>;
	.reg .b32 	%r<150>;
	.reg .b32 	%f<3047>;
	.reg .b64 	%rd<272>;
	// demoted variable
	.shared .align 4 .b8 _ZZ18sgemm_7_2Dreg_rectPKfjS0_jPfjffjjjE2As[16384];
	// demoted variable
	.shared .align 4 .b8 _ZZ18sgemm_7_2Dreg_rectPKfjS0_jPfjffjjjE2Bs[16384];
	ld.param.u64 	%rd28, [_Z18sgemm_7_2Dreg_rectPKfjS0_jPfjffjjj_param_0];
	ld.param.u32 	%r10, [_Z18sgemm_7_2Dreg_rectPKfjS0_jPfjffjjj_param_1];
	ld.param.u32 	%r13, [_Z18sgemm_7_2Dreg_rectPKfjS0_jPfjffjjj_param_8];
	mov.u32 	%r1, %tid.x;
	mov.u32 	%r2, %tid.y;
	mov.u32 	%r14, %ctaid.y;
	shl.b32 	%r3, %r14, 7;
	setp.lt.u32 	%p1, %r13, 32;
	mov.f32 	%f2983, 0f00000000;
	mov.f32 	%f2984, %f2983;
	mov.f32 	%f2985, %f2983;
	mov.f32 	%f2986, %f2983;
	mov.f32 	%f2987, %f2983;
	mov.f32 	%f2988, %f2983;
	mov.f32 	%f2989, %f2983;
	mov.f32 	%f2990, %f2983;
	mov.f32 	%f2991, %f2983;
	mov.f32 	%f2992, %f2983;
	mov.f32 	%f2993, %f2983;
	mov.f32 	%f2994, %f2983;
	mov.f32 	%f2995, %f2983;
	mov.f32 	%f2996, %f2983;
	mov.f32 	%f2997, %f2983;
	mov.f32 	%f2998, %f2983;
	mov.f32 	%f2999, %f2983;
	mov.f32 	%f3000, %f2983;
	mov.f32 	%f3001, %f2983;
	mov.f32 	%f3002, %f2983;
	mov.f32 	%f3003, %f2983;
	mov.f32 	%f3004, %f2983;
	mov.f32 	%f3005, %f2983;
	mov.f32 	%f3006, %f2983;
	mov.f32 	%f3007, %f2983;
	mov.f32 	%f3008, %f2983;
	mov.f32 	%f3009, %f2983;
	mov.f32 	%f3010, %f2983;
	mov.f32 	%f3011, %f2983;
	mov.f32 	%f3012, %f2983;
	mov.f32 	%f3013, %f2983;
	mov.f32 	%f3014, %f2983;
	mov.f32 	%f3015, %f2983;
	mov.f32 	%f3016, %f2983;
	mov.f32 	%f3017, %f2983;
	mov.f32 	%f3018, %f2983;
	mov.f32 	%f3019, %f2983;
	mov.f32 	%f3020, %f2983;
	mov.f32 	%f3021, %f2983;
	mov.f32 	%f3022, %f2983;
	mov.f32 	%f3023, %f2983;
	mov.f32 	%f3024, %f2983;
	mov.f32 	%f3025, %f2983;
	mov.f32 	%f3026, %f2983;
	mov.f32 	%f3027, %f2983;
	mov.f32 	%f3028, %f2983;
	mov.f32 	%f3029, %f2983;
	mov.f32 	%f3030, %f2983;
	mov.f32 	%f3031, %f2983;
	mov.f32 	%f3032, %f2983;
	mov.f32 	%f3033, %f2983;
	mov.f32 	%f3034, %f2983;
	mov.f32 	%f3035, %f2983;
	mov.f32 	%f3036, %f2983;
	mov.f32 	%f3037, %f2983;
	mov.f32 	%f3038, %f2983;
	mov.f32 	%f3039, %f2983;
	mov.f32 	%f3040, %f2983;
	mov.f32 	%f3041, %f2983;
	mov.f32 	%f3042, %f2983;
	mov.f32 	%f3043, %f2983;
	mov.f32 	%f3044, %f2983;
	mov.f32 	%f3045, %f2983;
	mov.f32 	%f3046, %f2983;
	@%p1 bra 	$L__BB8_3;
	ld.param.u32 	%r145, [_Z18sgemm_7_2Dreg_rectPKfjS0_jPfjffjjj_param_3];
	mul.lo.s32 	%r16, %r10, %r3;
	cvt.u64.u32 	%rd31, %r16;
	shl.b32 	%r17, %r2, 7;
	mov.u32 	%r18, _ZZ18sgemm_7_2Dreg_rectPKfjS0_jPfjffjjjE2As;
	add.s32 	%r19, %r18, %r17;
	add.s32 	%r4, %r19, 124;
	mad.lo.s32 	%r20, %r2, %r10, %r1;
	cvt.u64.u32 	%rd32, %r20;
	add.s32 	%r21, %r20, 16;
	cvt.u64.u32 	%rd33, %r21;
	shl.b32 	%r22, %r10, 4;
	add.s32 	%r23, %r20, %r22;
	cvt.u64.u32 	%rd34, %r23;
	add.s32 	%r24, %r23, 16;
	cvt.u64.u32 	%rd35, %r24;
	shl.b32 	%r25, %r10, 5;
	add.s32 	%r26, %r20, %r25;
	cvt.u64.u32 	%rd36, %r26;
	add.s32 	%r27, %r26, 16;
	cvt.u64.u32 	%rd37, %r27;
	add.s32 	%r28, %r26, %r22;
	cvt.u64.u32 	%rd38, %r28;
	add.s32 	%r29, %r28, 16;
	cvt.u64.u32 	%rd39, %r29;
	shl.b32 	%r30, %r10, 6;
	add.s32 	%r31, %r20, %r30;
	cvt.u64.u32 	%rd40, %r31;
	add.s32 	%r32, %r31, 16;
	cvt.u64.u32 	%rd41, %r32;
	add.s32 	%r33, %r31, %r22;
	cvt.u64.u32 	%rd42, %r33;
	add.s32 	%r34, %r33, 16;
	cvt.u64.u32 	%rd43, %r34;
	add.s32 	%r35, %r31, %r25;
	cvt.u64.u32 	%rd44, %r35;
	add.s32 	%r36, %r35, 16;
	cvt.u64.u32 	%rd45, %r36;
	add.s32 	%r37, %r35, %r22;
	cvt.u64.u32 	%rd46, %r37;
	add.s32 	%r38, %r37, 16;
	cvt.u64.u32 	%rd47, %r38;
	mad.lo.s32 	%r39, %r2, %r145, %r1;
	shl.b32 	%r40, %r145, 4;
	add.s32 	%r41, %r39, %r40;
	cvt.u64.u32 	%rd1, %r41;
	add.s32 	%r42, %r41, 16;
	cvt.u64.u32 	%rd2, %r42;
	add.s32 	%r43, %r41, 32;
	cvt.u64.u32 	%rd3, %r43;
	add.s32 	%r44, %r41, 48;
	cvt.u64.u32 	%rd4, %r44;
	add.s32 	%r45, %r41, 64;
	cvt.u64.u32 	%rd5, %r45;
	add.s32 	%r46, %r41, 80;
	cvt.u64.u32 	%rd6, %r46;
	add.s32 	%r47, %r41, 96;
	cvt.u64.u32 	%rd7, %r47;
	add.s32 	%r48, %r41, 112;
	cvt.u64.u32 	%rd8, %r48;
	shr.u32 	%r49, %r13, 5;
	neg.s32 	%r149, %r49;
	add.s64 	%rd48, %rd31, %rd47;
	shl.b64 	%rd9, %rd48, 2;
	add.s64 	%rd49, %rd31, %rd46;
	shl.b64 	%rd10, %rd49, 2;
	add.s64 	%rd50, %rd31, %rd45;
	shl.b64 	%rd11, %rd50, 2;
	add.s64 	%rd51, %rd31, %rd44;
	shl.b64 	%rd12, %rd51, 2;
	add.s64 	%rd52, %rd31, %rd43;
	shl.b64 	%rd13, %rd52, 2;
	add.s64 	%rd53, %rd31, %rd42;
	shl.b64 	%rd14, %rd53, 2;
	add.s64 	%rd54, %rd31, %rd41;
	shl.b64 	%rd15, %rd54, 2;
	add.s64 	%rd55, %rd31, %rd40;
	shl.b64 	%rd16, %rd55, 2;
	add.s64 	%rd56, %rd31, %rd39;
	shl.b64 	%rd17, %rd56, 2;
	add.s64 	%rd57, %rd31, %rd38;
	shl.b64 	%rd18, %rd57, 2;
	add.s64 	%rd58, %rd31, %rd37;
	shl.b64 	%rd19, %rd58, 2;
	add.s64 	%rd59, %rd31, %rd36;
	shl.b64 	%rd20, %rd59, 2;
	add.s64 	%rd60, %rd31, %rd35;
	shl.b64 	%rd21, %rd60, 2;
	add.s64 	%rd61, %rd31, %rd34;
	shl.b64 	%rd22, %rd61, 2;
	add.s64 	%rd62, %rd31, %rd33;
	shl.b64 	%rd23, %rd62, 2;
	add.s64 	%rd63, %rd31, %rd32;
	shl.b64 	%rd24, %rd63, 2;
	cvta.to.global.u64 	%rd271, %rd28;
	mov.f32 	%f2983, 0f00000000;
	mov.b32 	%r148, 0;
$L__BB8_2:
	ld.param.u32 	%r146, [_Z18sgemm_7_2Dreg_rectPKfjS0_jPfjffjjj_param_3];
	ld.param.u64 	%rd269, [_Z18sgemm_7_2Dreg_rectPKfjS0_jPfjffjjj_param_2];
	cvt.u64.u32 	%rd64, %r148;
	mov.u32 	%r50, %ctaid.x;
	shl.b32 	%r51, %r50, 7;
	cvt.u64.u32 	%rd65, %r51;
	add.s64 	%rd66, %rd64, %rd65;
	add.s64 	%rd67, %rd271, %rd24;
	ld.global.f32 	%f197, [%rd67];
	add.s32 	%r52, %r4, -124;
	mov.u32 	%r53, %tid.x;
	shl.b32 	%r54, %r53, 2;
	add.s32 	%r55, %r52, %r54;
	st.shared.f32 	[%r55], %f197;
	add.s64 	%rd68, %rd271, %rd23;
	ld.global.f32 	%f198, [%rd68];
	st.shared.f32 	[%r55+64], %f198;
	add.s64 	%rd69, %rd271, %rd22;
	ld.global.f32 	%f199, [%rd69];
	st.shared.f32 	[%r55+2048], %f199;
	add.s64 	%rd70, %rd271, %rd21;
	ld.global.f32 	%f200, [%rd70];
	st.shared.f32 	[%r55+2112], %f200;
	add.s64 	%rd71, %rd271, %rd20;
	ld.global.f32 	%f201, [%rd71];
	st.shared.f32 	[%r55+4096], %f201;
	add.s64 	%rd72, %rd271, %rd19;
	ld.global.f32 	%f202, [%rd72];
	st.shared.f32 	[%r55+4160], %f202;
	add.s64 	%rd73, %rd271, %rd18;
	ld.global.f32 	%f203, [%rd73];
	st.shared.f32 	[%r55+6144], %f203;
	add.s64 	%rd74, %rd271, %rd17;
	ld.global.f32 	%f204, [%rd74];
	st.shared.f32 	[%r55+6208], %f204;
	add.s64 	%rd75, %rd271, %rd16;
	ld.global.f32 	%f205, [%rd75];
	st.shared.f32 	[%r55+8192], %f205;
	add.s64 	%rd76, %rd271, %rd15;
	ld.global.f32 	%f206, [%rd76];
	st.shared.f32 	[%r55+8256], %f206;
	add.s64 	%rd77, %rd271, %rd14;
	ld.global.f32 	%f207, [%rd77];
	st.shared.f32 	[%r55+10240], %f207;
	add.s64 	%rd78, %rd271, %rd13;
	ld.global.f32 	%f208, [%rd78];
	st.shared.f32 	[%r55+10304], %f208;
	add.s64 	%rd79, %rd271, %rd12;
	ld.global.f32 	%f209, [%rd79];
	st.shared.f32 	[%r55+12288], %f209;
	add.s64 	%rd80, %rd271, %rd11;
	ld.global.f32 	%f210, [%rd80];
	st.shared.f32 	[%r55+12352], %f210;
	add.s64 	%rd81, %rd271, %rd10;
	ld.global.f32 	%f211, [%rd81];
	st.shared.f32 	[%r55+14336], %f211;
	add.s64 	%rd82, %rd271, %rd9;
	ld.global.f32 	%f212, [%rd82];
	st.shared.f32 	[%r55+14400], %f212;
	mov.u32 	%r56, %tid.y;
	mad.lo.s32 	%r57, %r56, %r146, %r53;
	cvt.u64.u32 	%rd83, %r57;
	add.s64 	%rd84, %rd66, %rd83;
	cvta.to.global.u64 	%rd85, %rd269;
	shl.b64 	%rd86, %rd84, 2;
	add.s64 	%rd87, %rd85, %rd86;
	ld.global.f32 	%f213, [%rd87];
	shl.b32 	%r58, %r56, 9;
	mov.u32 	%r59, _ZZ18sgemm_7_2Dreg_rectPKfjS0_jPfjffjjjE2Bs;
	add.s32 	%r60, %r59, %r54;
	add.s32 	%r61, %r60, %r58;
	st.shared.f32 	[%r61], %f213;
	add.s32 	%r62, %r57, 16;
	cvt.u64.u32 	%rd88, %r62;
	add.s64 	%rd89, %rd66, %rd88;
	shl.b64 	%rd90, %rd89, 2;
	add.s64 	%rd91, %rd85, %rd90;
	ld.global.f32 	%f214, [%rd91];
	st.shared.f32 	[%r61+64], %f214;
	add.s32 	%r63, %r57, 32;
	cvt.u64.u32 	%rd92, %r63;
	add.s64 	%rd93, %rd66, %rd92;
	shl.b64 	%rd94, %rd93, 2;
	add.s64 	%rd95, %rd85, %rd94;
	ld.global.f32 	%f215, [%rd95];
	st.shared.f32 	[%r61+128], %f215;
	add.s32 	%r64, %r57, 48;
	cvt.u64.u32 	%rd96, %r64;
	add.s64 	%rd97, %rd66, %rd96;
	shl.b64 	%rd98, %rd97, 2;
	add.s64 	%rd99, %rd85, %rd98;
	ld.global.f32 	%f216, [%rd99];
	st.shared.f32 	[%r61+192], %f216;
	add.s32 	%r65, %r57, 64;
	cvt.u64.u32 	%rd100, %r65;
	add.s64 	%rd101, %rd66, %rd100;
	shl.b64 	%rd102, %rd101, 2;
	add.s64 	%rd103, %rd85, %rd102;
	ld.global.f32 	%f217, [%rd103];
	st.shared.f32 	[%r61+256], %f217;
	add.s32 	%r66, %r57, 80;
	cvt.u64.u32 	%rd104, %r66;
	add.s64 	%rd105, %rd66, %rd104;
	shl.b64 	%rd106, %rd105, 2;
	add.s64 	%rd107, %rd85, %rd106;
	ld.global.f32 	%f218, [%rd107];
	st.shared.f32 	[%r61+320], %f218;
	add.s32 	%r67, %r57, 96;
	cvt.u64.u32 	%rd108, %r67;
	add.s64 	%rd109, %rd66, %rd108;
	shl.b64 	%rd110, %rd109, 2;
	add.s64 	%rd111, %rd85, %rd110;
	ld.global.f32 	%f219, [%rd111];
	st.shared.f32 	[%r61+384], %f219;
	add.s32 	%r68, %r57, 112;
	cvt.u64.u32 	%rd112, %r68;
	add.s64 	%rd113, %rd66, %rd112;
	shl.b64 	%rd114, %rd113, 2;
	add.s64 	%rd115, %rd85, %rd114;
	ld.global.f32 	%f220, [%rd115];
	st.shared.f32 	[%r61+448], %f220;
	add.s64 	%rd116, %rd66, %rd1;
	shl.b64 	%rd117, %rd116, 2;
	add.s64 	%rd118, %rd85, %rd117;
	ld.global.f32 	%f221, [%rd118];
	st.shared.f32 	[%r61+8192], %f221;
	add.s64 	%rd119, %rd66, %rd2;
	shl.b64 	%rd120, %rd119, 2;
	add.s64 	%rd121, %rd85, %rd120;
	ld.global.f32 	%f222, [%rd121];
	st.shared.f32 	[%r61+8256], %f222;
	add.s64 	%rd122, %rd66, %rd3;
	shl.b64 	%rd123, %rd122, 2;
	add.s64 	%rd124, %rd85, %rd123;
	ld.global.f32 	%f223, [%rd124];
	st.shared.f32 	[%r61+8320], %f223;
	add.s64 	%rd125, %rd66, %rd4;
	shl.b64 	%rd126, %rd125, 2;
	add.s64 	%rd127, %rd85, %rd126;
	ld.global.f32 	%f224, [%rd127];
	st.shared.f32 	[%r61+8384], %f224;
	add.s64 	%rd128, %rd66, %rd5;
	shl.b64 	%rd129, %rd128, 2;
	add.s64 	%rd130, %rd85, %rd129;
	ld.global.f32 	%f225, [%rd130];
	st.shared.f32 	[%r61+8448], %f225;
	add.s64 	%rd131, %rd66, %rd6;
	shl.b64 	%rd132, %rd131, 2;
	add.s64 	%rd133, %rd85, %rd132;
	ld.global.f32 	%f226, [%rd133];
	st.shared.f32 	[%r61+8512], %f226;
	add.s64 	%rd134, %rd66, %rd7;
	shl.b64 	%rd135, %rd134, 2;
	add.s64 	%rd136, %rd85, %rd135;
	ld.global.f32 	%f227, [%rd136];
	st.shared.f32 	[%r61+8576], %f227;
	add.s64 	%rd137, %rd66, %rd8;
	shl.b64 	%rd138, %rd137, 2;
	add.s64 	%rd139, %rd85, %rd138;
	ld.global.f32 	%f228, [%rd139];
	st.shared.f32 	[%r61+8640], %f228;
	bar.sync 	0;
	ld.shared.f32 	%f229, [%r60];
	ld.shared.f32 	%f230, [%r60+64];
	ld.shared.f32 	%f231, [%r60+128];
	ld.shared.f32 	%f232, [%r60+192];
	ld.shared.f32 	%f233, [%r60+256];
	ld.shared.f32 	%f234, [%r60+320];
	ld.shared.f32 	%f235, [%r60+384];
	ld.shared.f32 	%f236, [%r60+448];
	ld.shared.f32 	%f237, [%r4+-124];
	fma.rn.f32 	%f238, %f237, %f229, %f3038;
	fma.rn.f32 	%f239, %f237, %f230, %f3037;
	fma.rn.f32 	%f240, %f237, %f231, %f3036;
	fma.rn.f32 	%f241, %f237, %f232, %f3035;
	fma.rn.f32 	%f242, %f237, %f233, %f3034;
	fma.rn.f32 	%f243, %f237, %f234, %f3033;
	fma.rn.f32 	%f244, %f237, %f235, %f3032;
	fma.rn.f32 	%f245, %f237, %f236, %f3031;
	ld.shared.f32 	%f246, [%r4+1924];
	fma.rn.f32 	%f247, %f246, %f229, %f3030;
	fma.rn.f32 	%f248, %f246, %f230, %f3029;
	fma.rn.f32 	%f249, %f246, %f231, %f3028;
	fma.rn.f32 	%f250, %f246, %f232, %f3027;
	fma.rn.f32 	%f251, %f246, %f233, %f3026;
	fma.rn.f32 	%f252, %f246, %f234, %f3025;
	fma.rn.f32 	%f253, %f246, %f235, %f3024;
	fma.rn.f32 	%f254, %f246, %f236, %f3023;
	ld.shared.f32 	%f255, [%r4+3972];
	fma.rn.f32 	%f256, %f255, %f229, %f3022;
	fma.rn.f32 	%f257, %f255, %f230, %f3021;
	fma.rn.f32 	%f258, %f255, %f231, %f3020;
	fma.rn.f32 	%f259, %f255, %f232, %f3019;
	fma.rn.f32 	%f260, %f255, %f233, %f3018;
	fma.rn.f32 	%f261, %f255, %f234, %f3017;
	fma.rn.f32 	%f262, %f255, %f235, %f3016;
	fma.rn.f32 	%f263, %f255, %f236, %f3015;
	ld.shared.f32 	%f264, [%r4+6020];
	fma.rn.f32 	%f265, %f264, %f229, %f3014;
	fma.rn.f32 	%f266, %f264, %f230, %f3013;
	fma.rn.f32 	%f267, %f264, %f231, %f3012;
	fma.rn.f32 	%f268, %f264, %f232, %f3011;
	fma.rn.f32 	%f269, %f264, %f233, %f3010;
	fma.rn.f32 	%f270, %f264, %f234, %f3009;
	fma.rn.f32 	%f271, %f264, %f235, %f3008;
	fma.rn.f32 	%f272, %f264, %f236, %f3007;
	ld.shared.f32 	%f273, [%r4+8068];
	fma.rn.f32 	%f274, %f273, %f229, %f3006;
	fma.rn.f32 	%f275, %f273, %f230, %f3005;
	fma.rn.f32 	%f276, %f273, %f231, %f3004;
	fma.rn.f32 	%f277, %f273, %f232, %f3003;
	fma.rn.f32 	%f278, %f273, %f233, %f3002;
	fma.rn.f32 	%f279, %f273, %f234, %f3001;
	fma.rn.f32 	%f280, %f273, %f235, %f3000;
	fma.rn.f32 	%f281, %f273, %f236, %f2999;
	ld.shared.f32 	%f282, [%r4+10116];
	fma.rn.f32 	%f283, %f282, %f229, %f2998;
	fma.rn.f32 	%f284, %f282, %f230, %f2997;
	fma.rn.f32 	%f285, %f282, %f231, %f2996;
	fma.rn.f32 	%f286, %f282, %f232, %f2995;
	fma.rn.f32 	%f287, %f282, %f233, %f2994;
	fma.rn.f32 	%f288, %f282, %f234, %f2993;
	fma.rn.f32 	%f289, %f282, %f235, %f2992;
	fma.rn.f32 	%f290, %f282, %f236, %f2991;
	ld.shared.f32 	%f291, [%r4+12164];
	fma.rn.f32 	%f292, %f291, %f229, %f2990;
	fma.rn.f32 	%f293, %f291, %f230, %f2989;
	fma.rn.f32 	%f294, %f291, %f231, %f2988;
	fma.rn.f32 	%f295, %f291, %f232, %f2987;
	fma.rn.f32 	%f296, %f291, %f233, %f2986;
	fma.rn.f32 	%f297, %f291, %f234, %f2985;
	fma.rn.f32 	%f298, %f291, %f235, %f2984;
	fma.rn.f32 	%f299, %f291, %f236, %f2983;
	ld.shared.f32 	%f300, [%r4+14212];
	fma.rn.f32 	%f301, %f300, %f229, %f3039;
	fma.rn.f32 	%f302, %f300, %f230, %f3040;
	fma.rn.f32 	%f303, %f300, %f231, %f3041;
	fma.rn.f32 	%f304, %f300, %f232, %f3042;
	fma.rn.f32 	%f305, %f300, %f233, %f3043;
	fma.rn.f32 	%f306, %f300, %f234, %f3044;
	fma.rn.f32 	%f307, %f300, %f235, %f3045;
	fma.rn.f32 	%f308, %f300, %f236, %f3046;
	ld.shared.f32 	%f309, [%r60+512];
	ld.shared.f32 	%f310, [%r60+576];
	ld.shared.f32 	%f311, [%r60+640];
	ld.shared.f32 	%f312, [%r60+704];
	ld.shared.f32 	%f313, [%r60+768];
	ld.shared.f32 	%f314, [%r60+832];
	ld.shared.f32 	%f315, [%r60+896];
	ld.shared.f32 	%f316, [%r60+960];
	ld.shared.f32 	%f317, [%r4+-120];
	fma.rn.f32 	%f318, %f317, %f309, %f238;
	fma.rn.f32 	%f319, %f317, %f310, %f239;
	fma.rn.f32 	%f320, %f317, %f311, %f240;
	fma.rn.f32 	%f321, %f317, %f312, %f241;
	fma.rn.f32 	%f322, %f317, %f313, %f242;
	fma.rn.f32 	%f323, %f317, %f314, %f243;
	fma.rn.f32 	%f324, %f317, %f315, %f244;
	fma.rn.f32 	%f325, %f317, %f316, %f245;
	ld.shared.f32 	%f326, [%r4+1928];
	fma.rn.f32 	%f327, %f326, %f309, %f247;
	fma.rn.f32 	%f328, %f326, %f310, %f248;
	fma.rn.f32 	%f329, %f326, %f311, %f249;
	fma.rn.f32 	%f330, %f326, %f312, %f250;
	fma.rn.f32 	%f331, %f326, %f313, %f251;
	fma.rn.f32 	%f332, %f326, %f314, %f252;
	fma.rn.f32 	%f333, %f326, %f315, %f253;
	fma.rn.f32 	%f334, %f326, %f316, %f254;
	ld.shared.f32 	%f335, [%r4+3976];
	fma.rn.f32 	%f336, %f335, %f309, %f256;
	fma.rn.f32 	%f337, %f335, %f310, %f257;
	fma.rn.f32 	%f338, %f335, %f311, %f258;
	fma.rn.f32 	%f339, %f335, %f312, %f259;
	fma.rn.f32 	%f340, %f335, %f313, %f260;
	fma.rn.f32 	%f341, %f335, %f314, %f261;
	fma.rn.f32 	%f342, %f335, %f315, %f262;
	fma.rn.f32 	%f343, %f335, %f316, %f263;
	ld.shared.f32 	%f344, [%r4+6024];
	fma.rn.f32 	%f345, %f344, %f309, %f265;
	fma.rn.f32 	%f346, %f344, %f310, %f266;
	fma.rn.f32 	%f347, %f344, %f311, %f267;
	fma.rn.f32 	%f348, %f344, %f312, %f268;
	fma.rn.f32 	%f349, %f344, %f313, %f269;
	fma.rn.f32 	%f350, %f344, %f314, %f270;
	fma.rn.f32 	%f351, %f344, %f315, %f271;
	fma.rn.f32 	%f352, %f344, %f316, %f272;
	ld.shared.f32 	%f353, [%r4+8072];
	fma.rn.f32 	%f354, %f353, %f309, %f274;
	fma.rn.f32 	%f355, %f353, %f310, %f275;
	fma.rn.f32 	%f356, %f353, %f311, %f276;
	fma.rn.f32 	%f357, %f353, %f312, %f277;
	fma.rn.f32 	%f358, %f353, %f313, %f278;
	fma.rn.f32 	%f359, %f353, %f314, %f279;
	fma.rn.f32 	%f360, %f353, %f315, %f280;
	fma.rn.f32 	%f361, %f353, %f316, %f281;
	ld.shared.f32 	%f362, [%r4+10120];
	fma.rn.f32 	%f363, %f362, %f309, %f283;
	fma.rn.f32 	%f364, %f362, %f310, %f284;
	fma.rn.f32 	%f365, %f362, %f311, %f285;
	fma.rn.f32 	%f366, %f362, %f312, %f286;
	fma.rn.f32 	%f367, %f362, %f313, %f287;
	fma.rn.f32 	%f368, %f362, %f314, %f288;
	fma.rn.f32 	%f369, %f362, %f315, %f289;
	fma.rn.f32 	%f370, %f362, %f316, %f290;
	ld.shared.f32 	%f371, [%r4+12168];
	fma.rn.f32 	%f372, %f371, %f309, %f292;
	fma.rn.f32 	%f373, %f371, %f310, %f293;
	fma.rn.f32 	%f374, %f371, %f311, %f294;
	fma.rn.f32 	%f375, %f371, %f312, %f295;
	fma.rn.f32 	%f376, %f371, %f313, %f296;
	fma.rn.f32 	%f377, %f371, %f314, %f297;
	fma.rn.f32 	%f378, %f371, %f315, %f298;
	fma.rn.f32 	%f379, %f371, %f316, %f299;
	ld.shared.f32 	%f380, [%r4+14216];
	fma.rn.f32 	%f381, %f380, %f309, %f301;
	fma.rn.f32 	%f382, %f380, %f310, %f302;
	fma.rn.f32 	%f383, %f380, %f311, %f303;
	fma.rn.f32 	%f384, %f380, %f312, %f304;
	fma.rn.f32 	%f385, %f380, %f313, %f305;
	fma.rn.f32 	%f386, %f380, %f314, %f306;
	fma.rn.f32 	%f387, %f380, %f315, %f307;
	fma.rn.f32 	%f388, %f380, %f316, %f308;
	ld.shared.f32 	%f389, [%r60+1024];
	ld.shared.f32 	%f390, [%r60+1088];
	ld.shared.f32 	%f391, [%r60+1152];
	ld.shared.f32 	%f392, [%r60+1216];
	ld.shared.f32 	%f393, [%r60+1280];
	ld.shared.f32 	%f394, [%r60+1344];
	ld.shared.f32 	%f395, [%r60+1408];
	ld.shared.f32 	%f396, [%r60+1472];
	ld.shared.f32 	%f397, [%r4+-116];
	fma.rn.f32 	%f398, %f397, %f389, %f318;
	fma.rn.f32 	%f399, %f397, %f390, %f319;
	fma.rn.f32 	%f400, %f397, %f391, %f320;
	fma.rn.f32 	%f401, %f397, %f392, %f321;
	fma.rn.f32 	%f402, %f397, %f393, %f322;
	fma.rn.f32 	%f403, %f397, %f394, %f323;
	fma.rn.f32 	%f404, %f397, %f395, %f324;
	fma.rn.f32 	%f405, %f397, %f396, %f325;
	ld.shared.f32 	%f406, [%r4+1932];
	fma.rn.f32 	%f407, %f406, %f389, %f327;
	fma.rn.f32 	%f408, %f406, %f390, %f328;
	fma.rn.f32 	%f409, %f406, %f391, %f329;
	fma.rn.f32 	%f410, %f406, %f392, %f330;
	fma.rn.f32 	%f411, %f406, %f393, %f331;
	fma.rn.f32 	%f412, %f406, %f394, %f332;
	fma.rn.f32 	%f413, %f406, %f395, %f333;
	fma.rn.f32 	%f414, %f406, %f396, %f334;
	ld.shared.f32 	%f415, [%r4+3980];
	fma.rn.f32 	%f416, %f415, %f389, %f336;
	fma.rn.f32 	%f417, %f415, %f390, %f337;
	fma.rn.f32 	%f418, %f415, %f391, %f338;
	fma.rn.f32 	%f419, %f415, %f392, %f339;
	fma.rn.f32 	%f420, %f415, %f393, %f340;
	fma.rn.f32 	%f421, %f415, %f394, %f341;
	fma.rn.f32 	%f422, %f415, %f395, %f342;
	fma.rn.f32 	%f423, %f415, %f396, %f343;
	ld.shared.f32 	%f424, [%r4+6028];
	fma.rn.f32 	%f425, %f424, %f389, %f345;
	fma.rn.f32 	%f426, %f424, %f390, %f346;
	fma.rn.f32 	%f427, %f424, %f391, %f347;
	fma.rn.f32 	%f428, %f424, %f392, %f348;
	fma.rn.f32 	%f429, %f424, %f393, %f349;
	fma.rn.f32 	%f430, %f424, %f394, %f350;
	fma.rn.f32 	%f431, %f424, %f395, %f351;
	fma.rn.f32 	%f432, %f424, %f396, %f352;
	ld.shared.f32 	%f433, [%r4+8076];
	fma.rn.f32 	%f434, %f433, %f389, %f354;
	fma.rn.f32 	%f435, %f433, %f390, %f355;
	fma.rn.f32 	%f436, %f433, %f391, %f356;
	fma.rn.f32 	%f437, %f433, %f392, %f357;
	fma.rn.f32 	%f438, %f433, %f393, %f358;
	fma.rn.f32 	%f439, %f433, %f394, %f359;
	fma.rn.f32 	%f440, %f433, %f395, %f360;
	fma.rn.f32 	%f441, %f433, %f396, %f361;
	ld.shared.f32 	%f442, [%r4+10124];
	fma.rn.f32 	%f443, %f442, %f389, %f363;
	fma.rn.f32 	%f444, %f442, %f390, %f364;
	fma.rn.f32 	%f445, %f442, %f391, %f365;
	fma.rn.f32 	%f446, %f442, %f392, %f366;
	fma.rn.f32 	%f447, %f442, %f393, %f367;
	fma.rn.f32 	%f448, %f442, %f394, %f368;
	fma.rn.f32 	%f449, %f442, %f395, %f369;
	fma.rn.f32 	%f450, %f442, %f396, %f370;
	ld.shared.f32 	%f451, [%r4+12172];
	fma.rn.f32 	%f452, %f451, %f389, %f372;
	fma.rn.f32 	%f453, %f451, %f390, %f373;
	fma.rn.f32 	%f454, %f451, %f391, %f374;
	fma.rn.f32 	%f455, %f451, %f392, %f375;
	fma.rn.f32 	%f456, %f451, %f393, %f376;
	fma.rn.f32 	%f457, %f451, %f394, %f377;
	fma.rn.f32 	%f458, %f451, %f395, %f378;
	fma.rn.f32 	%f459, %f451, %f396, %f379;
	ld.shared.f32 	%f460, [%r4+14220];
	fma.rn.f32 	%f461, %f460, %f389, %f381;
	fma.rn.f32 	%f462, %f460, %f390, %f382;
	fma.rn.f32 	%f463, %f460, %f391, %f383;
	fma.rn.f32 	%f464, %f460, %f392, %f384;
	fma.rn.f32 	%f465, %f460, %f393, %f385;
	fma.rn.f32 	%f466, %f460, %f394, %f386;
	fma.rn.f32 	%f467, %f460, %f395, %f387;
	fma.rn.f32 	%f468, %f460, %f396, %f388;
	ld.shared.f32 	%f469, [%r60+1536];
	ld.shared.f32 	%f470, [%r60+1600];
	ld.shared.f32 	%f471, [%r60+1664];
	ld.shared.f32 	%f472, [%r60+1728];
	ld.shared.f32 	%f473, [%r60+1792];
	ld.shared.f32 	%f474, [%r60+1856];
	ld.shared.f32 	%f475, [%r60+1920];
	ld.shared.f32 	%f476, [%r60+1984];
	ld.shared.f32 	%f477, [%r4+-112];
	fma.rn.f32 	%f478, %f477, %f469, %f398;
	fma.rn.f32 	%f479, %f477, %f470, %f399;
	fma.rn.f32 	%f480, %f477, %f471, %f400;
	fma.rn.f32 	%f481, %f477, %f472, %f401;
	fma.rn.f32 	%f482, %f477, %f473, %f402;
	fma.rn.f32 	%f483, %f477, %f474, %f403;
	fma.rn.f32 	%f484, %f477, %f475, %f404;
	fma.rn.f32 	%f485, %f477, %f476, %f405;
	ld.shared.f32 	%f486, [%r4+1936];
	fma.rn.f32 	%f487, %f486, %f469, %f407;
	fma.rn.f32 	%f488, %f486, %f470, %f408;
	fma.rn.f32 	%f489, %f486, %f471, %f409;
	fma.rn.f32 	%f490, %f486, %f472, %f410;
	fma.rn.f32 	%f491, %f486, %f473, %f411;
	fma.rn.f32 	%f492, %f486, %f474, %f412;
	fma.rn.f32 	%f493, %f486, %f475, %f413;
	fma.rn.f32 	%f494, %f486, %f476, %f414;
	ld.shared.f32 	%f495, [%r4+3984];
	fma.rn.f32 	%f496, %f495, %f469, %f416;
	fma.rn.f32 	%f497, %f495, %f470, %f417;
	fma.rn.f32 	%f498, %f495, %f471, %f418;
	fma.rn.f32 	%f499, %f495, %f472, %f419;
	fma.rn.f32 	%f500, %f495, %f473, %f420;
	fma.rn.f32 	%f501, %f495, %f474, %f421;
	fma.rn.f32 	%f502, %f495, %f475, %f422;
	fma.rn.f32 	%f503, %f495, %f476, %f423;
	ld.shared.f32 	%f504, [%r4+6032];
	fma.rn.f32 	%f505, %f504, %f469, %f425;
	fma.rn.f32 	%f506, %f504, %f470, %f426;
	fma.rn.f32 	%f507, %f504, %f471, %f427;
	fma.rn.f32 	%f508, %f504, %f472, %f428;
	fma.rn.f32 	%f509, %f504, %f473, %f429;
	fma.rn.f32 	%f510, %f504, %f474, %f430;
	fma.rn.f32 	%f511, %f504, %f475, %f431;
	fma.rn.f32 	%f512, %f504, %f476, %f432;
	ld.shared.f32 	%f513, [%r4+8080];
	fma.rn.f32 	%f514, %f513, %f469, %f434;
	fma.rn.f32 	%f515, %f513, %f470, %f435;
	fma.rn.f32 	%f516, %f513, %f471, %f436;
	fma.rn.f32 	%f517, %f513, %f472, %f437;
	fma.rn.f32 	%f518, %f513, %f473, %f438;
	fma.rn.f32 	%f519, %f513, %f474, %f439;
	fma.rn.f32 	%f520, %f513, %f475, %f440;
	fma.rn.f32 	%f521, %f513, %f476, %f441;
	ld.shared.f32 	%f522, [%r4+10128];
	fma.rn.f32 	%f523, %f522, %f469, %f443;
	fma.rn.f32 	%f524, %f522, %f470, %f444;
	fma.rn.f32 	%f525, %f522, %f471, %f445;
	fma.rn.f32 	%f526, %f522, %f472, %f446;
	fma.rn.f32 	%f527, %f522, %f473, %f447;
	fma.rn.f32 	%f528, %f522, %f474, %f448;
	fma.rn.f32 	%f529, %f522, %f475, %f449;
	fma.rn.f32 	%f530, %f522, %f476, %f450;
	ld.shared.f32 	%f531, [%r4+12176];
	fma.rn.f32 	%f532, %f531, %f469, %f452;
	fma.rn.f32 	%f533, %f531, %f470, %f453;
	fma.rn.f32 	%f534, %f531, %f471, %f454;
	fma.rn.f32 	%f535, %f531, %f472, %f455;
	fma.rn.f32 	%f536, %f531, %f473, %f456;
	fma.rn.f32 	%f537, %f531, %f474, %f457;
	fma.rn.f32 	%f538, %f531, %f475, %f458;
	fma.rn.f32 	%f539, %f531, %f476, %f459;
	ld.shared.f32 	%f540, [%r4+14224];
	fma.rn.f32 	%f541, %f540, %f469, %f461;
	fma.rn.f32 	%f542, %f540, %f470, %f462;
	fma.rn.f32 	%f543, %f540, %f471, %f463;
	fma.rn.f32 	%f544, %f540, %f472, %f464;
	fma.rn.f32 	%f545, %f540, %f473, %f465;
	fma.rn.f32 	%f546, %f540, %f474, %f466;
	fma.rn.f32 	%f547, %f540, %f475, %f467;
	fma.rn.f32 	%f548, %f540, %f476, %f468;
	ld.shared.f32 	%f549, [%r60+2048];
	ld.shared.f32 	%f550, [%r60+2112];
	ld.shared.f32 	%f551, [%r60+2176];
	ld.shared.f32 	%f552, [%r60+2240];
	ld.shared.f32 	%f553, [%r60+2304];
	ld.shared.f32 	%f554, [%r60+2368];
	ld.shared.f32 	%f555, [%r60+2432];
	ld.shared.f32 	%f556, [%r60+2496];
	ld.shared.f32 	%f557, [%r4+-108];
	fma.rn.f32 	%f558, %f557, %f549, %f478;
	fma.rn.f32 	%f559, %f557, %f550, %f479;
	fma.rn.f32 	%f560, %f557, %f551, %f480;
	fma.rn.f32 	%f561, %f557, %f552, %f481;
	fma.rn.f32 	%f562, %f557, %f553, %f482;
	fma.rn.f32 	%f563, %f557, %f554, %f483;
	fma.rn.f32 	%f564, %f557, %f555, %f484;
	fma.rn.f32 	%f565, %f557, %f556, %f485;
	ld.shared.f32 	%f566, [%r4+1940];
	fma.rn.f32 	%f567, %f566, %f549, %f487;
	fma.rn.f32 	%f568, %f566, %f550, %f488;
	fma.rn.f32 	%f569, %f566, %f551, %f489;
	fma.rn.f32 	%f570, %f566, %f552, %f490;
	fma.rn.f32 	%f571, %f566, %f553, %f491;
	fma.rn.f32 	%f572, %f566, %f554, %f492;
	fma.rn.f32 	%f573, %f566, %f555, %f493;
	fma.rn.f32 	%f574, %f566, %f556, %f494;
	ld.shared.f32 	%f575, [%r4+3988];
	fma.rn.f32 	%f576, %f575, %f549, %f496;
	fma.rn.f32 	%f577, %f575, %f550, %f497;
	fma.rn.f32 	%f578, %f575, %f551, %f498;
	fma.rn.f32 	%f579, %f575, %f552, %f499;
	fma.rn.f32 	%f580, %f575, %f553, %f500;
	fma.rn.f32 	%f581, %f575, %f554, %f501;
	fma.rn.f32 	%f582, %f575, %f555, %f502;
	fma.rn.f32 	%f583, %f575, %f556, %f503;
	ld.shared.f32 	%f584, [%r4+6036];
	fma.rn.f32 	%f585, %f584, %f549, %f505;
	fma.rn.f32 	%f586, %f584, %f550, %f506;
	fma.rn.f32 	%f587, %f584, %f551, %f507;
	fma.rn.f32 	%f588, %f584, %f552, %f508;
	fma.rn.f32 	%f589, %f584, %f553, %f509;
	fma.rn.f32 	%f590, %f584, %f554, %f510;
	fma.rn.f32 	%f591, %f584, %f555, %f511;
	fma.rn.f32 	%f592, %f584, %f556, %f512;
	ld.shared.f32 	%f593, [%r4+8084];
	fma.rn.f32 	%f594, %f593, %f549, %f514;
	fma.rn.f32 	%f595, %f593, %f550, %f515;
	fma.rn.f32 	%f596, %f593, %f551, %f516;
	fma.rn.f32 	%f597, %f593, %f552, %f517;
	fma.rn.f32 	%f598, %f593, %f553, %f518;
	fma.rn.f32 	%f599, %f593, %f554, %f519;
	fma.rn.f32 	%f600, %f593, %f555, %f520;
	fma.rn.f32 	%f601, %f593, %f556, %f521;
	ld.shared.f32 	%f602, [%r4+10132];
	fma.rn.f32 	%f603, %f602, %f549, %f523;
	fma.rn.f32 	%f604, %f602, %f550, %f524;
	fma.rn.f32 	%f605, %f602, %f551, %f525;
	fma.rn.f32 	%f606, %f602, %f552, %f526;
	fma.rn.f32 	%f607, %f602, %f553, %f527;
	fma.rn.f32 	%f608, %f602, %f554, %f528;
	fma.rn.f32 	%f609, %f602, %f555, %f529;
	fma.rn.f32 	%f610, %f602, %f556, %f530;
	ld.shared.f32 	%f611, [%r4+12180];
	fma.rn.f32 	%f612, %f611, %f549, %f532;
	fma.rn.f32 	%f613, %f611, %f550, %f533;
	fma.rn.f32 	%f614, %f611, %f551, %f534;
	fma.rn.f32 	%f615, %f611, %f552, %f535;
	fma.rn.f32 	%f616, %f611, %f553, %f536;
	fma.rn.f32 	%f617, %f611, %f554, %f537;
	fma.rn.f32 	%f618, %f611, %f555, %f538;
	fma.rn.f32 	%f619, %f611, %f556, %f539;
	ld.shared.f32 	%f620, [%r4+14228];
	fma.rn.f32 	%f621, %f620, %f549, %f541;
	fma.rn.f32 	%f622, %f620, %f550, %f542;
	fma.rn.f32 	%f623, %f620, %f551, %f543;
	fma.rn.f32 	%f624, %f620, %f552, %f544;
	fma.rn.f32 	%f625, %f620, %f553, %f545;
	fma.rn.f32 	%f626, %f620, %f554, %f546;
	fma.rn.f32 	%f627, %f620, %f555, %f547;
	fma.rn.f32 	%f628, %f620, %f556, %f548;
	ld.shared.f32 	%f629, [%r60+2560];
	ld.shared.f32 	%f630, [%r60+2624];
	ld.shared.f32 	%f631, [%r60+2688];
	ld.shared.f32 	%f632, [%r60+2752];
	ld.shared.f32 	%f633, [%r60+2816];
	ld.shared.f32 	%f634, [%r60+2880];
	ld.shared.f32 	%f635, [%r60+2944];
	ld.shared.f32 	%f636, [%r60+3008];
	ld.shared.f32 	%f637, [%r4+-104];
	fma.rn.f32 	%f638, %f637, %f629, %f558;
	fma.rn.f32 	%f639, %f637, %f630, %f559;
	fma.rn.f32 	%f640, %f637, %f631, %f560;
	fma.rn.f32 	%f641, %f637, %f632, %f561;
	fma.rn.f32 	%f642, %f637, %f633, %f562;
	fma.rn.f32 	%f643, %f637, %f634, %f563;
	fma.rn.f32 	%f644, %f637, %f635, %f564;
	fma.rn.f32 	%f645, %f637, %f636, %f565;
	ld.shared.f32 	%f646, [%r4+1944];
	fma.rn.f32 	%f647, %f646, %f629, %f567;
	fma.rn.f32 	%f648, %f646, %f630, %f568;
	fma.rn.f32 	%f649, %f646, %f631, %f569;
	fma.rn.f32 	%f650, %f646, %f632, %f570;
	fma.rn.f32 	%f651, %f646, %f633, %f571;
	fma.rn.f32 	%f652, %f646, %f634, %f572;
	fma.rn.f32 	%f653, %f646, %f635, %f573;
	fma.rn.f32 	%f654, %f646, %f636, %f574;
	ld.shared.f32 	%f655, [%r4+3992];
	fma.rn.f32 	%f656, %f655, %f629, %f576;
	fma.rn.f32 	%f657, %f655, %f630, %f577;
	fma.rn.f32 	%f658, %f655, %f631, %f578;
	fma.rn.f32 	%f659, %f655, %f632, %f579;
	fma.rn.f32 	%f660, %f655, %f633, %f580;
	fma.rn.f32 	%f661, %f655, %f634, %f581;
	fma.rn.f32 	%f662, %f655, %f635, %f582;
	fma.rn.f32 	%f663, %f655, %f636, %f583;
	ld.shared.f32 	%f664, [%r4+6040];
	fma.rn.f32 	%f665, %f664, %f629, %f585;
	fma.rn.f32 	%f666, %f664, %f630, %f586;
	fma.rn.f32 	%f667, %f664, %f631, %f587;
	fma.rn.f32 	%f668, %f664, %f632, %f588;
	fma.rn.f32 	%f669, %f664, %f633, %f589;
	fma.rn.f32 	%f670, %f664, %f634, %f590;
	fma.rn.f32 	%f671, %f664, %f635, %f591;
	fma.rn.f32 	%f672, %f664, %f636, %f592;
	ld.shared.f32 	%f673, [%r4+8088];
	fma.rn.f32 	%f674, %f673, %f629, %f594;
	fma.rn.f32 	%f675, %f673, %f630, %f595;
	fma.rn.f32 	%f676, %f673, %f631, %f596;
	fma.rn.f32 	%f677, %f673, %f632, %f597;
	fma.rn.f32 	%f678, %f673, %f633, %f598;
	fma.rn.f32 	%f679, %f673, %f634, %f599;
	fma.rn.f32 	%f680, %f673, %f635, %f600;
	fma.rn.f32 	%f681, %f673, %f636, %f601;
	ld.shared.f32 	%f682, [%r4+10136];
	fma.rn.f32 	%f683, %f682, %f629, %f603;
	fma.rn.f32 	%f684, %f682, %f630, %f604;
	fma.rn.f32 	%f685, %f682, %f631, %f605;
	fma.rn.f32 	%f686, %f682, %f632, %f606;
	fma.rn.f32 	%f687, %f682, %f633, %f607;
	fma.rn.f32 	%f688, %f682, %f634, %f608;
	fma.rn.f32 	%f689, %f682, %f635, %f609;
	fma.rn.f32 	%f690, %f682, %f636, %f610;
	ld.shared.f32 	%f691, [%r4+12184];
	fma.rn.f32 	%f692, %f691, %f629, %f612;
	fma.rn.f32 	%f693, %f691, %f630, %f613;
	fma.rn.f32 	%f694, %f691, %f631, %f614;
	fma.rn.f32 	%f695, %f691, %f632, %f615;
	fma.rn.f32 	%f696, %f691, %f633, %f616;
	fma.rn.f32 	%f697, %f691, %f634, %f617;
	fma.rn.f32 	%f698, %f691, %f635, %f618;
	fma.rn.f32 	%f699, %f691, %f636, %f619;
	ld.shared.f32 	%f700, [%r4+14232];
	fma.rn.f32 	%f701, %f700, %f629, %f621;
	fma.rn.f32 	%f702, %f700, %f630, %f622;
	fma.rn.f32 	%f703, %f700, %f631, %f623;
	fma.rn.f32 	%f704, %f700, %f632, %f624;
	fma.rn.f32 	%f705, %f700, %f633, %f625;
	fma.rn.f32 	%f706, %f700, %f634, %f626;
	fma.rn.f32 	%f707, %f700, %f635, %f627;
	fma.rn.f32 	%f708, %f700, %f636, %f628;
	ld.shared.f32 	%f709, [%r60+3072];
	ld.shared.f32 	%f710, [%r60+3136];
	ld.shared.f32 	%f711, [%r60+3200];
	ld.shared.f32 	%f712, [%r60+3264];
	ld.shared.f32 	%f713, [%r60+3328];
	ld.shared.f32 	%f714, [%r60+3392];
	ld.shared.f32 	%f715, [%r60+3456];
	ld.shared.f32 	%f716, [%r60+3520];
	ld.shared.f32 	%f717, [%r4+-100];
	fma.rn.f32 	%f718, %f717, %f709, %f638;
	fma.rn.f32 	%f719, %f717, %f710, %f639;
	fma.rn.f32 	%f720, %f717, %f711, %f640;
	fma.rn.f32 	%f721, %f717, %f712, %f641;
	fma.rn.f32 	%f722, %f717, %f713, %f642;
	fma.rn.f32 	%f723, %f717, %f714, %f643;
	fma.rn.f32 	%f724, %f717, %f715, %f644;
	fma.rn.f32 	%f725, %f717, %f716, %f645;
	ld.shared.f32 	%f726, [%r4+1948];
	fma.rn.f32 	%f727, %f726, %f709, %f647;
	fma.rn.f32 	%f728, %f726, %f710, %f648;
	fma.rn.f32 	%f729, %f726, %f711, %f649;
	fma.rn.f32 	%f730, %f726, %f712, %f650;
	fma.rn.f32 	%f731, %f726, %f713, %f651;
	fma.rn.f32 	%f732, %f726, %f714, %f652;
	fma.rn.f32 	%f733, %f726, %f715, %f653;
	fma.rn.f32 	%f734, %f726, %f716, %f654;
	ld.shared.f32 	%f735, [%r4+3996];
	fma.rn.f32 	%f736, %f735, %f709, %f656;
	fma.rn.f32 	%f737, %f735, %f710, %f657;
	fma.rn.f32 	%f738, %f735, %f711, %f658;
	fma.rn.f32 	%f739, %f735, %f712, %f659;
	fma.rn.f32 	%f740, %f735, %f713, %f660;
	fma.rn.f32 	%f741, %f735, %f714, %f661;
	fma.rn.f32 	%f742, %f735, %f715, %f662;
	fma.rn.f32 	%f743, %f735, %f716, %f663;
	ld.shared.f32 	%f744, [%r4+6044];
	fma.rn.f32 	%f745, %f744, %f709, %f665;
	fma.rn.f32 	%f746, %f744, %f710, %f666;
	fma.rn.f32 	%f747, %f744, %f711, %f667;
	fma.rn.f32 	%f748, %f744, %f712, %f668;
	fma.rn.f32 	%f749, %f744, %f713, %f669;
	fma.rn.f32 	%f750, %f744, %f714, %f670;
	fma.rn.f32 	%f751, %f744, %f715, %f671;
	fma.rn.f32 	%f752, %f744, %f716, %f672;
	ld.shared.f32 	%f753, [%r4+8092];
	fma.rn.f32 	%f754, %f753, %f709, %f674;
	fma.rn.f32 	%f755, %f753, %f710, %f675;
	fma.rn.f32 	%f756, %f753, %f711, %f676;
	fma.rn.f32 	%f757, %f753, %f712, %f677;
	fma.rn.f32 	%f758, %f753, %f713, %f678;
	fma.rn.f32 	%f759, %f753, %f714, %f679;
	fma.rn.f32 	%f760, %f753, %f715, %f680;
	fma.rn.f32 	%f761, %f753, %f716, %f681;
	ld.shared.f32 	%f762, [%r4+10140];
	fma.rn.f32 	%f763, %f762, %f709, %f683;
	fma.rn.f32 	%f764, %f762, %f710, %f684;
	fma.rn.f32 	%f765, %f762, %f711, %f685;
	fma.rn.f32 	%f766, %f762, %f712, %f686;
	fma.rn.f32 	%f767, %f762, %f713, %f687;
	fma.rn.f32 	%f768, %f762, %f714, %f688;
	fma.rn.f32 	%f769, %f762, %f715, %f689;
	fma.rn.f32 	%f770, %f762, %f716, %f690;
	ld.shared.f32 	%f771, [%r4+12188];
	fma.rn.f32 	%f772, %f771, %f709, %f692;
	fma.rn.f32 	%f773, %f771, %f710, %f693;
	fma.rn.f32 	%f774, %f771, %f711, %f694;
	fma.rn.f32 	%f775, %f771, %f712, %f695;
	fma.rn.f32 	%f776, %f771, %f713, %f696;
	fma.rn.f32 	%f777, %f771, %f714, %f697;
	fma.rn.f32 	%f778, %f771, %f715, %f698;
	fma.rn.f32 	%f779, %f771, %f716, %f699;
	ld.shared.f32 	%f780, [%r4+14236];
	fma.rn.f32 	%f781, %f780, %f709, %f701;
	fma.rn.f32 	%f782, %f780, %f710, %f702;
	fma.rn.f32 	%f783, %f780, %f711, %f703;
	fma.rn.f32 	%f784, %f780, %f712, %f704;
	fma.rn.f32 	%f785, %f780, %f713, %f705;
	fma.rn.f32 	%f786, %f780, %f714, %f706;
	fma.rn.f32 	%f787, %f780, %f715, %f707;
	fma.rn.f32 	%f788, %f780, %f716, %f708;
	ld.shared.f32 	%f789, [%r60+3584];
	ld.shared.f32 	%f790, [%r60+3648];
	ld.shared.f32 	%f791, [%r60+3712];
	ld.shared.f32 	%f792, [%r60+3776];
	ld.shared.f32 	%f793, [%r60+3840];
	ld.shared.f32 	%f794, [%r60+3904];
	ld.shared.f32 	%f795, [%r60+3968];
	ld.shared.f32 	%f796, [%r60+4032];
	ld.shared.f32 	%f797, [%r4+-96];
	fma.rn.f32 	%f798, %f797, %f789, %f718;
	fma.rn.f32 	%f799, %f797, %f790, %f719;
	fma.rn.f32 	%f800, %f797, %f791, %f720;
	fma.rn.f32 	%f801, %f797, %f792, %f721;
	fma.rn.f32 	%f802, %f797, %f793, %f722;
	fma.rn.f32 	%f803, %f797, %f794, %f723;
	fma.rn.f32 	%f804, %f797, %f795, %f724;
	fma.rn.f32 	%f805, %f797, %f796, %f725;
	ld.shared.f32 	%f806, [%r4+1952];
	fma.rn.f32 	%f807, %f806, %f789, %f727;
	fma.rn.f32 	%f808, %f806, %f790, %f728;
	fma.rn.f32 	%f809, %f806, %f791, %f729;
	fma.rn.f32 	%f810, %f806, %f792, %f730;
	fma.rn.f32 	%f811, %f806, %f793, %f731;
	fma.rn.f32 	%f812, %f806, %f794, %f732;
	fma.rn.f32 	%f813, %f806, %f795, %f733;
	fma.rn.f32 	%f814, %f806, %f796, %f734;
	ld.shared.f32 	%f815, [%r4+4000];
	fma.rn.f32 	%f816, %f815, %f789, %f736;
	fma.rn.f32 	%f817, %f815, %f790, %f737;
	fma.rn.f32 	%f818, %f815, %f791, %f738;
	fma.rn.f32 	%f819, %f815, %f792, %f739;
	fma.rn.f32 	%f820, %f815, %f793, %f740;
	fma.rn.f32 	%f821, %f815, %f794, %f741;
	fma.rn.f32 	%f822, %f815, %f795, %f742;
	fma.rn.f32 	%f823, %f815, %f796, %f743;
	ld.shared.f32 	%f824, [%r4+6048];
	fma.rn.f32 	%f825, %f824, %f789, %f745;
	fma.rn.f32 	%f826, %f824, %f790, %f746;
	fma.rn.f32 	%f827, %f824, %f791, %f747;
	fma.rn.f32 	%f828, %f824, %f792, %f748;
	fma.rn.f32 	%f829, %f824, %f793, %f749;
	fma.rn.f32 	%f830, %f824, %f794, %f750;
	fma.rn.f32 	%f831, %f824, %f795, %f751;
	fma.rn.f32 	%f832, %f824, %f796, %f752;
	ld.shared.f32 	%f833, [%r4+8096];
	fma.rn.f32 	%f834, %f833, %f789, %f754;
	fma.rn.f32 	%f835, %f833, %f790, %f755;
	fma.rn.f32 	%f836, %f833, %f791, %f756;
	fma.rn.f32 	%f837, %f833, %f792, %f757;
	fma.rn.f32 	%f838, %f833, %f793, %f758;
	fma.rn.f32 	%f839, %f833, %f794, %f759;
	fma.rn.f32 	%f840, %f833, %f795, %f760;
	fma.rn.f32 	%f841, %f833, %f796, %f761;
	ld.shared.f32 	%f842, [%r4+10144];
	fma.rn.f32 	%f843, %f842, %f789, %f763;
	fma.rn.f32 	%f844, %f842, %f790, %f764;
	fma.rn.f32 	%f845, %f842, %f791, %f765;
	fma.rn.f32 	%f846, %f842, %f792, %f766;
	fma.rn.f32 	%f847, %f842, %f793, %f767;
	fma.rn.f32 	%f848, %f842, %f794, %f768;
	fma.rn.f32 	%f849, %f842, %f795, %f769;
	fma.rn.f32 	%f850, %f842, %f796, %f770;
	ld.shared.f32 	%f851, [%r4+12192];
	fma.rn.f32 	%f852, %f851, %f789, %f772;
	fma.rn.f32 	%f853, %f851, %f790, %f773;
	fma.rn.f32 	%f854, %f851, %f791, %f774;
	fma.rn.f32 	%f855, %f851, %f792, %f775;
	fma.rn.f32 	%f856, %f851, %f793, %f776;
	fma.rn.f32 	%f857, %f851, %f794, %f777;
	fma.rn.f32 	%f858, %f851, %f795, %f778;
	fma.rn.f32 	%f859, %f851, %f796, %f779;
	ld.shared.f32 	%f860, [%r4+14240];
	fma.rn.f32 	%f861, %f860, %f789, %f781;
	fma.rn.f32 	%f862, %f860, %f790, %f782;
	fma.rn.f32 	%f863, %f860, %f791, %f783;
	fma.rn.f32 	%f864, %f860, %f792, %f784;
	fma.rn.f32 	%f865, %f860, %f793, %f785;
	fma.rn.f32 	%f866, %f860, %f794, %f786;
	fma.rn.f32 	%f867, %f860, %f795, %f787;
	fma.rn.f32 	%f868, %f860, %f796, %f788;
	ld.shared.f32 	%f869, [%r60+4096];
	ld.shared.f32 	%f870, [%r60+4160];
	ld.shared.f32 	%f871, [%r60+4224];
	ld.shared.f32 	%f872, [%r60+4288];
	ld.shared.f32 	%f873, [%r60+4352];
	ld.shared.f32 	%f874, [%r60+4416];
	ld.shared.f32 	%f875, [%r60+4480];
	ld.shared.f32 	%f876, [%r60+4544];
	ld.shared.f32 	%f877, [%r4+-92];
	fma.rn.f32 	%f878, %f877, %f869, %f798;
	fma.rn.f32 	%f879, %f877, %f870, %f799;
	fma.rn.f32 	%f880, %f877, %f871, %f800;
	fma.rn.f32 	%f881, %f877, %f872, %f801;
	fma.rn.f32 	%f882, %f877, %f873, %f802;
	fma.rn.f32 	%f883, %f877, %f874, %f803;
	fma.rn.f32 	%f884, %f877, %f875, %f804;
	fma.rn.f32 	%f885, %f877, %f876, %f805;
	ld.shared.f32 	%f886, [%r4+1956];
	fma.rn.f32 	%f887, %f886, %f869, %f807;
	fma.rn.f32 	%f888, %f886, %f870, %f808;
	fma.rn.f32 	%f889, %f886, %f871, %f809;
	fma.rn.f32 	%f890, %f886, %f872, %f810;
	fma.rn.f32 	%f891, %f886, %f873, %f811;
	fma.rn.f32 	%f892, %f886, %f874, %f812;
	fma.rn.f32 	%f893, %f886, %f875, %f813;
	fma.rn.f32 	%f894, %f886, %f876, %f814;
	ld.shared.f32 	%f895, [%r4+4004];
	fma.rn.f32 	%f896, %f895, %f869, %f816;
	fma.rn.f32 	%f897, %f895, %f870, %f817;
	fma.rn.f32 	%f898, %f895, %f871, %f818;
	fma.rn.f32 	%f899, %f895, %f872, %f819;
	fma.rn.f32 	%f900, %f895, %f873, %f820;
	fma.rn.f32 	%f901, %f895, %f874, %f821;
	fma.rn.f32 	%f902, %f895, %f875, %f822;
	fma.rn.f32 	%f903, %f895, %f876, %f823;
	ld.shared.f32 	%f904, [%r4+6052];
	fma.rn.f32 	%f905, %f904, %f869, %f825;
	fma.rn.f32 	%f906, %f904, %f870, %f826;
	fma.rn.f32 	%f907, %f904, %f871, %f827;
	fma.rn.f32 	%f908, %f904, %f872, %f828;
	fma.rn.f32 	%f909, %f904, %f873, %f829;
	fma.rn.f32 	%f910, %f904, %f874, %f830;
	fma.rn.f32 	%f911, %f904, %f875, %f831;
	fma.rn.f32 	%f912, %f904, %f876, %f832;
	ld.shared.f32 	%f913, [%r4+8100];
	fma.rn.f32 	%f914, %f913, %f869, %f834;
	fma.rn.f32 	%f915, %f913, %f870, %f835;
	fma.rn.f32 	%f916, %f913, %f871, %f836;
	fma.rn.f32 	%f917, %f913, %f872, %f837;
	fma.rn.f32 	%f918, %f913, %f873, %f838;
	fma.rn.f32 	%f919, %f913, %f874, %f839;
	fma.rn.f32 	%f920, %f913, %f875, %f840;
	fma.rn.f32 	%f921, %f913, %f876, %f841;
	ld.shared.f32 	%f922, [%r4+10148];
	fma.rn.f32 	%f923, %f922, %f869, %f843;
	fma.rn.f32 	%f924, %f922, %f870, %f844;
	fma.rn.f32 	%f925, %f922, %f871, %f845;
	fma.rn.f32 	%f926, %f922, %f872, %f846;
	fma.rn.f32 	%f927, %f922, %f873, %f847;
	fma.rn.f32 	%f928, %f922, %f874, %f848;
	fma.rn.f32 	%f929, %f922, %f875, %f849;
	fma.rn.f32 	%f930, %f922, %f876, %f850;
	ld.shared.f32 	%f931, [%r4+12196];
	fma.rn.f32 	%f932, %f931, %f869, %f852;
	fma.rn.f32 	%f933, %f931, %f870, %f853;
	fma.rn.f32 	%f934, %f931, %f871, %f854;
	fma.rn.f32 	%f935, %f931, %f872, %f855;
	fma.rn.f32 	%f936, %f931, %f873, %f856;
	fma.rn.f32 	%f937, %f931, %f874, %f857;
	fma.rn.f32 	%f938, %f931, %f875, %f858;
	fma.rn.f32 	%f939, %f931, %f876, %f859;
	ld.shared.f32 	%f940, [%r4+14244];
	fma.rn.f32 	%f941, %f940, %f869, %f861;
	fma.rn.f32 	%f942, %f940, %f870, %f862;
	fma.rn.f32 	%f943, %f940, %f871, %f863;
	fma.rn.f32 	%f944, %f940, %f872, %f864;
	fma.rn.f32 	%f945, %f940, %f873, %f865;
	fma.rn.f32 	%f946, %f940, %f874, %f866;
	fma.rn.f32 	%f947, %f940, %f875, %f867;
	fma.rn.f32 	%f948, %f940, %f876, %f868;
	ld.shared.f32 	%f949, [%r60+4608];
	ld.shared.f32 	%f950, [%r60+4672];
	ld.shared.f32 	%f951, [%r60+4736];
	ld.shared.f32 	%f952, [%r60+4800];
	ld.shared.f32 	%f953, [%r60+4864];
	ld.shared.f32 	%f954, [%r60+4928];
	ld.shared.f32 	%f955, [%r60+4992];
	ld.shared.f32 	%f956, [%r60+5056];
	ld.shared.f32 	%f957, [%r4+-88];
	fma.rn.f32 	%f958, %f957, %f949, %f878;
	fma.rn.f32 	%f959, %f957, %f950, %f879;
	fma.rn.f32 	%f960, %f957, %f951, %f880;
	fma.rn.f32 	%f961, %f957, %f952, %f881;
	fma.rn.f32 	%f962, %f957, %f953, %f882;
	fma.rn.f32 	%f963, %f957, %f954, %f883;
	fma.rn.f32 	%f964, %f957, %f955, %f884;
	fma.rn.f32 	%f965, %f957, %f956, %f885;
	ld.shared.f32 	%f966, [%r4+1960];
	fma.rn.f32 	%f967, %f966, %f949, %f887;
	fma.rn.f32 	%f968, %f966, %f950, %f888;
	fma.rn.f32 	%f969, %f966, %f951, %f889;
	fma.rn.f32 	%f970, %f966, %f952, %f890;
	fma.rn.f32 	%f971, %f966, %f953, %f891;
	fma.rn.f32 	%f972, %f966, %f954, %f892;
	fma.rn.f32 	%f973, %f966, %f955, %f893;
	fma.rn.f32 	%f974, %f966, %f956, %f894;
	ld.shared.f32 	%f975, [%r4+4008];
	fma.rn.f32 	%f976, %f975, %f949, %f896;
	fma.rn.f32 	%f977, %f975, %f950, %f897;
	fma.rn.f32 	%f978, %f975, %f951, %f898;
	fma.rn.f32 	%f979, %f975, %f952, %f899;
	fma.rn.f32 	%f980, %f975, %f953, %f900;
	fma.rn.f32 	%f981, %f975, %f954, %f901;
	fma.rn.f32 	%f982, %f975, %f955, %f902;
	fma.rn.f32 	%f983, %f975, %f956, %f903;
	ld.shared.f32 	%f984, [%r4+6056];
	fma.rn.f32 	%f985, %f984, %f949, %f905;
	fma.rn.f32 	%f986, %f984, %f950, %f906;
	fma.rn.f32 	%f987, %f984, %f951, %f907;
	fma.rn.f32 	%f988, %f984, %f952, %f908;
	fma.rn.f32 	%f989, %f984, %f953, %f909;
	fma.rn.f32 	%f990, %f984, %f954, %f910;
	fma.rn.f32 	%f991, %f984, %f955, %f911;
	fma.rn.f32 	%f992, %f984, %f956, %f912;
	ld.shared.f32 	%f993, [%r4+8104];
	fma.rn.f32 	%f994, %f993, %f949, %f914;
	fma.rn.f32 	%f995, %f993, %f950, %f915;
	fma.rn.f32 	%f996, %f993, %f951, %f916;
	fma.rn.f32 	%f997, %f993, %f952, %f917;
	fma.rn.f32 	%f998, %f993, %f953, %f918;
	fma.rn.f32 	%f999, %f993, %f954, %f919;
	fma.rn.f32 	%f1000, %f993, %f955, %f920;
	fma.rn.f32 	%f1001, %f993, %f956, %f921;
	ld.shared.f32 	%f1002, [%r4+10152];
	fma.rn.f32 	%f1003, %f1002, %f949, %f923;
	fma.rn.f32 	%f1004, %f1002, %f950, %f924;
	fma.rn.f32 	%f1005, %f1002, %f951, %f925;
	fma.rn.f32 	%f1006, %f1002, %f952, %f926;
	fma.rn.f32 	%f1007, %f1002, %f953, %f927;
	fma.rn.f32 	%f1008, %f1002, %f954, %f928;
	fma.rn.f32 	%f1009, %f1002, %f955, %f929;
	fma.rn.f32 	%f1010, %f1002, %f956, %f930;
	ld.shared.f32 	%f1011, [%r4+12200];
	fma.rn.f32 	%f1012, %f1011, %f949, %f932;
	fma.rn.f32 	%f1013, %f1011, %f950, %f933;
	fma.rn.f32 	%f1014, %f1011, %f951, %f934;
	fma.rn.f32 	%f1015, %f1011, %f952, %f935;
	fma.rn.f32 	%f1016, %f1011, %f953, %f936;
	fma.rn.f32 	%f1017, %f1011, %f954, %f937;
	fma.rn.f32 	%f1018, %f1011, %f955, %f938;
	fma.rn.f32 	%f1019, %f1011, %f956, %f939;
	ld.shared.f32 	%f1020, [%r4+14248];
	fma.rn.f32 	%f1021, %f1020, %f949, %f941;
	fma.rn.f32 	%f1022, %f1020, %f950, %f942;
	fma.rn.f32 	%f1023, %f1020, %f951, %f943;
	fma.rn.f32 	%f1024, %f1020, %f952, %f944;
	fma.rn.f32 	%f1025, %f1020, %f953, %f945;
	fma.rn.f32 	%f1026, %f1020, %f954, %f946;
	fma.rn.f32 	%f1027, %f1020, %f955, %f947;
	fma.rn.f32 	%f1028, %f1020, %f956, %f948;
	ld.shared.f32 	%f1029, [%r60+5120];
	ld.shared.f32 	%f1030, [%r60+5184];
	ld.shared.f32 	%f1031, [%r60+5248];
	ld.shared.f32 	%f1032, [%r60+5312];
	ld.shared.f32 	%f1033, [%r60+5376];
	ld.shared.f32 	%f1034, [%r60+5440];
	ld.shared.f32 	%f1035, [%r60+5504];
	ld.shared.f32 	%f1036, [%r60+5568];
	ld.shared.f32 	%f1037, [%r4+-84];
	fma.rn.f32 	%f1038, %f1037, %f1029, %f958;
	fma.rn.f32 	%f1039, %f1037, %f1030, %f959;
	fma.rn.f32 	%f1040, %f1037, %f1031, %f960;
	fma.rn.f32 	%f1041, %f1037, %f1032, %f961;
	fma.rn.f32 	%f1042, %f1037, %f1033, %f962;
	fma.rn.f32 	%f1043, %f1037, %f1034, %f963;
	fma.rn.f32 	%f1044, %f1037, %f1035, %f964;
	fma.rn.f32 	%f1045, %f1037, %f1036, %f965;
	ld.shared.f32 	%f1046, [%r4+1964];
	fma.rn.f32 	%f1047, %f1046, %f1029, %f967;
	fma.rn.f32 	%f1048, %f1046, %f1030, %f968;
	fma.rn.f32 	%f1049, %f1046, %f1031, %f969;
	fma.rn.f32 	%f1050, %f1046, %f1032, %f970;
	fma.rn.f32 	%f1051, %f1046, %f1033, %f971;
	fma.rn.f32 	%f1052, %f1046, %f1034, %f972;
	fma.rn.f32 	%f1053, %f1046, %f1035, %f973;
	fma.rn.f32 	%f1054, %f1046, %f1036, %f974;
	ld.shared.f32 	%f1055, [%r4+4012];
	fma.rn.f32 	%f1056, %f1055, %f1029, %f976;
	fma.rn.f32 	%f1057, %f1055, %f1030, %f977;
	fma.rn.f32 	%f1058, %f1055, %f1031, %f978;
	fma.rn.f32 	%f1059, %f1055, %f1032, %f979;
	fma.rn.f32 	%f1060, %f1055, %f1033, %f980;
	fma.rn.f32 	%f1061, %f1055, %f1034, %f981;
	fma.rn.f32 	%f1062, %f1055, %f1035, %f982;
	fma.rn.f32 	%f1063, %f1055, %f1036, %f983;
	ld.shared.f32 	%f1064, [%r4+6060];
	fma.rn.f32 	%f1065, %f1064, %f1029, %f985;
	fma.rn.f32 	%f1066, %f1064, %f1030, %f986;
	fma.rn.f32 	%f1067, %f1064, %f1031, %f987;
	fma.rn.f32 	%f1068, %f1064, %f1032, %f988;
	fma.rn.f32 	%f1069, %f1064, %f1033, %f989;
	fma.rn.f32 	%f1070, %f1064, %f1034, %f990;
	fma.rn.f32 	%f1071, %f1064, %f1035, %f991;
	fma.rn.f32 	%f1072, %f1064, %f1036, %f992;
	ld.shared.f32 	%f1073, [%r4+8108];
	fma.rn.f32 	%f1074, %f1073, %f1029, %f994;
	fma.rn.f32 	%f1075, %f1073, %f1030, %f995;
	fma.rn.f32 	%f1076, %f1073, %f1031, %f996;
	fma.rn.f32 	%f1077, %f1073, %f1032, %f997;
	fma.rn.f32 	%f1078, %f1073, %f1033, %f998;
	fma.rn.f32 	%f1079, %f1073, %f1034, %f999;
	fma.rn.f32 	%f1080, %f1073, %f1035, %f1000;
	fma.rn.f32 	%f1081, %f1073, %f1036, %f1001;
	ld.shared.f32 	%f1082, [%r4+10156];
	fma.rn.f32 	%f1083, %f1082, %f1029, %f1003;
	fma.rn.f32 	%f1084, %f1082, %f1030, %f1004;
	fma.rn.f32 	%f1085, %f1082, %f1031, %f1005;
	fma.rn.f32 	%f1086, %f1082, %f1032, %f1006;
	fma.rn.f32 	%f1087, %f1082, %f1033, %f1007;
	fma.rn.f32 	%f1088, %f1082, %f1034, %f1008;
	fma.rn.f32 	%f1089, %f1082, %f1035, %f1009;
	fma.rn.f32 	%f1090, %f1082, %f1036, %f1010;
	ld.shared.f32 	%f1091, [%r4+12204];
	fma.rn.f32 	%f1092, %f1091, %f1029, %f1012;
	fma.rn.f32 	%f1093, %f1091, %f1030, %f1013;
	fma.rn.f32 	%f1094, %f1091, %f1031, %f1014;
	fma.rn.f32 	%f1095, %f1091, %f1032, %f1015;
	fma.rn.f32 	%f1096, %f1091, %f1033, %f1016;
	fma.rn.f32 	%f1097, %f1091, %f1034, %f1017;
	fma.rn.f32 	%f1098, %f1091, %f1035, %f1018;
	fma.rn.f32 	%f1099, %f1091, %f1036, %f1019;
	ld.shared.f32 	%f1100, [%r4+14252];
	fma.rn.f32 	%f1101, %f1100, %f1029, %f1021;
	fma.rn.f32 	%f1102, %f1100, %f1030, %f1022;
	fma.rn.f32 	%f1103, %f1100, %f1031, %f1023;
	fma.rn.f32 	%f1104, %f1100, %f1032, %f1024;
	fma.rn.f32 	%f1105, %f1100, %f1033, %f1025;
	fma.rn.f32 	%f1106, %f1100, %f1034, %f1026;
	fma.rn.f32 	%f1107, %f1100, %f1035, %f1027;
	fma.rn.f32 	%f1108, %f1100, %f1036, %f1028;
	ld.shared.f32 	%f1109, [%r60+5632];
	ld.shared.f32 	%f1110, [%r60+5696];
	ld.shared.f32 	%f1111, [%r60+5760];
	ld.shared.f32 	%f1112, [%r60+5824];
	ld.shared.f32 	%f1113, [%r60+5888];
	ld.shared.f32 	%f1114, [%r60+5952];
	ld.shared.f32 	%f1115, [%r60+6016];
	ld.shared.f32 	%f1116, [%r60+6080];
	ld.shared.f32 	%f1117, [%r4+-80];
	fma.rn.f32 	%f1118, %f1117, %f1109, %f1038;
	fma.rn.f32 	%f1119, %f1117, %f1110, %f1039;
	fma.rn.f32 	%f1120, %f1117, %f1111, %f1040;
	fma.rn.f32 	%f1121, %f1117, %f1112, %f1041;
	fma.rn.f32 	%f1122, %f1117, %f1113, %f1042;
	fma.rn.f32 	%f1123, %f1117, %f1114, %f1043;
	fma.rn.f32 	%f1124, %f1117, %f1115, %f1044;
	fma.rn.f32 	%f1125, %f1117, %f1116, %f1045;
	ld.shared.f32 	%f1126, [%r4+1968];
	fma.rn.f32 	%f1127, %f1126, %f1109, %f1047;
	fma.rn.f32 	%f1128, %f1126, %f1110, %f1048;
	fma.rn.f32 	%f1129, %f1126, %f1111, %f1049;
	fma.rn.f32 	%f1130, %f1126, %f1112, %f1050;
	fma.rn.f32 	%f1131, %f1126, %f1113, %f1051;
	fma.rn.f32 	%f1132, %f1126, %f1114, %f1052;
	fma.rn.f32 	%f1133, %f1126, %f1115, %f1053;
	fma.rn.f32 	%f1134, %f1126, %f1116, %f1054;
	ld.shared.f32 	%f1135, [%r4+4016];
	fma.rn.f32 	%f1136, %f1135, %f1109, %f1056;
	fma.rn.f32 	%f1137, %f1135, %f1110, %f1057;
	fma.rn.f32 	%f1138, %f1135, %f1111, %f1058;
	fma.rn.f32 	%f1139, %f1135, %f1112, %f1059;
	fma.rn.f32 	%f1140, %f1135, %f1113, %f1060;
	fma.rn.f32 	%f1141, %f1135, %f1114, %f1061;
	fma.rn.f32 	%f1142, %f1135, %f1115, %f1062;
	fma.rn.f32 	%f1143, %f1135, %f1116, %f1063;
	ld.shared.f32 	%f1144, [%r4+6064];
	fma.rn.f32 	%f1145, %f1144, %f1109, %f1065;
	fma.rn.f32 	%f1146, %f1144, %f1110, %f1066;
	fma.rn.f32 	%f1147, %f1144, %f1111, %f1067;
	fma.rn.f32 	%f1148, %f1144, %f1112, %f1068;
	fma.rn.f32 	%f1149, %f1144, %f1113, %f1069;
	fma.rn.f32 	%f1150, %f1144, %f1114, %f1070;
	fma.rn.f32 	%f1151, %f1144, %f1115, %f1071;
	fma.rn.f32 	%f1152, %f1144, %f1116, %f1072;
	ld.shared.f32 	%f1153, [%r4+8112];
	fma.rn.f32 	%f1154, %f1153, %f1109, %f1074;
	fma.rn.f32 	%f1155, %f1153, %f1110, %f1075;
	fma.rn.f32 	%f1156, %f1153, %f1111, %f1076;
	fma.rn.f32 	%f1157, %f1153, %f1112, %f1077;
	fma.rn.f32 	%f1158, %f1153, %f1113, %f1078;
	fma.rn.f32 	%f1159, %f1153, %f1114, %f1079;
	fma.rn.f32 	%f1160, %f1153, %f1115, %f1080;
	fma.rn.f32 	%f1161, %f1153, %f1116, %f1081;
	ld.shared.f32 	%f1162, [%r4+10160];
	fma.rn.f32 	%f1163, %f1162, %f1109, %f1083;
	fma.rn.f32 	%f1164, %f1162, %f1110, %f1084;
	fma.rn.f32 	%f1165, %f1162, %f1111, %f1085;
	fma.rn.f32 	%f1166, %f1162, %f1112, %f1086;
	fma.rn.f32 	%f1167, %f1162, %f1113, %f1087;
	fma.rn.f32 	%f1168, %f1162, %f1114, %f1088;
	fma.rn.f32 	%f1169, %f1162, %f1115, %f1089;
	fma.rn.f32 	%f1170, %f1162, %f1116, %f1090;
	ld.shared.f32 	%f1171, [%r4+12208];
	fma.rn.f32 	%f1172, %f1171, %f1109, %f1092;
	fma.rn.f32 	%f1173, %f1171, %f1110, %f1093;
	fma.rn.f32 	%f1174, %f1171, %f1111, %f1094;
	fma.rn.f32 	%f1175, %f1171, %f1112, %f1095;
	fma.rn.f32 	%f1176, %f1171, %f1113, %f1096;
	fma.rn.f32 	%f1177, %f1171, %f1114, %f1097;
	fma.rn.f32 	%f1178, %f1171, %f1115, %f1098;
	fma.rn.f32 	%f1179, %f1171, %f1116, %f1099;
	ld.shared.f32 	%f1180, [%r4+14256];
	fma.rn.f32 	%f1181, %f1180, %f1109, %f1101;
	fma.rn.f32 	%f1182, %f1180, %f1110, %f1102;
	fma.rn.f32 	%f1183, %f1180, %f1111, %f1103;
	fma.rn.f32 	%f1184, %f1180, %f1112, %f1104;
	fma.rn.f32 	%f1185, %f1180, %f1113, %f1105;
	fma.rn.f32 	%f1186, %f1180, %f1114, %f1106;
	fma.rn.f32 	%f1187, %f1180, %f1115, %f1107;
	fma.rn.f32 	%f1188, %f1180, %f1116, %f1108;
	ld.shared.f32 	%f1189, [%r60+6144];
	ld.shared.f32 	%f1190, [%r60+6208];
	ld.shared.f32 	%f1191, [%r60+6272];
	ld.shared.f32 	%f1192, [%r60+6336];
	ld.shared.f32 	%f1193, [%r60+6400];
	ld.shared.f32 	%f1194, [%r60+6464];
	ld.shared.f32 	%f1195, [%r60+6528];
	ld.shared.f32 	%f1196, [%r60+6592];
	ld.shared.f32 	%f1197, [%r4+-76];
	fma.rn.f32 	%f1198, %f1197, %f1189, %f1118;
	fma.rn.f32 	%f1199, %f1197, %f1190, %f1119;
	fma.rn.f32 	%f1200, %f1197, %f1191, %f1120;
	fma.rn.f32 	%f1201, %f1197, %f1192, %f1121;
	fma.rn.f32 	%f1202, %f1197, %f1193, %f1122;
	fma.rn.f32 	%f1203, %f1197, %f1194, %f1123;
	fma.rn.f32 	%f1204, %f1197, %f1195, %f1124;
	fma.rn.f32 	%f1205, %f1197, %f1196, %f1125;
	ld.shared.f32 	%f1206, [%r4+1972];
	fma.rn.f32 	%f1207, %f1206, %f1189, %f1127;
	fma.rn.f32 	%f1208, %f1206, %f1190, %f1128;
	fma.rn.f32 	%f1209, %f1206, %f1191, %f1129;
	fma.rn.f32 	%f1210, %f1206, %f1192, %f1130;
	fma.rn.f32 	%f1211, %f1206, %f1193, %f1131;
	fma.rn.f32 	%f1212, %f1206, %f1194, %f1132;
	fma.rn.f32 	%f1213, %f1206, %f1195, %f1133;
	fma.rn.f32 	%f1214, %f1206, %f1196, %f1134;
	ld.shared.f32 	%f1215, [%r4+4020];
	fma.rn.f32 	%f1216, %f1215, %f1189, %f1136;
	fma.rn.f32 	%f1217, %f1215, %f1190, %f1137;
	fma.rn.f32 	%f1218, %f1215, %f1191, %f1138;
	fma.rn.f32 	%f1219, %f1215, %f1192, %f1139;
	fma.rn.f32 	%f1220, %f1215, %f1193, %f1140;
	fma.rn.f32 	%f1221, %f1215, %f1194, %f1141;
	fma.rn.f32 	%f1222, %f1215, %f1195, %f1142;
	fma.rn.f32 	%f1223, %f1215, %f1196, %f1143;
	ld.shared.f32 	%f1224, [%r4+6068];
	fma.rn.f32 	%f1225, %f1224, %f1189, %f1145;
	fma.rn.f32 	%f1226, %f1224, %f1190, %f1146;
	fma.rn.f32 	%f1227, %f1224, %f1191, %f1147;
	fma.rn.f32 	%f1228, %f1224, %f1192, %f1148;
	fma.rn.f32 	%f1229, %f1224, %f1193, %f1149;
	fma.rn.f32 	%f1230, %f1224, %f1194, %f1150;
	fma.rn.f32 	%f1231, %f1224, %f1195, %f1151;
	fma.rn.f32 	%f1232, %f1224, %f1196, %f1152;
	ld.shared.f32 	%f1233, [%r4+8116];
	fma.rn.f32 	%f1234, %f1233, %f1189, %f1154;
	fma.rn.f32 	%f1235, %f1233, %f1190, %f1155;
	fma.rn.f32 	%f1236, %f1233, %f1191, %f1156;
	fma.rn.f32 	%f1237, %f1233, %f1192, %f1157;
	fma.rn.f32 	%f1238, %f1233, %f1193, %f1158;
	fma.rn.f32 	%f1239, %f1233, %f1194, %f1159;
	fma.rn.f32 	%f1240, %f1233, %f1195, %f1160;
	fma.rn.f32 	%f1241, %f1233, %f1196, %f1161;
	ld.shared.f32 	%f1242, [%r4+10164];
	fma.rn.f32 	%f1243, %f1242, %f1189, %f1163;
	fma.rn.f32 	%f1244, %f1242, %f1190, %f1164;
	fma.rn.f32 	%f1245, %f1242, %f1191, %f1165;
	fma.rn.f32 	%f1246, %f1242, %f1192, %f1166;
	fma.rn.f32 	%f1247, %f1242, %f1193, %f1167;
	fma.rn.f32 	%f1248, %f1242, %f1194, %f1168;
	fma.rn.f32 	%f1249, %f1242, %f1195, %f1169;
	fma.rn.f32 	%f1250, %f1242, %f1196, %f1170;
	ld.shared.f32 	%f1251, [%r4+12212];
	fma.rn.f32 	%f1252, %f1251, %f1189, %f1172;
	fma.rn.f32 	%f1253, %f1251, %f1190, %f1173;
	fma.rn.f32 	%f1254, %f1251, %f1191, %f1174;
	fma.rn.f32 	%f1255, %f1251, %f1192, %f1175;
	fma.rn.f32 	%f1256, %f1251, %f1193, %f1176;
	fma.rn.f32 	%f1257, %f1251, %f1194, %f1177;
	fma.rn.f32 	%f1258, %f1251, %f1195, %f1178;
	fma.rn.f32 	%f1259, %f1251, %f1196, %f1179;
	ld.shared.f32 	%f1260, [%r4+14260];
	fma.rn.f32 	%f1261, %f1260, %f1189, %f1181;
	fma.rn.f32 	%f1262, %f1260, %f1190, %f1182;
	fma.rn.f32 	%f1263, %f1260, %f1191, %f1183;
	fma.rn.f32 	%f1264, %f1260, %f1192, %f1184;
	fma.rn.f32 	%f1265, %f1260, %f1193, %f1185;
	fma.rn.f32 	%f1266, %f1260, %f1194, %f1186;
	fma.rn.f32 	%f1267, %f1260, %f1195, %f1187;
	fma.rn.f32 	%f1268, %f1260, %f1196, %f1188;
	ld.shared.f32 	%f1269, [%r60+6656];
	ld.shared.f32 	%f1270, [%r60+6720];
	ld.shared.f32 	%f1271, [%r60+6784];
	ld.shared.f32 	%f1272, [%r60+6848];
	ld.shared.f32 	%f1273, [%r60+6912];
	ld.shared.f32 	%f1274, [%r60+6976];
	ld.shared.f32 	%f1275, [%r60+7040];
	ld.shared.f32 	%f1276, [%r60+7104];
	ld.shared.f32 	%f1277, [%r4+-72];
	fma.rn.f32 	%f1278, %f1277, %f1269, %f1198;
	fma.rn.f32 	%f1279, %f1277, %f1270, %f1199;
	fma.rn.f32 	%f1280, %f1277, %f1271, %f1200;
	fma.rn.f32 	%f1281, %f1277, %f1272, %f1201;
	fma.rn.f32 	%f1282, %f1277, %f1273, %f1202;
	fma.rn.f32 	%f1283, %f1277, %f1274, %f1203;
	fma.rn.f32 	%f1284, %f1277, %f1275, %f1204;
	fma.rn.f32 	%f1285, %f1277, %f1276, %f1205;
	ld.shared.f32 	%f1286, [%r4+1976];
	fma.rn.f32 	%f1287, %f1286, %f1269, %f1207;
	fma.rn.f32 	%f1288, %f1286, %f1270, %f1208;
	fma.rn.f32 	%f1289, %f1286, %f1271, %f1209;
	fma.rn.f32 	%f1290, %f1286, %f1272, %f1210;
	fma.rn.f32 	%f1291, %f1286, %f1273, %f1211;
	fma.rn.f32 	%f1292, %f1286, %f1274, %f1212;
	fma.rn.f32 	%f1293, %f1286, %f1275, %f1213;
	fma.rn.f32 	%f1294, %f1286, %f1276, %f1214;
	ld.shared.f32 	%f1295, [%r4+4024];
	fma.rn.f32 	%f1296, %f1295, %f1269, %f1216;
	fma.rn.f32 	%f1297, %f1295, %f1270, %f1217;
	fma.rn.f32 	%f1298, %f1295, %f1271, %f1218;
	fma.rn.f32 	%f1299, %f1295, %f1272, %f1219;
	fma.rn.f32 	%f1300, %f1295, %f1273, %f1220;
	fma.rn.f32 	%f1301, %f1295, %f1274, %f1221;
	fma.rn.f32 	%f1302, %f1295, %f1275, %f1222;
	fma.rn.f32 	%f1303, %f1295, %f1276, %f1223;
	ld.shared.f32 	%f1304, [%r4+6072];
	fma.rn.f32 	%f1305, %f1304, %f1269, %f1225;
	fma.rn.f32 	%f1306, %f1304, %f1270, %f1226;
	fma.rn.f32 	%f1307, %f1304, %f1271, %f1227;
	fma.rn.f32 	%f1308, %f1304, %f1272, %f1228;
	fma.rn.f32 	%f1309, %f1304, %f1273, %f1229;
	fma.rn.f32 	%f1310, %f1304, %f1274, %f1230;
	fma.rn.f32 	%f1311, %f1304, %f1275, %f1231;
	fma.rn.f32 	%f1312, %f1304, %f1276, %f1232;
	ld.shared.f32 	%f1313, [%r4+8120];
	fma.rn.f32 	%f1314, %f1313, %f1269, %f1234;
	fma.rn.f32 	%f1315, %f1313, %f1270, %f1235;
	fma.rn.f32 	%f1316, %f1313, %f1271, %f1236;
	fma.rn.f32 	%f1317, %f1313, %f1272, %f1237;
	fma.rn.f32 	%f1318, %f1313, %f1273, %f1238;
	fma.rn.f32 	%f1319, %f1313, %f1274, %f1239;
	fma.rn.f32 	%f1320, %f1313, %f1275, %f1240;
	fma.rn.f32 	%f1321, %f1313, %f1276, %f1241;
	ld.shared.f32 	%f1322, [%r4+10168];
	fma.rn.f32 	%f1323, %f1322, %f1269, %f1243;
	fma.rn.f32 	%f1324, %f1322, %f1270, %f1244;
	fma.rn.f32 	%f1325, %f1322, %f1271, %f1245;
	fma.rn.f32 	%f1326, %f1322, %f1272, %f1246;
	fma.rn.f32 	%f1327, %f1322, %f1273, %f1247;
	fma.rn.f32 	%f1328, %f1322, %f1274, %f1248;
	fma.rn.f32 	%f1329, %f1322, %f1275, %f1249;
	fma.rn.f32 	%f1330, %f1322, %f1276, %f1250;
	ld.shared.f32 	%f1331, [%r4+12216];
	fma.rn.f32 	%f1332, %f1331, %f1269, %f1252;
	fma.rn.f32 	%f1333, %f1331, %f1270, %f1253;
	fma.rn.f32 	%f1334, %f1331, %f1271, %f1254;
	fma.rn.f32 	%f1335, %f1331, %f1272, %f1255;
	fma.rn.f32 	%f1336, %f1331, %f1273, %f1256;
	fma.rn.f32 	%f1337, %f1331, %f1274, %f1257;
	fma.rn.f32 	%f1338, %f1331, %f1275, %f1258;
	fma.rn.f32 	%f1339, %f1331, %f1276, %f1259;
	ld.shared.f32 	%f1340, [%r4+14264];
	fma.rn.f32 	%f1341, %f1340, %f1269, %f1261;
	fma.rn.f32 	%f1342, %f1340, %f1270, %f1262;
	fma.rn.f32 	%f1343, %f1340, %f1271, %f1263;
	fma.rn.f32 	%f1344, %f1340, %f1272, %f1264;
	fma.rn.f32 	%f1345, %f1340, %f1273, %f1265;
	fma.rn.f32 	%f1346, %f1340, %f1274, %f1266;
	fma.rn.f32 	%f1347, %f1340, %f1275, %f1267;
	fma.rn.f32 	%f1348, %f1340, %f1276, %f1268;
	ld.shared.f32 	%f1349, [%r60+7168];
	ld.shared.f32 	%f1350, [%r60+7232];
	ld.shared.f32 	%f1351, [%r60+7296];
	ld.shared.f32 	%f1352, [%r60+7360];
	ld.shared.f32 	%f1353, [%r60+7424];
	ld.shared.f32 	%f1354, [%r60+7488];
	ld.shared.f32 	%f1355, [%r60+7552];
	ld.shared.f32 	%f1356, [%r60+7616];
	ld.shared.f32 	%f1357, [%r4+-68];
	fma.rn.f32 	%f1358, %f1357, %f1349, %f1278;
	fma.rn.f32 	%f1359, %f1357, %f1350, %f1279;
	fma.rn.f32 	%f1360, %f1357, %f1351, %f1280;
	fma.rn.f32 	%f1361, %f1357, %f1352, %f1281;
	fma.rn.f32 	%f1362, %f1357, %f1353, %f1282;
	fma.rn.f32 	%f1363, %f1357, %f1354, %f1283;
	fma.rn.f32 	%f1364, %f1357, %f1355, %f1284;
	fma.rn.f32 	%f1365, %f1357, %f1356, %f1285;
	ld.shared.f32 	%f1366, [%r4+1980];
	fma.rn.f32 	%f1367, %f1366, %f1349, %f1287;
	fma.rn.f32 	%f1368, %f1366, %f1350, %f1288;
	fma.rn.f32 	%f1369, %f1366, %f1351, %f1289;
	fma.rn.f32 	%f1370, %f1366, %f1352, %f1290;
	fma.rn.f32 	%f1371, %f1366, %f1353, %f1291;
	fma.rn.f32 	%f1372, %f1366, %f1354, %f1292;
	fma.rn.f32 	%f1373, %f1366, %f1355, %f1293;
	fma.rn.f32 	%f1374, %f1366, %f1356, %f1294;
	ld.shared.f32 	%f1375, [%r4+4028];
	fma.rn.f32 	%f1376, %f1375, %f1349, %f1296;
	fma.rn.f32 	%f1377, %f1375, %f1350, %f1297;
	fma.rn.f32 	%f1378, %f1375, %f1351, %f1298;
	fma.rn.f32 	%f1379, %f1375, %f1352, %f1299;
	fma.rn.f32 	%f1380, %f1375, %f1353, %f1300;
	fma.rn.f32 	%f1381, %f1375, %f1354, %f1301;
	fma.rn.f32 	%f1382, %f1375, %f1355, %f1302;
	fma.rn.f32 	%f1383, %f1375, %f1356, %f1303;
	ld.shared.f32 	%f1384, [%r4+6076];
	fma.rn.f32 	%f1385, %f1384, %f1349, %f1305;
	fma.rn.f32 	%f1386, %f1384, %f1350, %f1306;
	fma.rn.f32 	%f1387, %f1384, %f1351, %f1307;
	fma.rn.f32 	%f1388, %f1384, %f1352, %f1308;
	fma.rn.f32 	%f1389, %f1384, %f1353, %f1309;
	fma.rn.f32 	%f1390, %f1384, %f1354, %f1310;
	fma.rn.f32 	%f1391, %f1384, %f1355, %f1311;
	fma.rn.f32 	%f1392, %f1384, %f1356, %f1312;
	ld.shared.f32 	%f1393, [%r4+8124];
	fma.rn.f32 	%f1394, %f1393, %f1349, %f1314;
	fma.rn.f32 	%f1395, %f1393, %f1350, %f1315;
	fma.rn.f32 	%f1396, %f1393, %f1351, %f1316;
	fma.rn.f32 	%f1397, %f1393, %f1352, %f1317;
	fma.rn.f32 	%f1398, %f1393, %f1353, %f1318;
	fma.rn.f32 	%f1399, %f1393, %f1354, %f1319;
	fma.rn.f32 	%f1400, %f1393, %f1355, %f1320;
	fma.rn.f32 	%f1401, %f1393, %f1356, %f1321;
	ld.shared.f32 	%f1402, [%r4+10172];
	fma.rn.f32 	%f1403, %f1402, %f1349, %f1323;
	fma.rn.f32 	%f1404, %f1402, %f1350, %f1324;
	fma.rn.f32 	%f1405, %f1402, %f1351, %f1325;
	fma.rn.f32 	%f1406, %f1402, %f1352, %f1326;
	fma.rn.f32 	%f1407, %f1402, %f1353, %f1327;
	fma.rn.f32 	%f1408, %f1402, %f1354, %f1328;
	fma.rn.f32 	%f1409, %f1402, %f1355, %f1329;
	fma.rn.f32 	%f1410, %f1402, %f1356, %f1330;
	ld.shared.f32 	%f1411, [%r4+12220];
	fma.rn.f32 	%f1412, %f1411, %f1349, %f1332;
	fma.rn.f32 	%f1413, %f1411, %f1350, %f1333;
	fma.rn.f32 	%f1414, %f1411, %f1351, %f1334;
	fma.rn.f32 	%f1415, %f1411, %f1352, %f1335;
	fma.rn.f32 	%f1416, %f1411, %f1353, %f1336;
	fma.rn.f32 	%f1417, %f1411, %f1354, %f1337;
	fma.rn.f32 	%f1418, %f1411, %f1355, %f1338;
	fma.rn.f32 	%f1419, %f1411, %f1356, %f1339;
	ld.shared.f32 	%f1420, [%r4+14268];
	fma.rn.f32 	%f1421, %f1420, %f1349, %f1341;
	fma.rn.f32 	%f1422, %f1420, %f1350, %f1342;
	fma.rn.f32 	%f1423, %f1420, %f1351, %f1343;
	fma.rn.f32 	%f1424, %f1420, %f1352, %f1344;
	fma.rn.f32 	%f1425, %f1420, %f1353, %f1345;
	fma.rn.f32 	%f1426, %f1420, %f1354, %f1346;
	fma.rn.f32 	%f1427, %f1420, %f1355, %f1347;
	fma.rn.f32 	%f1428, %f1420, %f1356, %f1348;
	ld.shared.f32 	%f1429, [%r60+7680];
	ld.shared.f32 	%f1430, [%r60+7744];
	ld.shared.f32 	%f1431, [%r60+7808];
	ld.shared.f32 	%f1432, [%r60+7872];
	ld.shared.f32 	%f1433, [%r60+7936];
	ld.shared.f32 	%f1434, [%r60+8000];
	ld.shared.f32 	%f1435, [%r60+8064];
	ld.shared.f32 	%f1436, [%r60+8128];
	ld.shared.f32 	%f1437, [%r4+-64];
	fma.rn.f32 	%f1438, %f1437, %f1429, %f1358;
	fma.rn.f32 	%f1439, %f1437, %f1430, %f1359;
	fma.rn.f32 	%f1440, %f1437, %f1431, %f1360;
	fma.rn.f32 	%f1441, %f1437, %f1432, %f1361;
	fma.rn.f32 	%f1442, %f1437, %f1433, %f1362;
	fma.rn.f32 	%f1443, %f1437, %f1434, %f1363;
	fma.rn.f32 	%f1444, %f1437, %f1435, %f1364;
	fma.rn.f32 	%f1445, %f1437, %f1436, %f1365;
	ld.shared.f32 	%f1446, [%r4+1984];
	fma.rn.f32 	%f1447, %f1446, %f1429, %f1367;
	fma.rn.f32 	%f1448, %f1446, %f1430, %f1368;
	fma.rn.f32 	%f1449, %f1446, %f1431, %f1369;
	fma.rn.f32 	%f1450, %f1446, %f1432, %f1370;
	fma.rn.f32 	%f1451, %f1446, %f1433, %f1371;
	fma.rn.f32 	%f1452, %f1446, %f1434, %f1372;
	fma.rn.f32 	%f1453, %f1446, %f1435, %f1373;
	fma.rn.f32 	%f1454, %f1446, %f1436, %f1374;
	ld.shared.f32 	%f1455, [%r4+4032];
	fma.rn.f32 	%f1456, %f1455, %f1429, %f1376;
	fma.rn.f32 	%f1457, %f1455, %f1430, %f1377;
	fma.rn.f32 	%f1458, %f1455, %f1431, %f1378;
	fma.rn.f32 	%f1459, %f1455, %f1432, %f1379;
	fma.rn.f32 	%f1460, %f1455, %f1433, %f1380;
	fma.rn.f32 	%f1461, %f1455, %f1434, %f1381;
	fma.rn.f32 	%f1462, %f1455, %f1435, %f1382;
	fma.rn.f32 	%f1463, %f1455, %f1436, %f1383;
	ld.shared.f32 	%f1464, [%r4+6080];
	fma.rn.f32 	%f1465, %f1464, %f1429, %f1385;
	fma.rn.f32 	%f1466, %f1464, %f1430, %f1386;
	fma.rn.f32 	%f1467, %f1464, %f1431, %f1387;
	fma.rn.f32 	%f1468, %f1464, %f1432, %f1388;
	fma.rn.f32 	%f1469, %f1464, %f1433, %f1389;
	fma.rn.f32 	%f1470, %f1464, %f1434, %f1390;
	fma.rn.f32 	%f1471, %f1464, %f1435, %f1391;
	fma.rn.f32 	%f1472, %f1464, %f1436, %f1392;
	ld.shared.f32 	%f1473, [%r4+8128];
	fma.rn.f32 	%f1474, %f1473, %f1429, %f1394;
	fma.rn.f32 	%f1475, %f1473, %f1430, %f1395;
	fma.rn.f32 	%f1476, %f1473, %f1431, %f1396;
	fma.rn.f32 	%f1477, %f1473, %f1432, %f1397;
	fma.rn.f32 	%f1478, %f1473, %f1433, %f1398;
	fma.rn.f32 	%f1479, %f1473, %f1434, %f1399;
	fma.rn.f32 	%f1480, %f1473, %f1435, %f1400;
	fma.rn.f32 	%f1481, %f1473, %f1436, %f1401;
	ld.shared.f32 	%f1482, [%r4+10176];
	fma.rn.f32 	%f1483, %f1482, %f1429, %f1403;
	fma.rn.f32 	%f1484, %f1482, %f1430, %f1404;
	fma.rn.f32 	%f1485, %f1482, %f1431, %f1405;
	fma.rn.f32 	%f1486, %f1482, %f1432, %f1406;
	fma.rn.f32 	%f1487, %f1482, %f1433, %f1407;
	fma.rn.f32 	%f1488, %f1482, %f1434, %f1408;
	fma.rn.f32 	%f1489, %f1482, %f1435, %f1409;
	fma.rn.f32 	%f1490, %f1482, %f1436, %f1410;
	ld.shared.f32 	%f1491, [%r4+12224];
	fma.rn.f32 	%f1492, %f1491, %f1429, %f1412;
	fma.rn.f32 	%f1493, %f1491, %f1430, %f1413;
	fma.rn.f32 	%f1494, %f1491, %f1431, %f1414;
	fma.rn.f32 	%f1495, %f1491, %f1432, %f1415;
	fma.rn.f32 	%f1496, %f1491, %f1433, %f1416;
	fma.rn.f32 	%f1497, %f1491, %f1434, %f1417;
	fma.rn.f32 	%f1498, %f1491, %f1435, %f1418;
	fma.rn.f32 	%f1499, %f1491, %f1436, %f1419;
	ld.shared.f32 	%f1500, [%r4+14272];
	fma.rn.f32 	%f1501, %f1500, %f1429, %f1421;
	fma.rn.f32 	%f1502, %f1500, %f1430, %f1422;
	fma.rn.f32 	%f1503, %f1500, %f1431, %f1423;
	fma.rn.f32 	%f1504, %f1500, %f1432, %f1424;
	fma.rn.f32 	%f1505, %f1500, %f1433, %f1425;
	fma.rn.f32 	%f1506, %f1500, %f1434, %f1426;
	fma.rn.f32 	%f1507, %f1500, %f1435, %f1427;
	fma.rn.f32 	%f1508, %f1500, %f1436, %f1428;
	ld.shared.f32 	%f1509, [%r60+8192];
	ld.shared.f32 	%f1510, [%r60+8256];
	ld.shared.f32 	%f1511, [%r60+8320];
	ld.shared.f32 	%f1512, [%r60+8384];
	ld.shared.f32 	%f1513, [%r60+8448];
	ld.shared.f32 	%f1514, [%r60+8512];
	ld.shared.f32 	%f1515, [%r60+8576];
	ld.shared.f32 	%f1516, [%r60+8640];
	ld.shared.f32 	%f1517, [%r4+-60];
	fma.rn.f32 	%f1518, %f1517, %f1509, %f1438;
	fma.rn.f32 	%f1519, %f1517, %f1510, %f1439;
	fma.rn.f32 	%f1520, %f1517, %f1511, %f1440;
	fma.rn.f32 	%f1521, %f1517, %f1512, %f1441;
	fma.rn.f32 	%f1522, %f1517, %f1513, %f1442;
	fma.rn.f32 	%f1523, %f1517, %f1514, %f1443;
	fma.rn.f32 	%f1524, %f1517, %f1515, %f1444;
	fma.rn.f32 	%f1525, %f1517, %f1516, %f1445;
	ld.shared.f32 	%f1526, [%r4+1988];
	fma.rn.f32 	%f1527, %f1526, %f1509, %f1447;
	fma.rn.f32 	%f1528, %f1526, %f1510, %f1448;
	fma.rn.f32 	%f1529, %f1526, %f1511, %f1449;
	fma.rn.f32 	%f1530, %f1526, %f1512, %f1450;
	fma.rn.f32 	%f1531, %f1526, %f1513, %f1451;
	fma.rn.f32 	%f1532, %f1526, %f1514, %f1452;
	fma.rn.f32 	%f1533, %f1526, %f1515, %f1453;
	fma.rn.f32 	%f1534, %f1526, %f1516, %f1454;
	ld.shared.f32 	%f1535, [%r4+4036];
	fma.rn.f32 	%f1536, %f1535, %f1509, %f1456;
	fma.rn.f32 	%f1537, %f1535, %f1510, %f1457;
	fma.rn.f32 	%f1538, %f1535, %f1511, %f1458;
	fma.rn.f32 	%f1539, %f1535, %f1512, %f1459;
	fma.rn.f32 	%f1540, %f1535, %f1513, %f1460;
	fma.rn.f32 	%f1541, %f1535, %f1514, %f1461;
	fma.rn.f32 	%f1542, %f1535, %f1515, %f1462;
	fma.rn.f32 	%f1543, %f1535, %f1516, %f1463;
	ld.shared.f32 	%f1544, [%r4+6084];
	fma.rn.f32 	%f1545, %f1544, %f1509, %f1465;
	fma.rn.f32 	%f1546, %f1544, %f1510, %f1466;
	fma.rn.f32 	%f1547, %f1544, %f1511, %f1467;
	fma.rn.f32 	%f1548, %f1544, %f1512, %f1468;
	fma.rn.f32 	%f1549, %f1544, %f1513, %f1469;
	fma.rn.f32 	%f1550, %f1544, %f1514, %f1470;
	fma.rn.f32 	%f1551, %f1544, %f1515, %f1471;
	fma.rn.f32 	%f1552, %f1544, %f1516, %f1472;
	ld.shared.f32 	%f1553, [%r4+8132];
	fma.rn.f32 	%f1554, %f1553, %f1509, %f1474;
	fma.rn.f32 	%f1555, %f1553, %f1510, %f1475;
	fma.rn.f32 	%f1556, %f1553, %f1511, %f1476;
	fma.rn.f32 	%f1557, %f1553, %f1512, %f1477;
	fma.rn.f32 	%f1558, %f1553, %f1513, %f1478;
	fma.rn.f32 	%f1559, %f1553, %f1514, %f1479;
	fma.rn.f32 	%f1560, %f1553, %f1515, %f1480;
	fma.rn.f32 	%f1561, %f1553, %f1516, %f1481;
	ld.shared.f32 	%f1562, [%r4+10180];
	fma.rn.f32 	%f1563, %f1562, %f1509, %f1483;
	fma.rn.f32 	%f1564, %f1562, %f1510, %f1484;
	fma.rn.f32 	%f1565, %f1562, %f1511, %f1485;
	fma.rn.f32 	%f1566, %f1562, %f1512, %f1486;
	fma.rn.f32 	%f1567, %f1562, %f1513, %f1487;
	fma.rn.f32 	%f1568, %f1562, %f1514, %f1488;
	fma.rn.f32 	%f1569, %f1562, %f1515, %f1489;
	fma.rn.f32 	%f1570, %f1562, %f1516, %f1490;
	ld.shared.f32 	%f1571, [%r4+12228];
	fma.rn.f32 	%f1572, %f1571, %f1509, %f1492;
	fma.rn.f32 	%f1573, %f1571, %f1510, %f1493;
	fma.rn.f32 	%f1574, %f1571, %f1511, %f1494;
	fma.rn.f32 	%f1575, %f1571, %f1512, %f1495;
	fma.rn.f32 	%f1576, %f1571, %f1513, %f1496;
	fma.rn.f32 	%f1577, %f1571, %f1514, %f1497;
	fma.rn.f32 	%f1578, %f1571, %f1515, %f1498;
	fma.rn.f32 	%f1579, %f1571, %f1516, %f1499;
	ld.shared.f32 	%f1580, [%r4+14276];
	fma.rn.f32 	%f1581, %f1580, %f1509, %f1501;
	fma.rn.f32 	%f1582, %f1580, %f1510, %f1502;
	fma.rn.f32 	%f1583, %f1580, %f1511, %f1503;
	fma.rn.f32 	%f1584, %f1580, %f1512, %f1504;
	fma.rn.f32 	%f1585, %f1580, %f1513, %f1505;
	fma.rn.f32 	%f1586, %f1580, %f1514, %f1506;
	fma.rn.f32 	%f1587, %f1580, %f1515, %f1507;
	fma.rn.f32 	%f1588, %f1580, %f1516, %f1508;
	ld.shared.f32 	%f1589, [%r60+8704];
	ld.shared.f32 	%f1590, [%r60+8768];
	ld.shared.f32 	%f1591, [%r60+8832];
	ld.shared.f32 	%f1592, [%r60+8896];
	ld.shared.f32 	%f1593, [%r60+8960];
	ld.shared.f32 	%f1594, [%r60+9024];
	ld.shared.f32 	%f1595, [%r60+9088];
	ld.shared.f32 	%f1596, [%r60+9152];
	ld.shared.f32 	%f1597, [%r4+-56];
	fma.rn.f32 	%f1598, %f1597, %f1589, %f1518;
	fma.rn.f32 	%f1599, %f1597, %f1590, %f1519;
	fma.rn.f32 	%f1600, %f1597, %f1591, %f1520;
	fma.rn.f32 	%f1601, %f1597, %f1592, %f1521;
	fma.rn.f32 	%f1602, %f1597, %f1593, %f1522;
	fma.rn.f32 	%f1603, %f1597, %f1594, %f1523;
	fma.rn.f32 	%f1604, %f1597, %f1595, %f1524;
	fma.rn.f32 	%f1605, %f1597, %f1596, %f1525;
	ld.shared.f32 	%f1606, [%r4+1992];
	fma.rn.f32 	%f1607, %f1606, %f1589, %f1527;
	fma.rn.f32 	%f1608, %f1606, %f1590, %f1528;
	fma.rn.f32 	%f1609, %f1606, %f1591, %f1529;
	fma.rn.f32 	%f1610, %f1606, %f1592, %f1530;
	fma.rn.f32 	%f1611, %f1606, %f1593, %f1531;
	fma.rn.f32 	%f1612, %f1606, %f1594, %f1532;
	fma.rn.f32 	%f1613, %f1606, %f1595, %f1533;
	fma.rn.f32 	%f1614, %f1606, %f1596, %f1534;
	ld.shared.f32 	%f1615, [%r4+4040];
	fma.rn.f32 	%f1616, %f1615, %f1589, %f1536;
	fma.rn.f32 	%f1617, %f1615, %f1590, %f1537;
	fma.rn.f32 	%f1618, %f1615, %f1591, %f1538;
	fma.rn.f32 	%f1619, %f1615, %f1592, %f1539;
	fma.rn.f32 	%f1620, %f1615, %f1593, %f1540;
	fma.rn.f32 	%f1621, %f1615, %f1594, %f1541;
	fma.rn.f32 	%f1622, %f1615, %f1595, %f1542;
	fma.rn.f32 	%f1623, %f1615, %f1596, %f1543;
	ld.shared.f32 	%f1624, [%r4+6088];
	fma.rn.f32 	%f1625, %f1624, %f1589, %f1545;
	fma.rn.f32 	%f1626, %f1624, %f1590, %f1546;
	fma.rn.f32 	%f1627, %f1624, %f1591, %f1547;
	fma.rn.f32 	%f1628, %f1624, %f1592, %f1548;
	fma.rn.f32 	%f1629, %f1624, %f1593, %f1549;
	fma.rn.f32 	%f1630, %f1624, %f1594, %f1550;
	fma.rn.f32 	%f1631, %f1624, %f1595, %f1551;
	fma.rn.f32 	%f1632, %f1624, %f1596, %f1552;
	ld.shared.f32 	%f1633, [%r4+8136];
	fma.rn.f32 	%f1634, %f1633, %f1589, %f1554;
	fma.rn.f32 	%f1635, %f1633, %f1590, %f1555;
	fma.rn.f32 	%f1636, %f1633, %f1591, %f1556;
	fma.rn.f32 	%f1637, %f1633, %f1592, %f1557;
	fma.rn.f32 	%f1638, %f1633, %f1593, %f1558;
	fma.rn.f32 	%f1639, %f1633, %f1594, %f1559;
	fma.rn.f32 	%f1640, %f1633, %f1595, %f1560;
	fma.rn.f32 	%f1641, %f1633, %f1596, %f1561;
	ld.shared.f32 	%f1642, [%r4+10184];
	fma.rn.f32 	%f1643, %f1642, %f1589, %f1563;
	fma.rn.f32 	%f1644, %f1642, %f1590, %f1564;
	fma.rn.f32 	%f1645, %f1642, %f1591, %f1565;
	fma.rn.f32 	%f1646, %f1642, %f1592, %f1566;
	fma.rn.f32 	%f1647, %f1642, %f1593, %f1567;
	fma.rn.f32 	%f1648, %f1642, %f1594, %f1568;
	fma.rn.f32 	%f1649, %f1642, %f1595, %f1569;
	fma.rn.f32 	%f1650, %f1642, %f1596, %f1570;
	ld.shared.f32 	%f1651, [%r4+12232];
	fma.rn.f32 	%f1652, %f1651, %f1589, %f1572;
	fma.rn.f32 	%f1653, %f1651, %f1590, %f1573;
	fma.rn.f32 	%f1654, %f1651, %f1591, %f1574;
	fma.rn.f32 	%f1655, %f1651, %f1592, %f1575;
	fma.rn.f32 	%f1656, %f1651, %f1593, %f1576;
	fma.rn.f32 	%f1657, %f1651, %f1594, %f1577;
	fma.rn.f32 	%f1658, %f1651, %f1595, %f1578;
	fma.rn.f32 	%f1659, %f1651, %f1596, %f1579;
	ld.shared.f32 	%f1660, [%r4+14280];
	fma.rn.f32 	%f1661, %f1660, %f1589, %f1581;
	fma.rn.f32 	%f1662, %f1660, %f1590, %f1582;
	fma.rn.f32 	%f1663, %f1660, %f1591, %f1583;
	fma.rn.f32 	%f1664, %f1660, %f1592, %f1584;
	fma.rn.f32 	%f1665, %f1660, %f1593, %f1585;
	fma.rn.f32 	%f1666, %f1660, %f1594, %f1586;
	fma.rn.f32 	%f1667, %f1660, %f1595, %f1587;
	fma.rn.f32 	%f1668, %f1660, %f1596, %f1588;
	ld.shared.f32 	%f1669, [%r60+9216];
	ld.shared.f32 	%f1670, [%r60+9280];
	ld.shared.f32 	%f1671, [%r60+9344];
	ld.shared.f32 	%f1672, [%r60+9408];
	ld.shared.f32 	%f1673, [%r60+9472];
	ld.shared.f32 	%f1674, [%r60+9536];
	ld.shared.f32 	%f1675, [%r60+9600];
	ld.shared.f32 	%f1676, [%r60+9664];
	ld.shared.f32 	%f1677, [%r4+-52];
	fma.rn.f32 	%f1678, %f1677, %f1669, %f1598;
	fma.rn.f32 	%f1679, %f1677, %f1670, %f1599;
	fma.rn.f32 	%f1680, %f1677, %f1671, %f1600;
	fma.rn.f32 	%f1681, %f1677, %f1672, %f1601;
	fma.rn.f32 	%f1682, %f1677, %f1673, %f1602;
	fma.rn.f32 	%f1683, %f1677, %f1674, %f1603;
	fma.rn.f32 	%f1684, %f1677, %f1675, %f1604;
	fma.rn.f32 	%f1685, %f1677, %f1676, %f1605;
	ld.shared.f32 	%f1686, [%r4+1996];
	fma.rn.f32 	%f1687, %f1686, %f1669, %f1607;
	fma.rn.f32 	%f1688, %f1686, %f1670, %f1608;
	fma.rn.f32 	%f1689, %f1686, %f1671, %f1609;
	fma.rn.f32 	%f1690, %f1686, %f1672, %f1610;
	fma.rn.f32 	%f1691, %f1686, %f1673, %f1611;
	fma.rn.f32 	%f1692, %f1686, %f1674, %f1612;
	fma.rn.f32 	%f1693, %f1686, %f1675, %f1613;
	fma.rn.f32 	%f1694, %f1686, %f1676, %f1614;
	ld.shared.f32 	%f1695, [%r4+4044];
	fma.rn.f32 	%f1696, %f1695, %f1669, %f1616;
	fma.rn.f32 	%f1697, %f1695, %f1670, %f1617;
	fma.rn.f32 	%f1698, %f1695, %f1671, %f1618;
	fma.rn.f32 	%f1699, %f1695, %f1672, %f1619;
	fma.rn.f32 	%f1700, %f1695, %f1673, %f1620;
	fma.rn.f32 	%f1701, %f1695, %f1674, %f1621;
	fma.rn.f32 	%f1702, %f1695, %f1675, %f1622;
	fma.rn.f32 	%f1703, %f1695, %f1676, %f1623;
	ld.shared.f32 	%f1704, [%r4+6092];
	fma.rn.f32 	%f1705, %f1704, %f1669, %f1625;
	fma.rn.f32 	%f1706, %f1704, %f1670, %f1626;
	fma.rn.f32 	%f1707, %f1704, %f1671, %f1627;
	fma.rn.f32 	%f1708, %f1704, %f1672, %f1628;
	fma.rn.f32 	%f1709, %f1704, %f1673, %f1629;
	fma.rn.f32 	%f1710, %f1704, %f1674, %f1630;
	fma.rn.f32 	%f1711, %f1704, %f1675, %f1631;
	fma.rn.f32 	%f1712, %f1704, %f1676, %f1632;
	ld.shared.f32 	%f1713, [%r4+8140];
	fma.rn.f32 	%f1714, %f1713, %f1669, %f1634;
	fma.rn.f32 	%f1715, %f1713, %f1670, %f1635;
	fma.rn.f32 	%f1716, %f1713, %f1671, %f1636;
	fma.rn.f32 	%f1717, %f1713, %f1672, %f1637;
	fma.rn.f32 	%f1718, %f1713, %f1673, %f1638;
	fma.rn.f32 	%f1719, %f1713, %f1674, %f1639;
	fma.rn.f32 	%f1720, %f1713, %f1675, %f1640;
	fma.rn.f32 	%f1721, %f1713, %f1676, %f1641;
	ld.shared.f32 	%f1722, [%r4+10188];
	fma.rn.f32 	%f1723, %f1722, %f1669, %f1643;
	fma.rn.f32 	%f1724, %f1722, %f1670, %f1644;
	fma.rn.f32 	%f1725, %f1722, %f1671, %f1645;
	fma.rn.f32 	%f1726, %f1722, %f1672, %f1646;
	fma.rn.f32 	%f1727, %f1722, %f1673, %f1647;
	fma.rn.f32 	%f1728, %f1722, %f1674, %f1648;
	fma.rn.f32 	%f1729, %f1722, %f1675, %f1649;
	fma.rn.f32 	%f1730, %f1722, %f1676, %f1650;
	ld.shared.f32 	%f1731, [%r4+12236];
	fma.rn.f32 	%f1732, %f1731, %f1669, %f1652;
	fma.rn.f32 	%f1733, %f1731, %f1670, %f1653;
	fma.rn.f32 	%f1734, %f1731, %f1671, %f1654;
	fma.rn.f32 	%f1735, %f1731, %f1672, %f1655;
	fma.rn.f32 	%f1736, %f1731, %f1673, %f1656;
	fma.rn.f32 	%f1737, %f1731, %f1674, %f1657;
	fma.rn.f32 	%f1738, %f1731, %f1675, %f1658;
	fma.rn.f32 	%f1739, %f1731, %f1676, %f1659;
	ld.shared.f32 	%f1740, [%r4+14284];
	fma.rn.f32 	%f1741, %f1740, %f1669, %f1661;
	fma.rn.f32 	%f1742, %f1740, %f1670, %f1662;
	fma.rn.f32 	%f1743, %f1740, %f1671, %f1663;
	fma.rn.f32 	%f1744, %f1740, %f1672, %f1664;
	fma.rn.f32 	%f1745, %f1740, %f1673, %f1665;
	fma.rn.f32 	%f1746, %f1740, %f1674, %f1666;
	fma.rn.f32 	%f1747, %f1740, %f1675, %f1667;
	fma.rn.f32 	%f1748, %f1740, %f1676, %f1668;
	ld.shared.f32 	%f1749, [%r60+9728];
	ld.shared.f32 	%f1750, [%r60+9792];
	ld.shared.f32 	%f1751, [%r60+9856];
	ld.shared.f32 	%f1752, [%r60+9920];
	ld.shared.f32 	%f1753, [%r60+9984];
	ld.shared.f32 	%f1754, [%r60+10048];
	ld.shared.f32 	%f1755, [%r60+10112];
	ld.shared.f32 	%f1756, [%r60+10176];
	ld.shared.f32 	%f1757, [%r4+-48];
	fma.rn.f32 	%f1758, %f1757, %f1749, %f1678;
	fma.rn.f32 	%f1759, %f1757, %f1750, %f1679;
	fma.rn.f32 	%f1760, %f1757, %f1751, %f1680;
	fma.rn.f32 	%f1761, %f1757, %f1752, %f1681;
	fma.rn.f32 	%f1762, %f1757, %f1753, %f1682;
	fma.rn.f32 	%f1763, %f1757, %f1754, %f1683;
	fma.rn.f32 	%f1764, %f1757, %f1755, %f1684;
	fma.rn.f32 	%f1765, %f1757, %f1756, %f1685;
	ld.shared.f32 	%f1766, [%r4+2000];
	fma.rn.f32 	%f1767, %f1766, %f1749, %f1687;
	fma.rn.f32 	%f1768, %f1766, %f1750, %f1688;
	fma.rn.f32 	%f1769, %f1766, %f1751, %f1689;
	fma.rn.f32 	%f1770, %f1766, %f1752, %f1690;
	fma.rn.f32 	%f1771, %f1766, %f1753, %f1691;
	fma.rn.f32 	%f1772, %f1766, %f1754, %f1692;
	fma.rn.f32 	%f1773, %f1766, %f1755, %f1693;
	fma.rn.f32 	%f1774, %f1766, %f1756, %f1694;
	ld.shared.f32 	%f1775, [%r4+4048];
	fma.rn.f32 	%f1776, %f1775, %f1749, %f1696;
	fma.rn.f32 	%f1777, %f1775, %f1750, %f1697;
	fma.rn.f32 	%f1778, %f1775, %f1751, %f1698;
	fma.rn.f32 	%f1779, %f1775, %f1752, %f1699;
	fma.rn.f32 	%f1780, %f1775, %f1753, %f1700;
	fma.rn.f32 	%f1781, %f1775, %f1754, %f1701;
	fma.rn.f32 	%f1782, %f1775, %f1755, %f1702;
	fma.rn.f32 	%f1783, %f1775, %f1756, %f1703;
	ld.shared.f32 	%f1784, [%r4+6096];
	fma.rn.f32 	%f1785, %f1784, %f1749, %f1705;
	fma.rn.f32 	%f1786, %f1784, %f1750, %f1706;
	fma.rn.f32 	%f1787, %f1784, %f1751, %f1707;
	fma.rn.f32 	%f1788, %f1784, %f1752, %f1708;
	fma.rn.f32 	%f1789, %f1784, %f1753, %f1709;
	fma.rn.f32 	%f1790, %f1784, %f1754, %f1710;
	fma.rn.f32 	%f1791, %f1784, %f1755, %f1711;
	fma.rn.f32 	%f1792, %f1784, %f1756, %f1712;
	ld.shared.f32 	%f1793, [%r4+8144];
	fma.rn.f32 	%f1794, %f1793, %f1749, %f1714;
	fma.rn.f32 	%f1795, %f1793, %f1750, %f1715;
	fma.rn.f32 	%f1796, %f1793, %f1751, %f1716;
	fma.rn.f32 	%f1797, %f1793, %f1752, %f1717;
	fma.rn.f32 	%f1798, %f1793, %f1753, %f1718;
	fma.rn.f32 	%f1799, %f1793, %f1754, %f1719;
	fma.rn.f32 	%f1800, %f1793, %f1755, %f1720;
	fma.rn.f32 	%f1801, %f1793, %f1756, %f1721;
	ld.shared.f32 	%f1802, [%r4+10192];
	fma.rn.f32 	%f1803, %f1802, %f1749, %f1723;
	fma.rn.f32 	%f1804, %f1802, %f1750, %f1724;
	fma.rn.f32 	%f1805, %f1802, %f1751, %f1725;
	fma.rn.f32 	%f1806, %f1802, %f1752, %f1726;
	fma.rn.f32 	%f1807, %f1802, %f1753, %f1727;
	fma.rn.f32 	%f1808, %f1802, %f1754, %f1728;
	fma.rn.f32 	%f1809, %f1802, %f1755, %f1729;
	fma.rn.f32 	%f1810, %f1802, %f1756, %f1730;
	ld.shared.f32 	%f1811, [%r4+12240];
	fma.rn.f32 	%f1812, %f1811, %f1749, %f1732;
	fma.rn.f32 	%f1813, %f1811, %f1750, %f1733;
	fma.rn.f32 	%f1814, %f1811, %f1751, %f1734;
	fma.rn.f32 	%f1815, %f1811, %f1752, %f1735;
	fma.rn.f32 	%f1816, %f1811, %f1753, %f1736;
	fma.rn.f32 	%f1817, %f1811, %f1754, %f1737;
	fma.rn.f32 	%f1818, %f1811, %f1755, %f1738;
	fma.rn.f32 	%f1819, %f1811, %f1756, %f1739;
	ld.shared.f32 	%f1820, [%r4+14288];
	fma.rn.f32 	%f1821, %f1820, %f1749, %f1741;
	fma.rn.f32 	%f1822, %f1820, %f1750, %f1742;
	fma.rn.f32 	%f1823, %f1820, %f1751, %f1743;
	fma.rn.f32 	%f1824, %f1820, %f1752, %f1744;
	fma.rn.f32 	%f1825, %f1820, %f1753, %f1745;
	fma.rn.f32 	%f1826, %f1820, %f1754, %f1746;
	fma.rn.f32 	%f1827, %f1820, %f1755, %f1747;
	fma.rn.f32 	%f1828, %f1820, %f1756, %f1748;
	ld.shared.f32 	%f1829, [%r60+10240];
	ld.shared.f32 	%f1830, [%r60+10304];
	ld.shared.f32 	%f1831, [%r60+10368];
	ld.shared.f32 	%f1832, [%r60+10432];
	ld.shared.f32 	%f1833, [%r60+10496];
	ld.shared.f32 	%f1834, [%r60+10560];
	ld.shared.f32 	%f1835, [%r60+10624];
	ld.shared.f32 	%f1836, [%r60+10688];
	ld.shared.f32 	%f1837, [%r4+-44];
	fma.rn.f32 	%f1838, %f1837, %f1829, %f1758;
	fma.rn.f32 	%f1839, %f1837, %f1830, %f1759;
	fma.rn.f32 	%f1840, %f1837, %f1831, %f1760;
	fma.rn.f32 	%f1841, %f1837, %f1832, %f1761;
	fma.rn.f32 	%f1842, %f1837, %f1833, %f1762;
	fma.rn.f32 	%f1843, %f1837, %f1834, %f1763;
	fma.rn.f32 	%f1844, %f1837, %f1835, %f1764;
	fma.rn.f32 	%f1845, %f1837, %f1836, %f1765;
	ld.shared.f32 	%f1846, [%r4+2004];
	fma.rn.f32 	%f1847, %f1846, %f1829, %f1767;
	fma.rn.f32 	%f1848, %f1846, %f1830, %f1768;
	fma.rn.f32 	%f1849, %f1846, %f1831, %f1769;
	fma.rn.f32 	%f1850, %f1846, %f1832, %f1770;
	fma.rn.f32 	%f1851, %f1846, %f1833, %f1771;
	fma.rn.f32 	%f1852, %f1846, %f1834, %f1772;
	fma.rn.f32 	%f1853, %f1846, %f1835, %f1773;
	fma.rn.f32 	%f1854, %f1846, %f1836, %f1774;
	ld.shared.f32 	%f1855, [%r4+4052];
	fma.rn.f32 	%f1856, %f1855, %f1829, %f1776;
	fma.rn.f32 	%f1857, %f1855, %f1830, %f1777;
	fma.rn.f32 	%f1858, %f1855, %f1831, %f1778;
	fma.rn.f32 	%f1859, %f1855, %f1832, %f1779;
	fma.rn.f32 	%f1860, %f1855, %f1833, %f1780;
	fma.rn.f32 	%f1861, %f1855, %f1834, %f1781;
	fma.rn.f32 	%f1862, %f1855, %f1835, %f1782;
	fma.rn.f32 	%f1863, %f1855, %f1836, %f1783;
	ld.shared.f32 	%f1864, [%r4+6100];
	fma.rn.f32 	%f1865, %f1864, %f1829, %f1785;
	fma.rn.f32 	%f1866, %f1864, %f1830, %f1786;
	fma.rn.f32 	%f1867, %f1864, %f1831, %f1787;
	fma.rn.f32 	%f1868, %f1864, %f1832, %f1788;
	fma.rn.f32 	%f1869, %f1864, %f1833, %f1789;
	fma.rn.f32 	%f1870, %f1864, %f1834, %f1790;
	fma.rn.f32 	%f1871, %f1864, %f1835, %f1791;
	fma.rn.f32 	%f1872, %f1864, %f1836, %f1792;
	ld.shared.f32 	%f1873, [%r4+8148];
	fma.rn.f32 	%f1874, %f1873, %f1829, %f1794;
	fma.rn.f32 	%f1875, %f1873, %f1830, %f1795;
	fma.rn.f32 	%f1876, %f1873, %f1831, %f1796;
	fma.rn.f32 	%f1877, %f1873, %f1832, %f1797;
	fma.rn.f32 	%f1878, %f1873, %f1833, %f1798;
	fma.rn.f32 	%f1879, %f1873, %f1834, %f1799;
	fma.rn.f32 	%f1880, %f1873, %f1835, %f1800;
	fma.rn.f32 	%f1881, %f1873, %f1836, %f1801;
	ld.shared.f32 	%f1882, [%r4+10196];
	fma.rn.f32 	%f1883, %f1882, %f1829, %f1803;
	fma.rn.f32 	%f1884, %f1882, %f1830, %f1804;
	fma.rn.f32 	%f1885, %f1882, %f1831, %f1805;
	fma.rn.f32 	%f1886, %f1882, %f1832, %f1806;
	fma.rn.f32 	%f1887, %f1882, %f1833, %f1807;
	fma.rn.f32 	%f1888, %f1882, %f1834, %f1808;
	fma.rn.f32 	%f1889, %f1882, %f1835, %f1809;
	fma.rn.f32 	%f1890, %f1882, %f1836, %f1810;
	ld.shared.f32 	%f1891, [%r4+12244];
	fma.rn.f32 	%f1892, %f1891, %f1829, %f1812;
	fma.rn.f32 	%f1893, %f1891, %f1830, %f1813;
	fma.rn.f32 	%f1894, %f1891, %f1831, %f1814;
	fma.rn.f32 	%f1895, %f1891, %f1832, %f1815;
	fma.rn.f32 	%f1896, %f1891, %f1833, %f1816;
	fma.rn.f32 	%f1897, %f1891, %f1834, %f1817;
	fma.rn.f32 	%f1898, %f1891, %f1835, %f1818;
	fma.rn.f32 	%f1899, %f1891, %f1836, %f1819;
	ld.shared.f32 	%f1900, [%r4+14292];
	fma.rn.f32 	%f1901, %f1900, %f1829, %f1821;
	fma.rn.f32 	%f1902, %f1900, %f1830, %f1822;
	fma.rn.f32 	%f1903, %f1900, %f1831, %f1823;
	fma.rn.f32 	%f1904, %f1900, %f1832, %f1824;
	fma.rn.f32 	%f1905, %f1900, %f1833, %f1825;
	fma.rn.f32 	%f1906, %f1900, %f1834, %f1826;
	fma.rn.f32 	%f1907, %f1900, %f1835, %f1827;
	fma.rn.f32 	%f1908, %f1900, %f1836, %f1828;
	ld.shared.f32 	%f1909, [%r60+10752];
	ld.shared.f32 	%f1910, [%r60+10816];
	ld.shared.f32 	%f1911, [%r60+10880];
	ld.shared.f32 	%f1912, [%r60+10944];
	ld.shared.f32 	%f1913, [%r60+11008];
	ld.shared.f32 	%f1914, [%r60+11072];
	ld.shared.f32 	%f1915, [%r60+11136];
	ld.shared.f32 	%f1916, [%r60+11200];
	ld.shared.f32 	%f1917, [%r4+-40];
	fma.rn.f32 	%f1918, %f1917, %f1909, %f1838;
	fma.rn.f32 	%f1919, %f1917, %f1910, %f1839;
	fma.rn.f32 	%f1920, %f1917, %f1911, %f1840;
	fma.rn.f32 	%f1921, %f1917, %f1912, %f1841;
	fma.rn.f32 	%f1922, %f1917, %f1913, %f1842;
	fma.rn.f32 	%f1923, %f1917, %f1914, %f1843;
	fma.rn.f32 	%f1924, %f1917, %f1915, %f1844;
	fma.rn.f32 	%f1925, %f1917, %f1916, %f1845;
	ld.shared.f32 	%f1926, [%r4+2008];
	fma.rn.f32 	%f1927, %f1926, %f1909, %f1847;
	fma.rn.f32 	%f1928, %f1926, %f1910, %f1848;
	fma.rn.f32 	%f1929, %f1926, %f1911, %f1849;
	fma.rn.f32 	%f1930, %f1926, %f1912, %f1850;
	fma.rn.f32 	%f1931, %f1926, %f1913, %f1851;
	fma.rn.f32 	%f1932, %f1926, %f1914, %f1852;
	fma.rn.f32 	%f1933, %f1926, %f1915, %f1853;
	fma.rn.f32 	%f1934, %f1926, %f1916, %f1854;
	ld.shared.f32 	%f1935, [%r4+4056];
	fma.rn.f32 	%f1936, %f1935, %f1909, %f1856;
	fma.rn.f32 	%f1937, %f1935, %f1910, %f1857;
	fma.rn.f32 	%f1938, %f1935, %f1911, %f1858;
	fma.rn.f32 	%f1939, %f1935, %f1912, %f1859;
	fma.rn.f32 	%f1940, %f1935, %f1913, %f1860;
	fma.rn.f32 	%f1941, %f1935, %f1914, %f1861;
	fma.rn.f32 	%f1942, %f1935, %f1915, %f1862;
	fma.rn.f32 	%f1943, %f1935, %f1916, %f1863;
	ld.shared.f32 	%f1944, [%r4+6104];
	fma.rn.f32 	%f1945, %f1944, %f1909, %f1865;
	fma.rn.f32 	%f1946, %f1944, %f1910, %f1866;
	fma.rn.f32 	%f1947, %f1944, %f1911, %f1867;
	fma.rn.f32 	%f1948, %f1944, %f1912, %f1868;
	fma.rn.f32 	%f1949, %f1944, %f1913, %f1869;
	fma.rn.f32 	%f1950, %f1944, %f1914, %f1870;
	fma.rn.f32 	%f1951, %f1944, %f1915, %f1871;
	fma.rn.f32 	%f1952, %f1944, %f1916, %f1872;
	ld.shared.f32 	%f1953, [%r4+8152];
	fma.rn.f32 	%f1954, %f1953, %f1909, %f1874;
	fma.rn.f32 	%f1955, %f1953, %f1910, %f1875;
	fma.rn.f32 	%f1956, %f1953, %f1911, %f1876;
	fma.rn.f32 	%f1957, %f1953, %f1912, %f1877;
	fma.rn.f32 	%f1958, %f1953, %f1913, %f1878;
	fma.rn.f32 	%f1959, %f1953, %f1914, %f1879;
	fma.rn.f32 	%f1960, %f1953, %f1915, %f1880;
	fma.rn.f32 	%f1961, %f1953, %f1916, %f1881;
	ld.shared.f32 	%f1962, [%r4+10200];
	fma.rn.f32 	%f1963, %f1962, %f1909, %f1883;
	fma.rn.f32 	%f1964, %f1962, %f1910, %f1884;
	fma.rn.f32 	%f1965, %f1962, %f1911, %f1885;
	fma.rn.f32 	%f1966, %f1962, %f1912, %f1886;
	fma.rn.f32 	%f1967, %f1962, %f1913, %f1887;
	fma.rn.f32 	%f1968, %f1962, %f1914, %f1888;
	fma.rn.f32 	%f1969, %f1962, %f1915, %f1889;
	fma.rn.f32 	%f1970, %f1962, %f1916, %f1890;
	ld.shared.f32 	%f1971, [%r4+12248];
	fma.rn.f32 	%f1972, %f1971, %f1909, %f1892;
	fma.rn.f32 	%f1973, %f1971, %f1910, %f1893;
	fma.rn.f32 	%f1974, %f1971, %f1911, %f1894;
	fma.rn.f32 	%f1975, %f1971, %f1912, %f1895;
	fma.rn.f32 	%f1976, %f1971, %f1913, %f1896;
	fma.rn.f32 	%f1977, %f1971, %f1914, %f1897;
	fma.rn.f32 	%f1978, %f1971, %f1915, %f1898;
	fma.rn.f32 	%f1979, %f1971, %f1916, %f1899;
	ld.shared.f32 	%f1980, [%r4+14296];
	fma.rn.f32 	%f1981, %f1980, %f1909, %f1901;
	fma.rn.f32 	%f1982, %f1980, %f1910, %f1902;
	fma.rn.f32 	%f1983, %f1980, %f1911, %f1903;
	fma.rn.f32 	%f1984, %f1980, %f1912, %f1904;
	fma.rn.f32 	%f1985, %f1980, %f1913, %f1905;
	fma.rn.f32 	%f1986, %f1980, %f1914, %f1906;
	fma.rn.f32 	%f1987, %f1980, %f1915, %f1907;
	fma.rn.f32 	%f1988, %f1980, %f1916, %f1908;
	ld.shared.f32 	%f1989, [%r60+11264];
	ld.shared.f32 	%f1990, [%r60+11328];
	ld.shared.f32 	%f1991, [%r60+11392];
	ld.shared.f32 	%f1992, [%r60+11456];
	ld.shared.f32 	%f1993, [%r60+11520];
	ld.shared.f32 	%f1994, [%r60+11584];
	ld.shared.f32 	%f1995, [%r60+11648];
	ld.shared.f32 	%f1996, [%r60+11712];
	ld.shared.f32 	%f1997, [%r4+-36];
	fma.rn.f32 	%f1998, %f1997, %f1989, %f1918;
	fma.rn.f32 	%f1999, %f1997, %f1990, %f1919;
	fma.rn.f32 	%f2000, %f1997, %f1991, %f1920;
	fma.rn.f32 	%f2001, %f1997, %f1992, %f1921;
	fma.rn.f32 	%f2002, %f1997, %f1993, %f1922;
	fma.rn.f32 	%f2003, %f1997, %f1994, %f1923;
	fma.rn.f32 	%f2004, %f1997, %f1995, %f1924;
	fma.rn.f32 	%f2005, %f1997, %f1996, %f1925;
	ld.shared.f32 	%f2006, [%r4+2012];
	fma.rn.f32 	%f2007, %f2006, %f1989, %f1927;
	fma.rn.f32 	%f2008, %f2006, %f1990, %f1928;
	fma.rn.f32 	%f2009, %f2006, %f1991, %f1929;
	fma.rn.f32 	%f2010, %f2006, %f1992, %f1930;
	fma.rn.f32 	%f2011, %f2006, %f1993, %f1931;
	fma.rn.f32 	%f2012, %f2006, %f1994, %f1932;
	fma.rn.f32 	%f2013, %f2006, %f1995, %f1933;
	fma.rn.f32 	%f2014, %f2006, %f1996, %f1934;
	ld.shared.f32 	%f2015, [%r4+4060];
	fma.rn.f32 	%f2016, %f2015, %f1989, %f1936;
	fma.rn.f32 	%f2017, %f2015, %f1990, %f1937;
	fma.rn.f32 	%f2018, %f2015, %f1991, %f1938;
	fma.rn.f32 	%f2019, %f2015, %f1992, %f1939;
	fma.rn.f32 	%f2020, %f2015, %f1993, %f1940;
	fma.rn.f32 	%f2021, %f2015, %f1994, %f1941;
	fma.rn.f32 	%f2022, %f2015, %f1995, %f1942;
	fma.rn.f32 	%f2023, %f2015, %f1996, %f1943;
	ld.shared.f32 	%f2024, [%r4+6108];
	fma.rn.f32 	%f2025, %f2024, %f1989, %f1945;
	fma.rn.f32 	%f2026, %f2024, %f1990, %f1946;
	fma.rn.f32 	%f2027, %f2024, %f1991, %f1947;
	fma.rn.f32 	%f2028, %f2024, %f1992, %f1948;
	fma.rn.f32 	%f2029, %f2024, %f1993, %f1949;
	fma.rn.f32 	%f2030, %f2024, %f1994, %f1950;
	fma.rn.f32 	%f2031, %f2024, %f1995, %f1951;
	fma.rn.f32 	%f2032, %f2024, %f1996, %f1952;
	ld.shared.f32 	%f2033, [%r4+8156];
	fma.rn.f32 	%f2034, %f2033, %f1989, %f1954;
	fma.rn.f32 	%f2035, %f2033, %f1990, %f1955;
	fma.rn.f32 	%f2036, %f2033, %f1991, %f1956;
	fma.rn.f32 	%f2037, %f2033, %f1992, %f1957;
	fma.rn.f32 	%f2038, %f2033, %f1993, %f1958;
	fma.rn.f32 	%f2039, %f2033, %f1994, %f1959;
	fma.rn.f32 	%f2040, %f2033, %f1995, %f1960;
	fma.rn.f32 	%f2041, %f2033, %f1996, %f1961;
	ld.shared.f32 	%f2042, [%r4+10204];
	fma.rn.f32 	%f2043, %f2042, %f1989, %f1963;
	fma.rn.f32 	%f2044, %f2042, %f1990, %f1964;
	fma.rn.f32 	%f2045, %f2042, %f1991, %f1965;
	fma.rn.f32 	%f2046, %f2042, %f1992, %f1966;
	fma.rn.f32 	%f2047, %f2042, %f1993, %f1967;
	fma.rn.f32 	%f2048, %f2042, %f1994, %f1968;
	fma.rn.f32 	%f2049, %f2042, %f1995, %f1969;
	fma.rn.f32 	%f2050, %f2042, %f1996, %f1970;
	ld.shared.f32 	%f2051, [%r4+12252];
	fma.rn.f32 	%f2052, %f2051, %f1989, %f1972;
	fma.rn.f32 	%f2053, %f2051, %f1990, %f1973;
	fma.rn.f32 	%f2054, %f2051, %f1991, %f1974;
	fma.rn.f32 	%f2055, %f2051, %f1992, %f1975;
	fma.rn.f32 	%f2056, %f2051, %f1993, %f1976;
	fma.rn.f32 	%f2057, %f2051, %f1994, %f1977;
	fma.rn.f32 	%f2058, %f2051, %f1995, %f1978;
	fma.rn.f32 	%f2059, %f2051, %f1996, %f1979;
	ld.shared.f32 	%f2060, [%r4+14300];
	fma.rn.f32 	%f2061, %f2060, %f1989, %f1981;
	fma.rn.f32 	%f2062, %f2060, %f1990, %f1982;
	fma.rn.f32 	%f2063, %f2060, %f1991, %f1983;
	fma.rn.f32 	%f2064, %f2060, %f1992, %f1984;
	fma.rn.f32 	%f2065, %f2060, %f1993, %f1985;
	fma.rn.f32 	%f2066, %f2060, %f1994, %f1986;
	fma.rn.f32 	%f2067, %f2060, %f1995, %f1987;
	fma.rn.f32 	%f2068, %f2060, %f1996, %f1988;
	ld.shared.f32 	%f2069, [%r60+11776];
	ld.shared.f32 	%f2070, [%r60+11840];
	ld.shared.f32 	%f2071, [%r60+11904];
	ld.shared.f32 	%f2072, [%r60+11968];
	ld.shared.f32 	%f2073, [%r60+12032];
	ld.shared.f32 	%f2074, [%r60+12096];
	ld.shared.f32 	%f2075, [%r60+12160];
	ld.shared.f32 	%f2076, [%r60+12224];
	ld.shared.f32 	%f2077, [%r4+-32];
	fma.rn.f32 	%f2078, %f2077, %f2069, %f1998;
	fma.rn.f32 	%f2079, %f2077, %f2070, %f1999;
	fma.rn.f32 	%f2080, %f2077, %f2071, %f2000;
	fma.rn.f32 	%f2081, %f2077, %f2072, %f2001;
	fma.rn.f32 	%f2082, %f2077, %f2073, %f2002;
	fma.rn.f32 	%f2083, %f2077, %f2074, %f2003;
	fma.rn.f32 	%f2084, %f2077, %f2075, %f2004;
	fma.rn.f32 	%f2085, %f2077, %f2076, %f2005;
	ld.shared.f32 	%f2086, [%r4+2016];
	fma.rn.f32 	%f2087, %f2086, %f2069, %f2007;
	fma.rn.f32 	%f2088, %f2086, %f2070, %f2008;
	fma.rn.f32 	%f2089, %f2086, %f2071, %f2009;
	fma.rn.f32 	%f2090, %f2086, %f2072, %f2010;
	fma.rn.f32 	%f2091, %f2086, %f2073, %f2011;
	fma.rn.f32 	%f2092, %f2086, %f2074, %f2012;
	fma.rn.f32 	%f2093, %f2086, %f2075, %f2013;
	fma.rn.f32 	%f2094, %f2086, %f2076, %f2014;
	ld.shared.f32 	%f2095, [%r4+4064];
	fma.rn.f32 	%f2096, %f2095, %f2069, %f2016;
	fma.rn.f32 	%f2097, %f2095, %f2070, %f2017;
	fma.rn.f32 	%f2098, %f2095, %f2071, %f2018;
	fma.rn.f32 	%f2099, %f2095, %f2072, %f2019;
	fma.rn.f32 	%f2100, %f2095, %f2073, %f2020;
	fma.rn.f32 	%f2101, %f2095, %f2074, %f2021;
	fma.rn.f32 	%f2102, %f2095, %f2075, %f2022;
	fma.rn.f32 	%f2103, %f2095, %f2076, %f2023;
	ld.shared.f32 	%f2104, [%r4+6112];
	fma.rn.f32 	%f2105, %f2104, %f2069, %f2025;
	fma.rn.f32 	%f2106, %f2104, %f2070, %f2026;
	fma.rn.f32 	%f2107, %f2104, %f2071, %f2027;
	fma.rn.f32 	%f2108, %f2104, %f2072, %f2028;
	fma.rn.f32 	%f2109, %f2104, %f2073, %f2029;
	fma.rn.f32 	%f2110, %f2104, %f2074, %f2030;
	fma.rn.f32 	%f2111, %f2104, %f2075, %f2031;
	fma.rn.f32 	%f2112, %f2104, %f2076, %f2032;
	ld.shared.f32 	%f2113, [%r4+8160];
	fma.rn.f32 	%f2114, %f2113, %f2069, %f2034;
	fma.rn.f32 	%f2115, %f2113, %f2070, %f2035;
	fma.rn.f32 	%f2116, %f2113, %f2071, %f2036;
	fma.rn.f32 	%f2117, %f2113, %f2072, %f2037;
	fma.rn.f32 	%f2118, %f2113, %f2073, %f2038;
	fma.rn.f32 	%f2119, %f2113, %f2074, %f2039;
	fma.rn.f32 	%f2120, %f2113, %f2075, %f2040;
	fma.rn.f32 	%f2121, %f2113, %f2076, %f2041;
	ld.shared.f32 	%f2122, [%r4+10208];
	fma.rn.f32 	%f2123, %f2122, %f2069, %f2043;
	fma.rn.f32 	%f2124, %f2122, %f2070, %f2044;
	fma.rn.f32 	%f2125, %f2122, %f2071, %f2045;
	fma.rn.f32 	%f2126, %f2122, %f2072, %f2046;
	fma.rn.f32 	%f2127, %f2122, %f2073, %f2047;
	fma.rn.f32 	%f2128, %f2122, %f2074, %f2048;
	fma.rn.f32 	%f2129, %f2122, %f2075, %f2049;
	fma.rn.f32 	%f2130, %f2122, %f2076, %f2050;
	ld.shared.f32 	%f2131, [%r4+12256];
	fma.rn.f32 	%f2132, %f2131, %f2069, %f2052;
	fma.rn.f32 	%f2133, %f2131, %f2070, %f2053;
	fma.rn.f32 	%f2134, %f2131, %f2071, %f2054;
	fma.rn.f32 	%f2135, %f2131, %f2072, %f2055;
	fma.rn.f32 	%f2136, %f2131, %f2073, %f2056;
	fma.rn.f32 	%f2137, %f2131, %f2074, %f2057;
	fma.rn.f32 	%f2138, %f2131, %f2075, %f2058;
	fma.rn.f32 	%f2139, %f2131, %f2076, %f2059;
	ld.shared.f32 	%f2140, [%r4+14304];
	fma.rn.f32 	%f2141, %f2140, %f2069, %f2061;
	fma.rn.f32 	%f2142, %f2140, %f2070, %f2062;
	fma.rn.f32 	%f2143, %f2140, %f2071, %f2063;
	fma.rn.f32 	%f2144, %f2140, %f2072, %f2064;
	fma.rn.f32 	%f2145, %f2140, %f2073, %f2065;
	fma.rn.f32 	%f2146, %f2140, %f2074, %f2066;
	fma.rn.f32 	%f2147, %f2140, %f2075, %f2067;
	fma.rn.f32 	%f2148, %f2140, %f2076, %f2068;
	ld.shared.f32 	%f2149, [%r60+12288];
	ld.shared.f32 	%f2150, [%r60+12352];
	ld.shared.f32 	%f2151, [%r60+12416];
	ld.shared.f32 	%f2152, [%r60+12480];
	ld.shared.f32 	%f2153, [%r60+12544];
	ld.shared.f32 	%f2154, [%r60+12608];
	ld.shared.f32 	%f2155, [%r60+12672];
	ld.shared.f32 	%f2156, [%r60+12736];
	ld.shared.f32 	%f2157, [%r4+-28];
	fma.rn.f32 	%f2158, %f2157, %f2149, %f2078;
	fma.rn.f32 	%f2159, %f2157, %f2150, %f2079;
	fma.rn.f32 	%f2160, %f2157, %f2151, %f2080;
	fma.rn.f32 	%f2161, %f2157, %f2152, %f2081;
	fma.rn.f32 	%f2162, %f2157, %f2153, %f2082;
	fma.rn.f32 	%f2163, %f2157, %f2154, %f2083;
	fma.rn.f32 	%f2164, %f2157, %f2155, %f2084;
	fma.rn.f32 	%f2165, %f2157, %f2156, %f2085;
	ld.shared.f32 	%f2166, [%r4+2020];
	fma.rn.f32 	%f2167, %f2166, %f2149, %f2087;
	fma.rn.f32 	%f2168, %f2166, %f2150, %f2088;
	fma.rn.f32 	%f2169, %f2166, %f2151, %f2089;
	fma.rn.f32 	%f2170, %f2166, %f2152, %f2090;
	fma.rn.f32 	%f2171, %f2166, %f2153, %f2091;
	fma.rn.f32 	%f2172, %f2166, %f2154, %f2092;
	fma.rn.f32 	%f2173, %f2166, %f2155, %f2093;
	fma.rn.f32 	%f2174, %f2166, %f2156, %f2094;
	ld.shared.f32 	%f2175, [%r4+4068];
	fma.rn.f32 	%f2176, %f2175, %f2149, %f2096;
	fma.rn.f32 	%f2177, %f2175, %f2150, %f2097;
	fma.rn.f32 	%f2178, %f2175, %f2151, %f2098;
	fma.rn.f32 	%f2179, %f2175, %f2152, %f2099;
	fma.rn.f32 	%f2180, %f2175, %f2153, %f2100;
	fma.rn.f32 	%f2181, %f2175, %f2154, %f2101;
	fma.rn.f32 	%f2182, %f2175, %f2155, %f2102;
	fma.rn.f32 	%f2183, %f2175, %f2156, %f2103;
	ld.shared.f32 	%f2184, [%r4+6116];
	fma.rn.f32 	%f2185, %f2184, %f2149, %f2105;
	fma.rn.f32 	%f2186, %f2184, %f2150, %f2106;
	fma.rn.f32 	%f2187, %f2184, %f2151, %f2107;
	fma.rn.f32 	%f2188, %f2184, %f2152, %f2108;
	fma.rn.f32 	%f2189, %f2184, %f2153, %f2109;
	fma.rn.f32 	%f2190, %f2184, %f2154, %f2110;
	fma.rn.f32 	%f2191, %f2184, %f2155, %f2111;
	fma.rn.f32 	%f2192, %f2184, %f2156, %f2112;
	ld.shared.f32 	%f2193, [%r4+8164];
	fma.rn.f32 	%f2194, %f2193, %f2149, %f2114;
	fma.rn.f32 	%f2195, %f2193, %f2150, %f2115;
	fma.rn.f32 	%f2196, %f2193, %f2151, %f2116;
	fma.rn.f32 	%f2197, %f2193, %f2152, %f2117;
	fma.rn.f32 	%f2198, %f2193, %f2153, %f2118;
	fma.rn.f32 	%f2199, %f2193, %f2154, %f2119;
	fma.rn.f32 	%f2200, %f2193, %f2155, %f2120;
	fma.rn.f32 	%f2201, %f2193, %f2156, %f2121;
	ld.shared.f32 	%f2202, [%r4+10212];
	fma.rn.f32 	%f2203, %f2202, %f2149, %f2123;
	fma.rn.f32 	%f2204, %f2202, %f2150, %f2124;
	fma.rn.f32 	%f2205, %f2202, %f2151, %f2125;
	fma.rn.f32 	%f2206, %f2202, %f2152, %f2126;
	fma.rn.f32 	%f2207, %f2202, %f2153, %f2127;
	fma.rn.f32 	%f2208, %f2202, %f2154, %f2128;
	fma.rn.f32 	%f2209, %f2202, %f2155, %f2129;
	fma.rn.f32 	%f2210, %f2202, %f2156, %f2130;
	ld.shared.f32 	%f2211, [%r4+12260];
	fma.rn.f32 	%f2212, %f2211, %f2149, %f2132;
	fma.rn.f32 	%f2213, %f2211, %f2150, %f2133;
	fma.rn.f32 	%f2214, %f2211, %f2151, %f2134;
	fma.rn.f32 	%f2215, %f2211, %f2152, %f2135;
	fma.rn.f32 	%f2216, %f2211, %f2153, %f2136;
	fma.rn.f32 	%f2217, %f2211, %f2154, %f2137;
	fma.rn.f32 	%f2218, %f2211, %f2155, %f2138;
	fma.rn.f32 	%f2219, %f2211, %f2156, %f2139;
	ld.shared.f32 	%f2220, [%r4+14308];
	fma.rn.f32 	%f2221, %f2220, %f2149, %f2141;
	fma.rn.f32 	%f2222, %f2220, %f2150, %f2142;
	fma.rn.f32 	%f2223, %f2220, %f2151, %f2143;
	fma.rn.f32 	%f2224, %f2220, %f2152, %f2144;
	fma.rn.f32 	%f2225, %f2220, %f2153, %f2145;
	fma.rn.f32 	%f2226, %f2220, %f2154, %f2146;
	fma.rn.f32 	%f2227, %f2220, %f2155, %f2147;
	fma.rn.f32 	%f2228, %f2220, %f2156, %f2148;
	ld.shared.f32 	%f2229, [%r60+12800];
	ld.shared.f32 	%f2230, [%r60+12864];
	ld.shared.f32 	%f2231, [%r60+12928];
	ld.shared.f32 	%f2232, [%r60+12992];
	ld.shared.f32 	%f2233, [%r60+13056];
	ld.shared.f32 	%f2234, [%r60+13120];
	ld.shared.f32 	%f2235, [%r60+13184];
	ld.shared.f32 	%f2236, [%r60+13248];
	ld.shared.f32 	%f2237, [%r4+-24];
	fma.rn.f32 	%f2238, %f2237, %f2229, %f2158;
	fma.rn.f32 	%f2239, %f2237, %f2230, %f2159;
	fma.rn.f32 	%f2240, %f2237, %f2231, %f2160;
	fma.rn.f32 	%f2241, %f2237, %f2232, %f2161;
	fma.rn.f32 	%f2242, %f2237, %f2233, %f2162;
	fma.rn.f32 	%f2243, %f2237, %f2234, %f2163;
	fma.rn.f32 	%f2244, %f2237, %f2235, %f2164;
	fma.rn.f32 	%f2245, %f2237, %f2236, %f2165;
	ld.shared.f32 	%f2246, [%r4+2024];
	fma.rn.f32 	%f2247, %f2246, %f2229, %f2167;
	fma.rn.f32 	%f2248, %f2246, %f2230, %f2168;
	fma.rn.f32 	%f2249, %f2246, %f2231, %f2169;
	fma.rn.f32 	%f2250, %f2246, %f2232, %f2170;
	fma.rn.f32 	%f2251, %f2246, %f2233, %f2171;
	fma.rn.f32 	%f2252, %f2246, %f2234, %f2172;
	fma.rn.f32 	%f2253, %f2246, %f2235, %f2173;
	fma.rn.f32 	%f2254, %f2246, %f2236, %f2174;
	ld.shared.f32 	%f2255, [%r4+4072];
	fma.rn.f32 	%f2256, %f2255, %f2229, %f2176;
	fma.rn.f32 	%f2257, %f2255, %f2230, %f2177;
	fma.rn.f32 	%f2258, %f2255, %f2231, %f2178;
	fma.rn.f32 	%f2259, %f2255, %f2232, %f2179;
	fma.rn.f32 	%f2260, %f2255, %f2233, %f2180;
	fma.rn.f32 	%f2261, %f2255, %f2234, %f2181;
	fma.rn.f32 	%f2262, %f2255, %f2235, %f2182;
	fma.rn.f32 	%f2263, %f2255, %f2236, %f2183;
	ld.shared.f32 	%f2264, [%r4+6120];
	fma.rn.f32 	%f2265, %f2264, %f2229, %f2185;
	fma.rn.f32 	%f2266, %f2264, %f2230, %f2186;
	fma.rn.f32 	%f2267, %f2264, %f2231, %f2187;
	fma.rn.f32 	%f2268, %f2264, %f2232, %f2188;
	fma.rn.f32 	%f2269, %f2264, %f2233, %f2189;
	fma.rn.f32 	%f2270, %f2264, %f2234, %f2190;
	fma.rn.f32 	%f2271, %f2264, %f2235, %f2191;
	fma.rn.f32 	%f2272, %f2264, %f2236, %f2192;
	ld.shared.f32 	%f2273, [%r4+8168];
	fma.rn.f32 	%f2274, %f2273, %f2229, %f2194;
	fma.rn.f32 	%f2275, %f2273, %f2230, %f2195;
	fma.rn.f32 	%f2276, %f2273, %f2231, %f2196;
	fma.rn.f32 	%f2277, %f2273, %f2232, %f2197;
	fma.rn.f32 	%f2278, %f2273, %f2233, %f2198;
	fma.rn.f32 	%f2279, %f2273, %f2234, %f2199;
	fma.rn.f32 	%f2280, %f2273, %f2235, %f2200;
	fma.rn.f32 	%f2281, %f2273, %f2236, %f2201;
	ld.shared.f32 	%f2282, [%r4+10216];
	fma.rn.f32 	%f2283, %f2282, %f2229, %f2203;
	fma.rn.f32 	%f2284, %f2282, %f2230, %f2204;
	fma.rn.f32 	%f2285, %f2282, %f2231, %f2205;
	fma.rn.f32 	%f2286, %f2282, %f2232, %f2206;
	fma.rn.f32 	%f2287, %f2282, %f2233, %f2207;
	fma.rn.f32 	%f2288, %f2282, %f2234, %f2208;
	fma.rn.f32 	%f2289, %f2282, %f2235, %f2209;
	fma.rn.f32 	%f2290, %f2282, %f2236, %f2210;
	ld.shared.f32 	%f2291, [%r4+12264];
	fma.rn.f32 	%f2292, %f2291, %f2229, %f2212;
	fma.rn.f32 	%f2293, %f2291, %f2230, %f2213;
	fma.rn.f32 	%f2294, %f2291, %f2231, %f2214;
	fma.rn.f32 	%f2295, %f2291, %f2232, %f2215;
	fma.rn.f32 	%f2296, %f2291, %f2233, %f2216;
	fma.rn.f32 	%f2297, %f2291, %f2234, %f2217;
	fma.rn.f32 	%f2298, %f2291, %f2235, %f2218;
	fma.rn.f32 	%f2299, %f2291, %f2236, %f2219;
	ld.shared.f32 	%f2300, [%r4+14312];
	fma.rn.f32 	%f2301, %f2300, %f2229, %f2221;
	fma.rn.f32 	%f2302, %f2300, %f2230, %f2222;
	fma.rn.f32 	%f2303, %f2300, %f2231, %f2223;
	fma.rn.f32 	%f2304, %f2300, %f2232, %f2224;
	fma.rn.f32 	%f2305, %f2300, %f2233, %f2225;
	fma.rn.f32 	%f2306, %f2300, %f2234, %f2226;
	fma.rn.f32 	%f2307, %f2300, %f2235, %f2227;
	fma.rn.f32 	%f2308, %f2300, %f2236, %f2228;
	ld.shared.f32 	%f2309, [%r60+13312];
	ld.shared.f32 	%f2310, [%r60+13376];
	ld.shared.f32 	%f2311, [%r60+13440];
	ld.shared.f32 	%f2312, [%r60+13504];
	ld.shared.f32 	%f2313, [%r60+13568];
	ld.shared.f32 	%f2314, [%r60+13632];
	ld.shared.f32 	%f2315, [%r60+13696];
	ld.shared.f32 	%f2316, [%r60+13760];
	ld.shared.f32 	%f2317, [%r4+-20];
	fma.rn.f32 	%f2318, %f2317, %f2309, %f2238;
	fma.rn.f32 	%f2319, %f2317, %f2310, %f2239;
	fma.rn.f32 	%f2320, %f2317, %f2311, %f2240;
	fma.rn.f32 	%f2321, %f2317, %f2312, %f2241;
	fma.rn.f32 	%f2322, %f2317, %f2313, %f2242;
	fma.rn.f32 	%f2323, %f2317, %f2314, %f2243;
	fma.rn.f32 	%f2324, %f2317, %f2315, %f2244;
	fma.rn.f32 	%f2325, %f2317, %f2316, %f2245;
	ld.shared.f32 	%f2326, [%r4+2028];
	fma.rn.f32 	%f2327, %f2326, %f2309, %f2247;
	fma.rn.f32 	%f2328, %f2326, %f2310, %f2248;
	fma.rn.f32 	%f2329, %f2326, %f2311, %f2249;
	fma.rn.f32 	%f2330, %f2326, %f2312, %f2250;
	fma.rn.f32 	%f2331, %f2326, %f2313, %f2251;
	fma.rn.f32 	%f2332, %f2326, %f2314, %f2252;
	fma.rn.f32 	%f2333, %f2326, %f2315, %f2253;
	fma.rn.f32 	%f2334, %f2326, %f2316, %f2254;
	ld.shared.f32 	%f2335, [%r4+4076];
	fma.rn.f32 	%f2336, %f2335, %f2309, %f2256;
	fma.rn.f32 	%f2337, %f2335, %f2310, %f2257;
	fma.rn.f32 	%f2338, %f2335, %f2311, %f2258;
	fma.rn.f32 	%f2339, %f2335, %f2312, %f2259;
	fma.rn.f32 	%f2340, %f2335, %f2313, %f2260;
	fma.rn.f32 	%f2341, %f2335, %f2314, %f2261;
	fma.rn.f32 	%f2342, %f2335, %f2315, %f2262;
	fma.rn.f32 	%f2343, %f2335, %f2316, %f2263;
	ld.shared.f32 	%f2344, [%r4+6124];
	fma.rn.f32 	%f2345, %f2344, %f2309, %f2265;
	fma.rn.f32 	%f2346, %f2344, %f2310, %f2266;
	fma.rn.f32 	%f2347, %f2344, %f2311, %f2267;
	fma.rn.f32 	%f2348, %f2344, %f2312, %f2268;
	fma.rn.f32 	%f2349, %f2344, %f2313, %f2269;
	fma.rn.f32 	%f2350, %f2344, %f2314, %f2270;
	fma.rn.f32 	%f2351, %f2344, %f2315, %f2271;
	fma.rn.f32 	%f2352, %f2344, %f2316, %f2272;
	ld.shared.f32 	%f2353, [%r4+8172];
	fma.rn.f32 	%f2354, %f2353, %f2309, %f2274;
	fma.rn.f32 	%f2355, %f2353, %f2310, %f2275;
	fma.rn.f32 	%f2356, %f2353, %f2311, %f2276;
	fma.rn.f32 	%f2357, %f2353, %f2312, %f2277;
	fma.rn.f32 	%f2358, %f2353, %f2313, %f2278;
	fma.rn.f32 	%f2359, %f2353, %f2314, %f2279;
	fma.rn.f32 	%f2360, %f2353, %f2315, %f2280;
	fma.rn.f32 	%f2361, %f2353, %f2316, %f2281;
	ld.shared.f32 	%f2362, [%r4+10220];
	fma.rn.f32 	%f2363, %f2362, %f2309, %f2283;
	fma.rn.f32 	%f2364, %f2362, %f2310, %f2284;
	fma.rn.f32 	%f2365, %f2362, %f2311, %f2285;
	fma.rn.f32 	%f2366, %f2362, %f2312, %f2286;
	fma.rn.f32 	%f2367, %f2362, %f2313, %f2287;
	fma.rn.f32 	%f2368, %f2362, %f2314, %f2288;
	fma.rn.f32 	%f2369, %f2362, %f2315, %f2289;
	fma.rn.f32 	%f2370, %f2362, %f2316, %f2290;
	ld.shared.f32 	%f2371, [%r4+12268];
	fma.rn.f32 	%f2372, %f2371, %f2309, %f2292;
	fma.rn.f32 	%f2373, %f2371, %f2310, %f2293;
	fma.rn.f32 	%f2374, %f2371, %f2311, %f2294;
	fma.rn.f32 	%f2375, %f2371, %f2312, %f2295;
	fma.rn.f32 	%f2376, %f2371, %f2313, %f2296;
	fma.rn.f32 	%f2377, %f2371, %f2314, %f2297;
	fma.rn.f32 	%f2378, %f2371, %f2315, %f2298;
	fma.rn.f32 	%f2379, %f2371, %f2316, %f2299;
	ld.shared.f32 	%f2380, [%r4+14316];
	fma.rn.f32 	%f2381, %f2380, %f2309, %f2301;
	fma.rn.f32 	%f2382, %f2380, %f2310, %f2302;
	fma.rn.f32 	%f2383, %f2380, %f2311, %f2303;
	fma.rn.f32 	%f2384, %f2380, %f2312, %f2304;
	fma.rn.f32 	%f2385, %f2380, %f2313, %f2305;
	fma.rn.f32 	%f2386, %f2380, %f2314, %f2306;
	fma.rn.f32 	%f2387, %f2380, %f2315, %f2307;
	fma.rn.f32 	%f2388, %f2380, %f2316, %f2308;
	ld.shared.f32 	%f2389, [%r60+13824];
	ld.shared.f32 	%f2390, [%r60+13888];
	ld.shared.f32 	%f2391, [%r60+13952];
	ld.shared.f32 	%f2392, [%r60+14016];
	ld.shared.f32 	%f2393, [%r60+14080];
	ld.shared.f32 	%f2394, [%r60+14144];
	ld.shared.f32 	%f2395, [%r60+14208];
	ld.shared.f32 	%f2396, [%r60+14272];
	ld.shared.f32 	%f2397, [%r4+-16];
	fma.rn.f32 	%f2398, %f2397, %f2389, %f2318;
	fma.rn.f32 	%f2399, %f2397, %f2390, %f2319;
	fma.rn.f32 	%f2400, %f2397, %f2391, %f2320;
	fma.rn.f32 	%f2401, %f2397, %f2392, %f2321;
	fma.rn.f32 	%f2402, %f2397, %f2393, %f2322;
	fma.rn.f32 	%f2403, %f2397, %f2394, %f2323;
	fma.rn.f32 	%f2404, %f2397, %f2395, %f2324;
	fma.rn.f32 	%f2405, %f2397, %f2396, %f2325;
	ld.shared.f32 	%f2406, [%r4+2032];
	fma.rn.f32 	%f2407, %f2406, %f2389, %f2327;
	fma.rn.f32 	%f2408, %f2406, %f2390, %f2328;
	fma.rn.f32 	%f2409, %f2406, %f2391, %f2329;
	fma.rn.f32 	%f2410, %f2406, %f2392, %f2330;
	fma.rn.f32 	%f2411, %f2406, %f2393, %f2331;
	fma.rn.f32 	%f2412, %f2406, %f2394, %f2332;
	fma.rn.f32 	%f2413, %f2406, %f2395, %f2333;
	fma.rn.f32 	%f2414, %f2406, %f2396, %f2334;
	ld.shared.f32 	%f2415, [%r4+4080];
	fma.rn.f32 	%f2416, %f2415, %f2389, %f2336;
	fma.rn.f32 	%f2417, %f2415, %f2390, %f2337;
	fma.rn.f32 	%f2418, %f2415, %f2391, %f2338;
	fma.rn.f32 	%f2419, %f2415, %f2392, %f2339;
	fma.rn.f32 	%f2420, %f2415, %f2393, %f2340;
	fma.rn.f32 	%f2421, %f2415, %f2394, %f2341;
	fma.rn.f32 	%f2422, %f2415, %f2395, %f2342;
	fma.rn.f32 	%f2423, %f2415, %f2396, %f2343;
	ld.shared.f32 	%f2424, [%r4+6128];
	fma.rn.f32 	%f2425, %f2424, %f2389, %f2345;
	fma.rn.f32 	%f2426, %f2424, %f2390, %f2346;
	fma.rn.f32 	%f2427, %f2424, %f2391, %f2347;
	fma.rn.f32 	%f2428, %f2424, %f2392, %f2348;
	fma.rn.f32 	%f2429, %f2424, %f2393, %f2349;
	fma.rn.f32 	%f2430, %f2424, %f2394, %f2350;
	fma.rn.f32 	%f2431, %f2424, %f2395, %f2351;
	fma.rn.f32 	%f2432, %f2424, %f2396, %f2352;
	ld.shared.f32 	%f2433, [%r4+8176];
	fma.rn.f32 	%f2434, %f2433, %f2389, %f2354;
	fma.rn.f32 	%f2435, %f2433, %f2390, %f2355;
	fma.rn.f32 	%f2436, %f2433, %f2391, %f2356;
	fma.rn.f32 	%f2437, %f2433, %f2392, %f2357;
	fma.rn.f32 	%f2438, %f2433, %f2393, %f2358;
	fma.rn.f32 	%f2439, %f2433, %f2394, %f2359;
	fma.rn.f32 	%f2440, %f2433, %f2395, %f2360;
	fma.rn.f32 	%f2441, %f2433, %f2396, %f2361;
	ld.shared.f32 	%f2442, [%r4+10224];
	fma.rn.f32 	%f2443, %f2442, %f2389, %f2363;
	fma.rn.f32 	%f2444, %f2442, %f2390, %f2364;
	fma.rn.f32 	%f2445, %f2442, %f2391, %f2365;
	fma.rn.f32 	%f2446, %f2442, %f2392, %f2366;
	fma.rn.f32 	%f2447, %f2442, %f2393, %f2367;
	fma.rn.f32 	%f2448, %f2442, %f2394, %f2368;
	fma.rn.f32 	%f2449, %f2442, %f2395, %f2369;
	fma.rn.f32 	%f2450, %f2442, %f2396, %f2370;
	ld.shared.f32 	%f2451, [%r4+12272];
	fma.rn.f32 	%f2452, %f2451, %f2389, %f2372;
	fma.rn.f32 	%f2453, %f2451, %f2390, %f2373;
	fma.rn.f32 	%f2454, %f2451, %f2391, %f2374;
	fma.rn.f32 	%f2455, %f2451, %f2392, %f2375;
	fma.rn.f32 	%f2456, %f2451, %f2393, %f2376;
	fma.rn.f32 	%f2457, %f2451, %f2394, %f2377;
	fma.rn.f32 	%f2458, %f2451, %f2395, %f2378;
	fma.rn.f32 	%f2459, %f2451, %f2396, %f2379;
	ld.shared.f32 	%f2460, [%r4+14320];
	fma.rn.f32 	%f2461, %f2460, %f2389, %f2381;
	fma.rn.f32 	%f2462, %f2460, %f2390, %f2382;
	fma.rn.f32 	%f2463, %f2460, %f2391, %f2383;
	fma.rn.f32 	%f2464, %f2460, %f2392, %f2384;
	fma.rn.f32 	%f2465, %f2460, %f2393, %f2385;
	fma.rn.f32 	%f2466, %f2460, %f2394, %f2386;
	fma.rn.f32 	%f2467, %f2460, %f2395, %f2387;
	fma.rn.f32 	%f2468, %f2460, %f2396, %f2388;
	ld.shared.f32 	%f2469, [%r60+14336];
	ld.shared.f32 	%f2470, [%r60+14400];
	ld.shared.f32 	%f2471, [%r60+14464];
	ld.shared.f32 	%f2472, [%r60+14528];
	ld.shared.f32 	%f2473, [%r60+14592];
	ld.shared.f32 	%f2474, [%r60+14656];
	ld.shared.f32 	%f2475, [%r60+14720];
	ld.shared.f32 	%f2476, [%r60+14784];
	ld.shared.f32 	%f2477, [%r4+-12];
	fma.rn.f32 	%f2478, %f2477, %f2469, %f2398;
	fma.rn.f32 	%f2479, %f2477, %f2470, %f2399;
	fma.rn.f32 	%f2480, %f2477, %f2471, %f2400;
	fma.rn.f32 	%f2481, %f2477, %f2472, %f2401;
	fma.rn.f32 	%f2482, %f2477, %f2473, %f2402;
	fma.rn.f32 	%f2483, %f2477, %f2474, %f2403;
	fma.rn.f32 	%f2484, %f2477, %f2475, %f2404;
	fma.rn.f32 	%f2485, %f2477, %f2476, %f2405;
	ld.shared.f32 	%f2486, [%r4+2036];
	fma.rn.f32 	%f2487, %f2486, %f2469, %f2407;
	fma.rn.f32 	%f2488, %f2486, %f2470, %f2408;
	fma.rn.f32 	%f2489, %f2486, %f2471, %f2409;
	fma.rn.f32 	%f2490, %f2486, %f2472, %f2410;
	fma.rn.f32 	%f2491, %f2486, %f2473, %f2411;
	fma.rn.f32 	%f2492, %f2486, %f2474, %f2412;
	fma.rn.f32 	%f2493, %f2486, %f2475, %f2413;
	fma.rn.f32 	%f2494, %f2486, %f2476, %f2414;
	ld.shared.f32 	%f2495, [%r4+4084];
	fma.rn.f32 	%f2496, %f2495, %f2469, %f2416;
	fma.rn.f32 	%f2497, %f2495, %f2470, %f2417;
	fma.rn.f32 	%f2498, %f2495, %f2471, %f2418;
	fma.rn.f32 	%f2499, %f2495, %f2472, %f2419;
	fma.rn.f32 	%f2500, %f2495, %f2473, %f2420;
	fma.rn.f32 	%f2501, %f2495, %f2474, %f2421;
	fma.rn.f32 	%f2502, %f2495, %f2475, %f2422;
	fma.rn.f32 	%f2503, %f2495, %f2476, %f2423;
	ld.shared.f32 	%f2504, [%r4+6132];
	fma.rn.f32 	%f2505, %f2504, %f2469, %f2425;
	fma.rn.f32 	%f2506, %f2504, %f2470, %f2426;
	fma.rn.f32 	%f2507, %f2504, %f2471, %f2427;
	fma.rn.f32 	%f2508, %f2504, %f2472, %f2428;
	fma.rn.f32 	%f2509, %f2504, %f2473, %f2429;
	fma.rn.f32 	%f2510, %f2504, %f2474, %f2430;
	fma.rn.f32 	%f2511, %f2504, %f2475, %f2431;
	fma.rn.f32 	%f2512, %f2504, %f2476, %f2432;
	ld.shared.f32 	%f2513, [%r4+8180];
	fma.rn.f32 	%f2514, %f2513, %f2469, %f2434;
	fma.rn.f32 	%f2515, %f2513, %f2470, %f2435;
	fma.rn.f32 	%f2516, %f2513, %f2471, %f2436;
	fma.rn.f32 	%f2517, %f2513, %f2472, %f2437;
	fma.rn.f32 	%f2518, %f2513, %f2473, %f2438;
	fma.rn.f32 	%f2519, %f2513, %f2474, %f2439;
	fma.rn.f32 	%f2520, %f2513, %f2475, %f2440;
	fma.rn.f32 	%f2521, %f2513, %f2476, %f2441;
	ld.shared.f32 	%f2522, [%r4+10228];
	fma.rn.f32 	%f2523, %f2522, %f2469, %f2443;
	fma.rn.f32 	%f2524, %f2522, %f2470, %f2444;
	fma.rn.f32 	%f2525, %f2522, %f2471, %f2445;
	fma.rn.f32 	%f2526, %f2522, %f2472, %f2446;
	fma.rn.f32 	%f2527, %f2522, %f2473, %f2447;
	fma.rn.f32 	%f2528, %f2522, %f2474, %f2448;
	fma.rn.f32 	%f2529, %f2522, %f2475, %f2449;
	fma.rn.f32 	%f2530, %f2522, %f2476, %f2450;
	ld.shared.f32 	%f2531, [%r4+12276];
	fma.rn.f32 	%f2532, %f2531, %f2469, %f2452;
	fma.rn.f32 	%f2533, %f2531, %f2470, %f2453;
	fma.rn.f32 	%f2534, %f2531, %f2471, %f2454;
	fma.rn.f32 	%f2535, %f2531, %f2472, %f2455;
	fma.rn.f32 	%f2536, %f2531, %f2473, %f2456;
	fma.rn.f32 	%f2537, %f2531, %f2474, %f2457;
	fma.rn.f32 	%f2538, %f2531, %f2475, %f2458;
	fma.rn.f32 	%f2539, %f2531, %f2476, %f2459;
	ld.shared.f32 	%f2540, [%r4+14324];
	fma.rn.f32 	%f2541, %f2540, %f2469, %f2461;
	fma.rn.f32 	%f2542, %f2540, %f2470, %f2462;
	fma.rn.f32 	%f2543, %f2540, %f2471, %f2463;
	fma.rn.f32 	%f2544, %f2540, %f2472, %f2464;
	fma.rn.f32 	%f2545, %f2540, %f2473, %f2465;
	fma.rn.f32 	%f2546, %f2540, %f2474, %f2466;
	fma.rn.f32 	%f2547, %f2540, %f2475, %f2467;
	fma.rn.f32 	%f2548, %f2540, %f2476, %f2468;
	ld.shared.f32 	%f2549, [%r60+14848];
	ld.shared.f32 	%f2550, [%r60+14912];
	ld.shared.f32 	%f2551, [%r60+14976];
	ld.shared.f32 	%f2552, [%r60+15040];
	ld.shared.f32 	%f2553, [%r60+15104];
	ld.shared.f32 	%f2554, [%r60+15168];
	ld.shared.f32 	%f2555, [%r60+15232];
	ld.shared.f32 	%f2556, [%r60+15296];
	ld.shared.f32 	%f2557, [%r4+-8];
	fma.rn.f32 	%f2558, %f2557, %f2549, %f2478;
	fma.rn.f32 	%f2559, %f2557, %f2550, %f2479;
	fma.rn.f32 	%f2560, %f2557, %f2551, %f2480;
	fma.rn.f32 	%f2561, %f2557, %f2552, %f2481;
	fma.rn.f32 	%f2562, %f2557, %f2553, %f2482;
	fma.rn.f32 	%f2563, %f2557, %f2554, %f2483;
	fma.rn.f32 	%f2564, %f2557, %f2555, %f2484;
	fma.rn.f32 	%f2565, %f2557, %f2556, %f2485;
	ld.shared.f32 	%f2566, [%r4+2040];
	fma.rn.f32 	%f2567, %f2566, %f2549, %f2487;
	fma.rn.f32 	%f2568, %f2566, %f2550, %f2488;
	fma.rn.f32 	%f2569, %f2566, %f2551, %f2489;
	fma.rn.f32 	%f2570, %f2566, %f2552, %f2490;
	fma.rn.f32 	%f2571, %f2566, %f2553, %f2491;
	fma.rn.f32 	%f2572, %f2566, %f2554, %f2492;
	fma.rn.f32 	%f2573, %f2566, %f2555, %f2493;
	fma.rn.f32 	%f2574, %f2566, %f2556, %f2494;
	ld.shared.f32 	%f2575, [%r4+4088];
	fma.rn.f32 	%f2576, %f2575, %f2549, %f2496;
	fma.rn.f32 	%f2577, %f2575, %f2550, %f2497;
	fma.rn.f32 	%f2578, %f2575, %f2551, %f2498;
	fma.rn.f32 	%f2579, %f2575, %f2552, %f2499;
	fma.rn.f32 	%f2580, %f2575, %f2553, %f2500;
	fma.rn.f32 	%f2581, %f2575, %f2554, %f2501;
	fma.rn.f32 	%f2582, %f2575, %f2555, %f2502;
	fma.rn.f32 	%f2583, %f2575, %f2556, %f2503;
	ld.shared.f32 	%f2584, [%r4+6136];
	fma.rn.f32 	%f2585, %f2584, %f2549, %f2505;
	fma.rn.f32 	%f2586, %f2584, %f2550, %f2506;
	fma.rn.f32 	%f2587, %f2584, %f2551, %f2507;
	fma.rn.f32 	%f2588, %f2584, %f2552, %f2508;
	fma.rn.f32 	%f2589, %f2584, %f2553, %f2509;
	fma.rn.f32 	%f2590, %f2584, %f2554, %f2510;
	fma.rn.f32 	%f2591, %f2584, %f2555, %f2511;
	fma.rn.f32 	%f2592, %f2584, %f2556, %f2512;
	ld.shared.f32 	%f2593, [%r4+8184];
	fma.rn.f32 	%f2594, %f2593, %f2549, %f2514;
	fma.rn.f32 	%f2595, %f2593, %f2550, %f2515;
	fma.rn.f32 	%f2596, %f2593, %f2551, %f2516;
	fma.rn.f32 	%f2597, %f2593, %f2552, %f2517;
	fma.rn.f32 	%f2598, %f2593, %f2553, %f2518;
	fma.rn.f32 	%f2599, %f2593, %f2554, %f2519;
	fma.rn.f32 	%f2600, %f2593, %f2555, %f2520;
	fma.rn.f32 	%f2601, %f2593, %f2556, %f2521;
	ld.shared.f32 	%f2602, [%r4+10232];
	fma.rn.f32 	%f2603, %f2602, %f2549, %f2523;
	fma.rn.f32 	%f2604, %f2602, %f2550, %f2524;
	fma.rn.f32 	%f2605, %f2602, %f2551, %f2525;
	fma.rn.f32 	%f2606, %f2602, %f2552, %f2526;
	fma.rn.f32 	%f2607, %f2602, %f2553, %f2527;
	fma.rn.f32 	%f2608, %f2602, %f2554, %f2528;
	fma.rn.f32 	%f2609, %f2602, %f2555, %f2529;
	fma.rn.f32 	%f2610, %f2602, %f2556, %f2530;
	ld.shared.f32 	%f2611, [%r4+12280];
	fma.rn.f32 	%f2612, %f2611, %f2549, %f2532;
	fma.rn.f32 	%f2613, %f2611, %f2550, %f2533;
	fma.rn.f32 	%f2614, %f2611, %f2551, %f2534;
	fma.rn.f32 	%f2615, %f2611, %f2552, %f2535;
	fma.rn.f32 	%f2616, %f2611, %f2553, %f2536;
	fma.rn.f32 	%f2617, %f2611, %f2554, %f2537;
	fma.rn.f32 	%f2618, %f2611, %f2555, %f2538;
	fma.rn.f32 	%f2619, %f2611, %f2556, %f2539;
	ld.shared.f32 	%f2620, [%r4+14328];
	fma.rn.f32 	%f2621, %f2620, %f2549, %f2541;
	fma.rn.f32 	%f2622, %f2620, %f2550, %f2542;
	fma.rn.f32 	%f2623, %f2620, %f2551, %f2543;
	fma.rn.f32 	%f2624, %f2620, %f2552, %f2544;
	fma.rn.f32 	%f2625, %f2620, %f2553, %f2545;
	fma.rn.f32 	%f2626, %f2620, %f2554, %f2546;
	fma.rn.f32 	%f2627, %f2620, %f2555, %f2547;
	fma.rn.f32 	%f2628, %f2620, %f2556, %f2548;
	ld.shared.f32 	%f2629, [%r60+15360];
	ld.shared.f32 	%f2630, [%r60+15424];
	ld.shared.f32 	%f2631, [%r60+15488];
	ld.shared.f32 	%f2632, [%r60+15552];
	ld.shared.f32 	%f2633, [%r60+15616];
	ld.shared.f32 	%f2634, [%r60+15680];
	ld.shared.f32 	%f2635, [%r60+15744];
	ld.shared.f32 	%f2636, [%r60+15808];
	ld.shared.f32 	%f2637, [%r4+-4];
	fma.rn.f32 	%f2638, %f2637, %f2629, %f2558;
	fma.rn.f32 	%f2639, %f2637, %f2630, %f2559;
	fma.rn.f32 	%f2640, %f2637, %f2631, %f2560;
	fma.rn.f32 	%f2641, %f2637, %f2632, %f2561;
	fma.rn.f32 	%f2642, %f2637, %f2633, %f2562;
	fma.rn.f32 	%f2643, %f2637, %f2634, %f2563;
	fma.rn.f32 	%f2644, %f2637, %f2635, %f2564;
	fma.rn.f32 	%f2645, %f2637, %f2636, %f2565;
	ld.shared.f32 	%f2646, [%r4+2044];
	fma.rn.f32 	%f2647, %f2646, %f2629, %f2567;
	fma.rn.f32 	%f2648, %f2646, %f2630, %f2568;
	fma.rn.f32 	%f2649, %f2646, %f2631, %f2569;
	fma.rn.f32 	%f2650, %f2646, %f2632, %f2570;
	fma.rn.f32 	%f2651, %f2646, %f2633, %f2571;
	fma.rn.f32 	%f2652, %f2646, %f2634, %f2572;
	fma.rn.f32 	%f2653, %f2646, %f2635, %f2573;
	fma.rn.f32 	%f2654, %f2646, %f2636, %f2574;
	ld.shared.f32 	%f2655, [%r4+4092];
	fma.rn.f32 	%f2656, %f2655, %f2629, %f2576;
	fma.rn.f32 	%f2657, %f2655, %f2630, %f2577;
	fma.rn.f32 	%f2658, %f2655, %f2631, %f2578;
	fma.rn.f32 	%f2659, %f2655, %f2632, %f2579;
	fma.rn.f32 	%f2660, %f2655, %f2633, %f2580;
	fma.rn.f32 	%f2661, %f2655, %f2634, %f2581;
	fma.rn.f32 	%f2662, %f2655, %f2635, %f2582;
	fma.rn.f32 	%f2663, %f2655, %f2636, %f2583;
	ld.shared.f32 	%f2664, [%r4+6140];
	fma.rn.f32 	%f2665, %f2664, %f2629, %f2585;
	fma.rn.f32 	%f2666, %f2664, %f2630, %f2586;
	fma.rn.f32 	%f2667, %f2664, %f2631, %f2587;
	fma.rn.f32 	%f2668, %f2664, %f2632, %f2588;
	fma.rn.f32 	%f2669, %f2664, %f2633, %f2589;
	fma.rn.f32 	%f2670, %f2664, %f2634, %f2590;
	fma.rn.f32 	%f2671, %f2664, %f2635, %f2591;
	fma.rn.f32 	%f2672, %f2664, %f2636, %f2592;
	ld.shared.f32 	%f2673, [%r4+8188];
	fma.rn.f32 	%f2674, %f2673, %f2629, %f2594;
	fma.rn.f32 	%f2675, %f2673, %f2630, %f2595;
	fma.rn.f32 	%f2676, %f2673, %f2631, %f2596;
	fma.rn.f32 	%f2677, %f2673, %f2632, %f2597;
	fma.rn.f32 	%f2678, %f2673, %f2633, %f2598;
	fma.rn.f32 	%f2679, %f2673, %f2634, %f2599;
	fma.rn.f32 	%f2680, %f2673, %f2635, %f2600;
	fma.rn.f32 	%f2681, %f2673, %f2636, %f2601;
	ld.shared.f32 	%f2682, [%r4+10236];
	fma.rn.f32 	%f2683, %f2682, %f2629, %f2603;
	fma.rn.f32 	%f2684, %f2682, %f2630, %f2604;
	fma.rn.f32 	%f2685, %f2682, %f2631, %f2605;
	fma.rn.f32 	%f2686, %f2682, %f2632, %f2606;
	fma.rn.f32 	%f2687, %f2682, %f2633, %f2607;
	fma.rn.f32 	%f2688, %f2682, %f2634, %f2608;
	fma.rn.f32 	%f2689, %f2682, %f2635, %f2609;
	fma.rn.f32 	%f2690, %f2682, %f2636, %f2610;
	ld.shared.f32 	%f2691, [%r4+12284];
	fma.rn.f32 	%f2692, %f2691, %f2629, %f2612;
	fma.rn.f32 	%f2693, %f2691, %f2630, %f2613;
	fma.rn.f32 	%f2694, %f2691, %f2631, %f2614;
	fma.rn.f32 	%f2695, %f2691, %f2632, %f2615;
	fma.rn.f32 	%f2696, %f2691, %f2633, %f2616;
	fma.rn.f32 	%f2697, %f2691, %f2634, %f2617;
	fma.rn.f32 	%f2698, %f2691, %f2635, %f2618;
	fma.rn.f32 	%f2699, %f2691, %f2636, %f2619;
	ld.shared.f32 	%f2700, [%r4+14332];
	fma.rn.f32 	%f2701, %f2700, %f2629, %f2621;
	fma.rn.f32 	%f2702, %f2700, %f2630, %f2622;
	fma.rn.f32 	%f2703, %f2700, %f2631, %f2623;
	fma.rn.f32 	%f2704, %f2700, %f2632, %f2624;
	fma.rn.f32 	%f2705, %f2700, %f2633, %f2625;
	fma.rn.f32 	%f2706, %f2700, %f2634, %f2626;
	fma.rn.f32 	%f2707, %f2700, %f2635, %f2627;
	fma.rn.f32 	%f2708, %f2700, %f2636, %f2628;
	ld.shared.f32 	%f2709, [%r60+15872];
	ld.shared.f32 	%f2710, [%r60+15936];
	ld.shared.f32 	%f2711, [%r60+16000];
	ld.shared.f32 	%f2712, [%r60+16064];
	ld.shared.f32 	%f2713, [%r60+16128];
	ld.shared.f32 	%f2714, [%r60+16192];
	ld.shared.f32 	%f2715, [%r60+16256];
	ld.shared.f32 	%f2716, [%r60+16320];
	ld.shared.f32 	%f2717, [%r4];
	fma.rn.f32 	%f3038, %f2717, %f2709, %f2638;
	fma.rn.f32 	%f3037, %f2717, %f2710, %f2639;
	fma.rn.f32 	%f3036, %f2717, %f2711, %f2640;
	fma.rn.f32 	%f3035, %f2717, %f2712, %f2641;
	fma.rn.f32 	%f3034, %f2717, %f2713, %f2642;
	fma.rn.f32 	%f3033, %f2717, %f2714, %f2643;
	fma.rn.f32 	%f3032, %f2717, %f2715, %f2644;
	fma.rn.f32 	%f3031, %f2717, %f2716, %f2645;
	ld.shared.f32 	%f2718, [%r4+2048];
	fma.rn.f32 	%f3030, %f2718, %f2709, %f2647;
	fma.rn.f32 	%f3029, %f2718, %f2710, %f2648;
	fma.rn.f32 	%f3028, %f2718, %f2711, %f2649;
	fma.rn.f32 	%f3027, %f2718, %f2712, %f2650;
	fma.rn.f32 	%f3026, %f2718, %f2713, %f2651;
	fma.rn.f32 	%f3025, %f2718, %f2714, %f2652;
	fma.rn.f32 	%f3024, %f2718, %f2715, %f2653;
	fma.rn.f32 	%f3023, %f2718, %f2716, %f2654;
	ld.shared.f32 	%f2719, [%r4+4096];
	fma.rn.f32 	%f3022, %f2719, %f2709, %f2656;
	fma.rn.f32 	%f3021, %f2719, %f2710, %f2657;
	fma.rn.f32 	%f3020, %f2719, %f2711, %f2658;
	fma.rn.f32 	%f3019, %f2719, %f2712, %f2659;
	fma.rn.f32 	%f3018, %f2719, %f2713, %f2660;
	fma.rn.f32 	%f3017, %f2719, %f2714, %f2661;
	fma.rn.f32 	%f3016, %f2719, %f2715, %f2662;
	fma.rn.f32 	%f3015, %f2719, %f2716, %f2663;
	ld.shared.f32 	%f2720, [%r4+6144];
	fma.rn.f32 	%f3014, %f2720, %f2709, %f2665;
	fma.rn.f32 	%f3013, %f2720, %f2710, %f2666;
	fma.rn.f32 	%f3012, %f2720, %f2711, %f2667;
	fma.rn.f32 	%f3011, %f2720, %f2712, %f2668;
	fma.rn.f32 	%f3010, %f2720, %f2713, %f2669;
	fma.rn.f32 	%f3009, %f2720, %f2714, %f2670;
	fma.rn.f32 	%f3008, %f2720, %f2715, %f2671;
	fma.rn.f32 	%f3007, %f2720, %f2716, %f2672;
	ld.shared.f32 	%f2721, [%r4+8192];
	fma.rn.f32 	%f3006, %f2721, %f2709, %f2674;
	fma.rn.f32 	%f3005, %f2721, %f2710, %f2675;
	fma.rn.f32 	%f3004, %f2721, %f2711, %f2676;
	fma.rn.f32 	%f3003, %f2721, %f2712, %f2677;
	fma.rn.f32 	%f3002, %f2721, %f2713, %f2678;
	fma.rn.f32 	%f3001, %f2721, %f2714, %f2679;
	fma.rn.f32 	%f3000, %f2721, %f2715, %f2680;
	fma.rn.f32 	%f2999, %f2721, %f2716, %f2681;
	ld.shared.f32 	%f2722, [%r4+10240];
	fma.rn.f32 	%f2998, %f2722, %f2709, %f2683;
	fma.rn.f32 	%f2997, %f2722, %f2710, %f2684;
	fma.rn.f32 	%f2996, %f2722, %f2711, %f2685;
	fma.rn.f32 	%f2995, %f2722, %f2712, %f2686;
	fma.rn.f32 	%f2994, %f2722, %f2713, %f2687;
	fma.rn.f32 	%f2993, %f2722, %f2714, %f2688;
	fma.rn.f32 	%f2992, %f2722, %f2715, %f2689;
	fma.rn.f32 	%f2991, %f2722, %f2716, %f2690;
	ld.shared.f32 	%f2723, [%r4+12288];
	fma.rn.f32 	%f2990, %f2723, %f2709, %f2692;
	fma.rn.f32 	%f2989, %f2723, %f2710, %f2693;
	fma.rn.f32 	%f2988, %f2723, %f2711, %f2694;
	fma.rn.f32 	%f2987, %f2723, %f2712, %f2695;
	fma.rn.f32 	%f2986, %f2723, %f2713, %f2696;
	fma.rn.f32 	%f2985, %f2723, %f2714, %f2697;
	fma.rn.f32 	%f2984, %f2723, %f2715, %f2698;
	fma.rn.f32 	%f2983, %f2723, %f2716, %f2699;
	ld.shared.f32 	%f2724, [%r4+14336];
	fma.rn.f32 	%f3039, %f2724, %f2709, %f2701;
	fma.rn.f32 	%f3040, %f2724, %f2710, %f2702;
	fma.rn.f32 	%f3041, %f2724, %f2711, %f2703;
	fma.rn.f32 	%f3042, %f2724, %f2712, %f2704;
	fma.rn.f32 	%f3043, %f2724, %f2713, %f2705;
	fma.rn.f32 	%f3044, %f2724, %f2714, %f2706;
	fma.rn.f32 	%f3045, %f2724, %f2715, %f2707;
	fma.rn.f32 	%f3046, %f2724, %f2716, %f2708;
	bar.sync 	0;
	add.s32 	%r149, %r149, 1;
	setp.ne.s32 	%p2, %r149, 0;
	shl.b32 	%r69, %r146, 5;
	add.s32 	%r148, %r148, %r69;
	add.s64 	%rd271, %rd271, 128;
	@%p2 bra 	$L__BB8_2;
$L__BB8_3:
	ld.param.f32 	%f2918, [_Z18sgemm_7_2Dreg_rectPKfjS0_jPfjffjjj_param_7];
	ld.param.f32 	%f2917, [_Z18sgemm_7_2Dreg_rectPKfjS0_jPfjffjjj_param_6];
	ld.param.u32 	%r147, [_Z18sgemm_7_2Dreg_rectPKfjS0_jPfjffjjj_param_5];
	ld.param.u64 	%rd270, [_Z18sgemm_7_2Dreg_rectPKfjS0_jPfjffjjj_param_4];
	cvta.to.global.u64 	%rd140, %rd270;
	mov.u32 	%r70, %tid.y;
	mov.u32 	%r71, %ctaid.y;
	shl.b32 	%r72, %r71, 7;
	add.s32 	%r73, %r72, %r70;
	mov.u32 	%r74, %tid.x;
	mov.u32 	%r75, %ctaid.x;
	shl.b32 	%r76, %r75, 7;
	add.s32 	%r77, %r76, %r74;
	mad.lo.s32 	%r78, %r73, %r147, %r77;
	mul.wide.u32 	%rd141, %r78, 4;
	add.s64 	%rd142, %rd140, %rd141;
	ld.global.f32 	%f2725, [%rd142];
	mul.f32 	%f2726, %f2918, %f2725;
	fma.rn.f32 	%f2727, %f2917, %f3038, %f2726;
	st.global.f32 	[%rd142], %f2727;
	add.s32 	%r79, %r78, 16;
	mul.wide.u32 	%rd143, %r79, 4;
	add.s64 	%rd144, %rd140, %rd143;
	ld.global.f32 	%f2728, [%rd144];
	mul.f32 	%f2729, %f2918, %f2728;
	fma.rn.f32 	%f2730, %f2917, %f3037, %f2729;
	st.global.f32 	[%rd144], %f2730;
	add.s32 	%r80, %r78, 32;
	mul.wide.u32 	%rd145, %r80, 4;
	add.s64 	%rd146, %rd140, %rd145;
	ld.global.f32 	%f2731, [%rd146];
	mul.f32 	%f2732, %f2918, %f2731;
	fma.rn.f32 	%f2733, %f2917, %f3036, %f2732;
	st.global.f32 	[%rd146], %f2733;
	add.s32 	%r81, %r78, 48;
	mul.wide.u32 	%rd147, %r81, 4;
	add.s64 	%rd148, %rd140, %rd147;
	ld.global.f32 	%f2734, [%rd148];
	mul.f32 	%f2735, %f2918, %f2734;
	fma.rn.f32 	%f2736, %f2917, %f3035, %f2735;
	st.global.f32 	[%rd148], %f2736;
	add.s32 	%r82, %r78, 64;
	mul.wide.u32 	%rd149, %r82, 4;
	add.s64 	%rd150, %rd140, %rd149;
	ld.global.f32 	%f2737, [%rd150];
	mul.f32 	%f2738, %f2918, %f2737;
	fma.rn.f32 	%f2739, %f2917, %f3034, %f2738;
	st.global.f32 	[%rd150], %f2739;
	add.s32 	%r83, %r78, 80;
	mul.wide.u32 	%rd151, %r83, 4;
	add.s64 	%rd152, %rd140, %rd151;
	ld.global.f32 	%f2740, [%rd152];
	mul.f32 	%f2741, %f2918, %f2740;
	fma.rn.f32 	%f2742, %f2917, %f3033, %f2741;
	st.global.f32 	[%rd152], %f2742;
	add.s32 	%r84, %r78, 96;
	mul.wide.u32 	%rd153, %r84, 4;
	add.s64 	%rd154, %rd140, %rd153;
	ld.global.f32 	%f2743, [%rd154];
	mul.f32 	%f2744, %f2918, %f2743;
	fma.rn.f32 	%f2745, %f2917, %f3032, %f2744;
	st.global.f32 	[%rd154], %f2745;
	add.s32 	%r85, %r78, 112;
	mul.wide.u32 	%rd155, %r85, 4;
	add.s64 	%rd156, %rd140, %rd155;
	ld.global.f32 	%f2746, [%rd156];
	mul.f32 	%f2747, %f2918, %f2746;
	fma.rn.f32 	%f2748, %f2917, %f3031, %f2747;
	st.global.f32 	[%rd156], %f2748;
	shl.b32 	%r86, %r147, 4;
	add.s32 	%r87, %r78, %r86;
	mul.wide.u32 	%rd157, %r87, 4;
	add.s64 	%rd158, %rd140, %rd157;
	ld.global.f32 	%f2749, [%rd158];
	mul.f32 	%f2750, %f2918, %f2749;
	fma.rn.f32 	%f2751, %f2917, %f3030, %f2750;
	st.global.f32 	[%rd158], %f2751;
	add.s32 	%r88, %r87, 16;
	mul.wide.u32 	%rd159, %r88, 4;
	add.s64 	%rd160, %rd140, %rd159;
	ld.global.f32 	%f2752, [%rd160];
	mul.f32 	%f2753, %f2918, %f2752;
	fma.rn.f32 	%f2754, %f2917, %f3029, %f2753;
	st.global.f32 	[%rd160], %f2754;
	add.s32 	%r89, %r87, 32;
	mul.wide.u32 	%rd161, %r89, 4;
	add.s64 	%rd162, %rd140, %rd161;
	ld.global.f32 	%f2755, [%rd162];
	mul.f32 	%f2756, %f2918, %f2755;
	fma.rn.f32 	%f2757, %f2917, %f3028, %f2756;
	st.global.f32 	[%rd162], %f2757;
	add.s32 	%r90, %r87, 48;
	mul.wide.u32 	%rd163, %r90, 4;
	add.s64 	%rd164, %rd140, %rd163;
	ld.global.f32 	%f2758, [%rd164];
	mul.f32 	%f2759, %f2918, %f2758;
	fma.rn.f32 	%f2760, %f2917, %f3027, %f2759;
	st.global.f32 	[%rd164], %f2760;
	add.s32 	%r91, %r87, 64;
	mul.wide.u32 	%rd165, %r91, 4;
	add.s64 	%rd166, %rd140, %rd165;
	ld.global.f32 	%f2761, [%rd166];
	mul.f32 	%f2762, %f2918, %f2761;
	fma.rn.f32 	%f2763, %f2917, %f3026, %f2762;
	st.global.f32 	[%rd166], %f2763;
	add.s32 	%r92, %r87, 80;
	mul.wide.u32 	%rd167, %r92, 4;
	add.s64 	%rd168, %rd140, %rd167;
	ld.global.f32 	%f2764, [%rd168];
	mul.f32 	%f2765, %f2918, %f2764;
	fma.rn.f32 	%f2766, %f2917, %f3025, %f2765;
	st.global.f32 	[%rd168], %f2766;
	add.s32 	%r93, %r87, 96;
	mul.wide.u32 	%rd169, %r93, 4;
	add.s64 	%rd170, %rd140, %rd169;
	ld.global.f32 	%f2767, [%rd170];
	mul.f32 	%f2768, %f2918, %f2767;
	fma.rn.f32 	%f2769, %f2917, %f3024, %f2768;
	st.global.f32 	[%rd170], %f2769;
	add.s32 	%r94, %r87, 112;
	mul.wide.u32 	%rd171, %r94, 4;
	add.s64 	%rd172, %rd140, %rd171;
	ld.global.f32 	%f2770, [%rd172];
	mul.f32 	%f2771, %f2918, %f2770;
	fma.rn.f32 	%f2772, %f2917, %f3023, %f2771;
	st.global.f32 	[%rd172], %f2772;
	shl.b32 	%r95, %r147, 5;
	add.s32 	%r96, %r78, %r95;
	mul.wide.u32 	%rd173, %r96, 4;
	add.s64 	%rd174, %rd140, %rd173;
	ld.global.f32 	%f2773, [%rd174];
	mul.f32 	%f2774, %f2918, %f2773;
	fma.rn.f32 	%f2775, %f2917, %f3022, %f2774;
	st.global.f32 	[%rd174], %f2775;
	add.s32 	%r97, %r96, 16;
	mul.wide.u32 	%rd175, %r97, 4;
	add.s64 	%rd176, %rd140, %rd175;
	ld.global.f32 	%f2776, [%rd176];
	mul.f32 	%f2777, %f2918, %f2776;
	fma.rn.f32 	%f2778, %f2917, %f3021, %f2777;
	st.global.f32 	[%rd176], %f2778;
	add.s32 	%r98, %r96, 32;
	mul.wide.u32 	%rd177, %r98, 4;
	add.s64 	%rd178, %rd140, %rd177;
	ld.global.f32 	%f2779, [%rd178];
	mul.f32 	%f2780, %f2918, %f2779;
	fma.rn.f32 	%f2781, %f2917, %f3020, %f2780;
	st.global.f32 	[%rd178], %f2781;
	add.s32 	%r99, %r96, 48;
	mul.wide.u32 	%rd179, %r99, 4;
	add.s64 	%rd180, %rd140, %rd179;
	ld.global.f32 	%f2782, [%rd180];
	mul.f32 	%f2783, %f2918, %f2782;
	fma.rn.f32 	%f2784, %f2917, %f3019, %f2783;
	st.global.f32 	[%rd180], %f2784;
	add.s32 	%r100, %r96, 64;
	mul.wide.u32 	%rd181, %r100, 4;
	add.s64 	%rd182, %rd140, %rd181;
	ld.global.f32 	%f2785, [%rd182];
	mul.f32 	%f2786, %f2918, %f2785;
	fma.rn.f32 	%f2787, %f2917, %f3018, %f2786;
	st.global.f32 	[%rd182], %f2787;
	add.s32 	%r101, %r96, 80;
	mul.wide.u32 	%rd183, %r101, 4;
	add.s64 	%rd184, %rd140, %rd183;
	ld.global.f32 	%f2788, [%rd184];
	mul.f32 	%f2789, %f2918, %f2788;
	fma.rn.f32 	%f2790, %f2917, %f3017, %f2789;
	st.global.f32 	[%rd184], %f2790;
	add.s32 	%r102, %r96, 96;
	mul.wide.u32 	%rd185, %r102, 4;
	add.s64 	%rd186, %rd140, %rd185;
	ld.global.f32 	%f2791, [%rd186];
	mul.f32 	%f2792, %f2918, %f2791;
	fma.rn.f32 	%f2793, %f2917, %f3016, %f2792;
	st.global.f32 	[%rd186], %f2793;
	add.s32 	%r103, %r96, 112;
	mul.wide.u32 	%rd187, %r103, 4;
	add.s64 	%rd188, %rd140, %rd187;
	ld.global.f32 	%f2794, [%rd188];
	mul.f32 	%f2795, %f2918, %f2794;
	fma.rn.f32 	%f2796, %f2917, %f3015, %f2795;
	st.global.f32 	[%rd188], %f2796;
	add.s32 	%r104, %r96, %r86;
	mul.wide.u32 	%rd189, %r104, 4;
	add.s64 	%rd190, %rd140, %rd189;
	ld.global.f32 	%f2797, [%rd190];
	mul.f32 	%f2798, %f2918, %f2797;
	fma.rn.f32 	%f2799, %f2917, %f3014, %f2798;
	st.global.f32 	[%rd190], %f2799;
	add.s32 	%r105, %r104, 16;
	mul.wide.u32 	%rd191, %r105, 4;
	add.s64 	%rd192, %rd140, %rd191;
	ld.global.f32 	%f2800, [%rd192];
	mul.f32 	%f2801, %f2918, %f2800;
	fma.rn.f32 	%f2802, %f2917, %f3013, %f2801;
	st.global.f32 	[%rd192], %f2802;
	add.s32 	%r106, %r104, 32;
	mul.wide.u32 	%rd193, %r106, 4;
	add.s64 	%rd194, %rd140, %rd193;
	ld.global.f32 	%f2803, [%rd194];
	mul.f32 	%f2804, %f2918, %f2803;
	fma.rn.f32 	%f2805, %f2917, %f3012, %f2804;
	st.global.f32 	[%rd194], %f2805;
	add.s32 	%r107, %r104, 48;
	mul.wide.u32 	%rd195, %r107, 4;
	add.s64 	%rd196, %rd140, %rd195;
	ld.global.f32 	%f2806, [%rd196];
	mul.f32 	%f2807, %f2918, %f2806;
	fma.rn.f32 	%f2808, %f2917, %f3011, %f2807;
	st.global.f32 	[%rd196], %f2808;
	add.s32 	%r108, %r104, 64;
	mul.wide.u32 	%rd197, %r108, 4;
	add.s64 	%rd198, %rd140, %rd197;
	ld.global.f32 	%f2809, [%rd198];
	mul.f32 	%f2810, %f2918, %f2809;
	fma.rn.f32 	%f2811, %f2917, %f3010, %f2810;
	st.global.f32 	[%rd198], %f2811;
	add.s32 	%r109, %r104, 80;
	mul.wide.u32 	%rd199, %r109, 4;
	add.s64 	%rd200, %rd140, %rd199;
	ld.global.f32 	%f2812, [%rd200];
	mul.f32 	%f2813, %f2918, %f2812;
	fma.rn.f32 	%f2814, %f2917, %f3009, %f2813;
	st.global.f32 	[%rd200], %f2814;
	add.s32 	%r110, %r104, 96;
	mul.wide.u32 	%rd201, %r110, 4;
	add.s64 	%rd202, %rd140, %rd201;
	ld.global.f32 	%f2815, [%rd202];
	mul.f32 	%f2816, %f2918, %f2815;
	fma.rn.f32 	%f2817, %f2917, %f3008, %f2816;
	st.global.f32 	[%rd202], %f2817;
	add.s32 	%r111, %r104, 112;
	mul.wide.u32 	%rd203, %r111, 4;
	add.s64 	%rd204, %rd140, %rd203;
	ld.global.f32 	%f2818, [%rd204];
	mul.f32 	%f2819, %f2918, %f2818;
	fma.rn.f32 	%f2820, %f2917, %f3007, %f2819;
	st.global.f32 	[%rd204], %f2820;
	shl.b32 	%r112, %r147, 6;
	add.s32 	%r113, %r78, %r112;
	mul.wide.u32 	%rd205, %r113, 4;
	add.s64 	%rd206, %rd140, %rd205;
	ld.global.f32 	%f2821, [%rd206];
	mul.f32 	%f2822, %f2918, %f2821;
	fma.rn.f32 	%f2823, %f2917, %f3006, %f2822;
	st.global.f32 	[%rd206], %f2823;
	add.s32 	%r114, %r113, 16;
	mul.wide.u32 	%rd207, %r114, 4;
	add.s64 	%rd208, %rd140, %rd207;
	ld.global.f32 	%f2824, [%rd208];
	mul.f32 	%f2825, %f2918, %f2824;
	fma.rn.f32 	%f2826, %f2917, %f3005, %f2825;
	st.global.f32 	[%rd208], %f2826;
	add.s32 	%r115, %r113, 32;
	mul.wide.u32 	%rd209, %r115, 4;
	add.s64 	%rd210, %rd140, %rd209;
	ld.global.f32 	%f2827, [%rd210];
	mul.f32 	%f2828, %f2918, %f2827;
	fma.rn.f32 	%f2829, %f2917, %f3004, %f2828;
	st.global.f32 	[%rd210], %f2829;
	add.s32 	%r116, %r113, 48;
	mul.wide.u32 	%rd211, %r116, 4;
	add.s64 	%rd212, %rd140, %rd211;
	ld.global.f32 	%f2830, [%rd212];
	mul.f32 	%f2831, %f2918, %f2830;
	fma.rn.f32 	%f2832, %f2917, %f3003, %f2831;
	st.global.f32 	[%rd212], %f2832;
	add.s32 	%r117, %r113, 64;
	mul.wide.u32 	%rd213, %r117, 4;
	add.s64 	%rd214, %rd140, %rd213;
	ld.global.f32 	%f2833, [%rd214];
	mul.f32 	%f2834, %f2918, %f2833;
	fma.rn.f32 	%f2835, %f2917, %f3002, %f2834;
	st.global.f32 	[%rd214], %f2835;
	add.s32 	%r118, %r113, 80;
	mul.wide.u32 	%rd215, %r118, 4;
	add.s64 	%rd216, %rd140, %rd215;
	ld.global.f32 	%f2836, [%rd216];
	mul.f32 	%f2837, %f2918, %f2836;
	fma.rn.f32 	%f2838, %f2917, %f3001, %f2837;
	st.global.f32 	[%rd216], %f2838;
	add.s32 	%r119, %r113, 96;
	mul.wide.u32 	%rd217, %r119, 4;
	add.s64 	%rd218, %rd140, %rd217;
	ld.global.f32 	%f2839, [%rd218];
	mul.f32 	%f2840, %f2918, %f2839;
	fma.rn.f32 	%f2841, %f2917, %f3000, %f2840;
	st.global.f32 	[%rd218], %f2841;
	add.s32 	%r120, %r113, 112;
	mul.wide.u32 	%rd219, %r120, 4;
	add.s64 	%rd220, %rd140, %rd219;
	ld.global.f32 	%f2842, [%rd220];
	mul.f32 	%f2843, %f2918, %f2842;
	fma.rn.f32 	%f2844, %f2917, %f2999, %f2843;
	st.global.f32 	[%rd220], %f2844;
	add.s32 	%r121, %r113, %r86;
	mul.wide.u32 	%rd221, %r121, 4;
	add.s64 	%rd222, %rd140, %rd221;
	ld.global.f32 	%f2845, [%rd222];
	mul.f32 	%f2846, %f2918, %f2845;
	fma.rn.f32 	%f2847, %f2917, %f2998, %f2846;
	st.global.f32 	[%rd222], %f2847;
	add.s32 	%r122, %r121, 16;
	mul.wide.u32 	%rd223, %r122, 4;
	add.s64 	%rd224, %rd140, %rd223;
	ld.global.f32 	%f2848, [%rd224];
	mul.f32 	%f2849, %f2918, %f2848;
	fma.rn.f32 	%f2850, %f2917, %f2997, %f2849;
	st.global.f32 	[%rd224], %f2850;
	add.s32 	%r123, %r121, 32;
	mul.wide.u32 	%rd225, %r123, 4;
	add.s64 	%rd226, %rd140, %rd225;
	ld.global.f32 	%f2851, [%rd226];
	mul.f32 	%f2852, %f2918, %f2851;
	fma.rn.f32 	%f2853, %f2917, %f2996, %f2852;
	st.global.f32 	[%rd226], %f2853;
	add.s32 	%r124, %r121, 48;
	mul.wide.u32 	%rd227, %r124, 4;
	add.s64 	%rd228, %rd140, %rd227;
	ld.global.f32 	%f2854, [%rd228];
	mul.f32 	%f2855, %f2918, %f2854;
	fma.rn.f32 	%f2856, %f2917, %f2995, %f2855;
	st.global.f32 	[%rd228], %f2856;
	add.s32 	%r125, %r121, 64;
	mul.wide.u32 	%rd229, %r125, 4;
	add.s64 	%rd230, %rd140, %rd229;
	ld.global.f32 	%f2857, [%rd230];
	mul.f32 	%f2858, %f2918, %f2857;
	fma.rn.f32 	%f2859, %f2917, %f2994, %f2858;
	st.global.f32 	[%rd230], %f2859;
	add.s32 	%r126, %r121, 80;
	mul.wide.u32 	%rd231, %r126, 4;
	add.s64 	%rd232, %rd140, %rd231;
	ld.global.f32 	%f2860, [%rd232];
	mul.f32 	%f2861, %f2918, %f2860;
	fma.rn.f32 	%f2862, %f2917, %f2993, %f2861;
	st.global.f32 	[%rd232], %f2862;
	add.s32 	%r127, %r121, 96;
	mul.wide.u32 	%rd233, %r127, 4;
	add.s64 	%rd234, %rd140, %rd233;
	ld.global.f32 	%f2863, [%rd234];
	mul.f32 	%f2864, %f2918, %f2863;
	fma.rn.f32 	%f2865, %f2917, %f2992, %f2864;
	st.global.f32 	[%rd234], %f2865;
	add.s32 	%r128, %r121, 112;
	mul.wide.u32 	%rd235, %r128, 4;
	add.s64 	%rd236, %rd140, %rd235;
	ld.global.f32 	%f2866, [%rd236];
	mul.f32 	%f2867, %f2918, %f2866;
	fma.rn.f32 	%f2868, %f2917, %f2991, %f2867;
	st.global.f32 	[%rd236], %f2868;
	add.s32 	%r129, %r113, %r95;
	mul.wide.u32 	%rd237, %r129, 4;
	add.s64 	%rd238, %rd140, %rd237;
	ld.global.f32 	%f2869, [%rd238];
	mul.f32 	%f2870, %f2918, %f2869;
	fma.rn.f32 	%f2871, %f2917, %f2990, %f2870;
	st.global.f32 	[%rd238], %f2871;
	add.s32 	%r130, %r129, 16;
	mul.wide.u32 	%rd239, %r130, 4;
	add.s64 	%rd240, %rd140, %rd239;
	ld.global.f32 	%f2872, [%rd240];
	mul.f32 	%f2873, %f2918, %f2872;
	fma.rn.f32 	%f2874, %f2917, %f2989, %f2873;
	st.global.f32 	[%rd240], %f2874;
	add.s32 	%r131, %r129, 32;
	mul.wide.u32 	%rd241, %r131, 4;
	add.s64 	%rd242, %rd140, %rd241;
	ld.global.f32 	%f2875, [%rd242];
	mul.f32 	%f2876, %f2918, %f2875;
	fma.rn.f32 	%f2877, %f2917, %f2988, %f2876;
	st.global.f32 	[%rd242], %f2877;
	add.s32 	%r132, %r129, 48;
	mul.wide.u32 	%rd243, %r132, 4;
	add.s64 	%rd244, %rd140, %rd243;
	ld.global.f32 	%f2878, [%rd244];
	mul.f32 	%f2879, %f2918, %f2878;
	fma.rn.f32 	%f2880, %f2917, %f2987, %f2879;
	st.global.f32 	[%rd244], %f2880;
	add.s32 	%r133, %r129, 64;
	mul.wide.u32 	%rd245, %r133, 4;
	add.s64 	%rd246, %rd140, %rd245;
	ld.global.f32 	%f2881, [%rd246];
	mul.f32 	%f2882, %f2918, %f2881;
	fma.rn.f32 	%f2883, %f2917, %f2986, %f2882;
	st.global.f32 	[%rd246], %f2883;
	add.s32 	%r134, %r129, 80;
	mul.wide.u32 	%rd247, %r134, 4;
	add.s64 	%rd248, %rd140, %rd247;
	ld.global.f32 	%f2884, [%rd248];
	mul.f32 	%f2885, %f2918, %f2884;
	fma.rn.f32 	%f2886, %f2917, %f2985, %f2885;
	st.global.f32 	[%rd248], %f2886;
	add.s32 	%r135, %r129, 96;
	mul.wide.u32 	%rd249, %r135, 4;
	add.s64 	%rd250, %rd140, %rd249;
	ld.global.f32 	%f2887, [%rd250];
	mul.f32 	%f2888, %f2918, %f2887;
	fma.rn.f32 	%f2889, %f2917, %f2984, %f2888;
	st.global.f32 	[%rd250], %f2889;
	add.s32 	%r136, %r129, 112;
	mul.wide.u32 	%rd251, %r136, 4;
	add.s64 	%rd252, %rd140, %rd251;
	ld.global.f32 	%f2890, [%rd252];
	mul.f32 	%f2891, %f2918, %f2890;
	fma.rn.f32 	%f2892, %f2917, %f2983, %f2891;
	st.global.f32 	[%rd252], %f2892;
	add.s32 	%r137, %r129, %r86;
	mul.wide.u32 	%rd253, %r137, 4;
	add.s64 	%rd254, %rd140, %rd253;
	ld.global.f32 	%f2893, [%rd254];
	mul.f32 	%f2894, %f2918, %f2893;
	fma.rn.f32 	%f2895, %f2917, %f3039, %f2894;
	st.global.f32 	[%rd254], %f2895;
	add.s32 	%r138, %r137, 16;
	mul.wide.u32 	%rd255, %r138, 4;
	add.s64 	%rd256, %rd140, %rd255;
	ld.global.f32 	%f2896, [%rd256];
	mul.f32 	%f2897, %f2918, %f2896;
	fma.rn.f32 	%f2898, %f2917, %f3040, %f2897;
	st.global.f32 	[%rd256], %f2898;
	add.s32 	%r139, %r137, 32;
	mul.wide.u32 	%rd257, %r139, 4;
	add.s64 	%rd258, %rd140, %rd257;
	ld.global.f32 	%f2899, [%rd258];
	mul.f32 	%f2900, %f2918, %f2899;
	fma.rn.f32 	%f2901, %f2917, %f3041, %f2900;
	st.global.f32 	[%rd258], %f2901;
	add.s32 	%r140, %r137, 48;
	mul.wide.u32 	%rd259, %r140, 4;
	add.s64 	%rd260, %rd140, %rd259;
	ld.global.f32 	%f2902, [%rd260];
	mul.f32 	%f2903, %f2918, %f2902;
	fma.rn.f32 	%f2904, %f2917, %f3042, %f2903;
	st.global.f32 	[%rd260], %f2904;
	add.s32 	%r141, %r137, 64;
	mul.wide.u32 	%rd261, %r141, 4;
	add.s64 	%rd262, %rd140, %rd261;
	ld.global.f32 	%f2905, [%rd262];
	mul.f32 	%f2906, %f2918, %f2905;
	fma.rn.f32 	%f2907, %f2917, %f3043, %f2906;
	st.global.f32 	[%rd262], %f2907;
	add.s32 	%r142, %r137, 80;
	mul.wide.u32 	%rd263, %r142, 4;
	add.s64 	%rd264, %rd140, %rd263;
	ld.global.f32 	%f2908, [%rd264];
	mul.f32 	%f2909, %f2918, %f2908;
	fma.rn.f32 	%f2910, %f2917, %f3044, %f2909;
	st.global.f32 	[%rd264], %f2910;
	add.s32 	%r143, %r137, 96;
	mul.wide.u32 	%rd265, %r143, 4;
	add.s64 	%rd266, %rd140, %rd265;
	ld.global.f32 	%f2911, [%rd266];
	mul.f32 	%f2912, %f2918, %f2911;
	fma.rn.f32 	%f2913, %f2917, %f3045, %f2912;
	st.global.f32 	[%rd266], %f2913;
	add.s32 	%r144, %r137, 112;
	mul.wide.u32 	%rd267, %r144, 4;
	add.s64 	%rd268, %rd140, %rd267;
	ld.global.f32 	%f2914, [%rd268];
	mul.f32 	%f2915, %f2918, %f2914;
	fma.rn.f32 	%f2916, %f2917, %f3046, %f2915;
	st.global.f32 	[%rd268], %f2916;
	ret;

}
	// .globl	_Z20sgemm_8_2Dreg_float4PK6float4jS1_jPfjffjjj
.visible .entry _Z20sgemm_8_2Dreg_float4PK6float4jS1_jPfjffjjj(
	.param .u64 .ptr .align 1 _Z20sgemm_8_2Dreg_float4PK6float4jS1_jPfjffjjj_param_0,
	.param .u32 _Z20sgemm_8_2Dreg_float4PK6float4jS1_jPfjffjjj_param_1,
	.param .u64 .ptr .align 1 _Z20sgemm_8_2Dreg_float4PK6float4jS1_jPfjffjjj_param_2,
	.param .u32 _Z20sgemm_8_2Dreg_float4PK6float4jS1_jPfjffjjj_param_3,
	.param .u64 .ptr .align 1 _Z20sgemm_8_2Dreg_float4PK6float4jS1_jPfjffjjj_param_4,
	.param .u32 _Z20sgemm_8_2Dreg_float4PK6float4jS1_jPfjffjjj_param_5,
	.param .f32 _Z20sgemm_8_2Dreg_float4PK6float4jS1_jPfjffjjj_param_6,
	.param .f32 _Z20sgemm_8_2Dreg_float4PK6float4jS1_jPfjffjjj_param_7,
	.param .u32 _Z20sgemm_8_2Dreg_float4PK6float4jS1_jPfjffjjj_param_8,
	.param .u32 _Z20sgemm_8_2Dreg_float4PK6float4jS1_jPfjffjjj_param_9,
	.param .u32 _Z20sgemm_8_2Dreg_float4PK6float4jS1_jPfjffjjj_param_10
)
{
	.reg .pred 	%p<3>;
	.reg .b32 	%r<133>;
	.reg .b32 	%f<3047>;
	.reg .b64 	%rd<146>;
	// demoted variable
	.shared .align 4 .b8 _ZZ20sgemm_8_2Dreg_float4PK6float4jS1_jPfjffjjjE2As[16384];
	// demoted variable
	.shared .align 4 .b8 _ZZ20sgemm_8_2Dreg_float4PK6float4jS1_jPfjffjjjE2Bs[16384];
	ld.param.u32 	%r14, [_Z20sgemm_8_2Dreg_float4PK6float4jS1_jPfjffjjj_param_1];
	ld.param.u32 	%r17, [_Z20sgemm_8_2Dreg_float4PK6float4jS1_jPfjffjjj_param_8];
	mov.u32 	%r1, %tid.x;
	mov.u32 	%r2, %tid.y;
	mov.u32 	%r18, %ctaid.y;
	shl.b32 	%r3, %r18, 7;
	mov.u32 	%r19, %ctaid.x;
	shl.b32 	%r4, %r19, 7;
	setp.lt.u32 	%p1, %r17, 32;
	mov.f32 	%f2983, 0f00000000;
	mov.f32 	%f2984, %f2983;
	mov.f32 	%f2985, %f2983;
	mov.f32 	%f2986, %f2983;
	mov.f32 	%f2987, %f2983;
	mov.f32 	%f2988, %f2983;
	mov.f32 	%f2989, %f2983;
	mov.f32 	%f2990, %f2983;
	mov.f32 	%f2991, %f2983;
	mov.f32 	%f2992, %f2983;
	mov.f32 	%f2993, %f2983;
	mov.f32 	%f2994, %f2983;
	mov.f32 	%f2995, %f2983;
	mov.f32 	%f2996, %f2983;
	mov.f32 	%f2997, %f2983;
	mov.f32 	%f2998, %f2983;
	mov.f32 	%f2999, %f2983;
	mov.f32 	%f3000, %f2983;
	mov.f32 	%f3001, %f2983;
	mov.f32 	%f3002, %f2983;
	mov.f32 	%f3003, %f2983;
	mov.f32 	%f3004, %f2983;
	mov.f32 	%f3005, %f2983;
	mov.f32 	%f3006, %f2983;
	mov.f32 	%f3007, %f2983;
	mov.f32 	%f3008, %f2983;
	mov.f32 	%f3009, %f2983;
	mov.f32 	%f3010, %f2983;
	mov.f32 	%f3011, %f2983;
	mov.f32 	%f3012, %f2983;
	mov.f32 	%f3013, %f2983;
	mov.f32 	%f3014, %f2983;
	mov.f32 	%f3015, %f2983;
	mov.f32 	%f3016, %f2983;
	mov.f32 	%f3017, %f2983;
	mov.f32 	%f3018, %f2983;
	mov.f32 	%f3019, %f2983;
	mov.f32 	%f3020, %f2983;
	mov.f32 	%f3021, %f2983;
	mov.f32 	%f3022, %f2983;
	mov.f32 	%f3023, %f2983;
	mov.f32 	%f3024, %f2983;
	mov.f32 	%f3025, %f2983;
	mov.f32 	%f3026, %f2983;
	mov.f32 	%f3027, %f2983;
	mov.f32 	%f3028, %f2983;
	mov.f32 	%f3029, %f2983;
	mov.f32 	%f3030, %f2983;
	mov.f32 	%f3031, %f2983;
	mov.f32 	%f3032, %f2983;
	mov.f32 	%f3033, %f2983;
	mov.f32 	%f3034, %f2983;
	mov.f32 	%f3035, %f2983;
	mov.f32 	%f3036, %f2983;
	mov.f32 	%f3037, %f2983;
	mov.f32 	%f3038, %f2983;
	mov.f32 	%f3039, %f2983;
	mov.f32 	%f3040, %f2983;
	mov.f32 	%f3041, %f2983;
	mov.f32 	%f3042, %f2983;
	mov.f32 	%f3043, %f2983;
	mov.f32 	%f3044, %f2983;
	mov.f32 	%f3045, %f2983;
	mov.f32 	%f3046, %f2983;
	@%p1 bra 	$L__BB9_3;
	ld.param.u32 	%r127, [_Z20sgemm_8_2Dreg_float4PK6float4jS1_jPfjffjjj_param_3];
	mov.u32 	%r20, %ntid.x;
	mad.lo.s32 	%r21, %r2, %r20, %r1;
	shr.u32 	%r22, %r21, 1;
	shl.b32 	%r23, %r21, 4;
	and.b32  	%r24, %r23, 16;
	shr.u32 	%r25, %r21, 3;
	and.b32  	%r26, %r23, 112;
	add.s32 	%r27, %r3, %r22;
	shr.u32 	%r28, %r17, 5;
	neg.s32 	%r132, %r28;
	mad.lo.s32 	%r131, %r27, %r14, %r24;
	mad.lo.s32 	%r29, %r127, %r25, %r4;
	add.s32 	%r130, %r29, %r26;
	mov.f32 	%f2983, 0f00000000;
$L__BB9_2:
	ld.param.u32 	%r128, [_Z20sgemm_8_2Dreg_float4PK6float4jS1_jPfjffjjj_param_3];
	ld.param.u64 	%rd144, [_Z20sgemm_8_2Dreg_float4PK6float4jS1_jPfjffjjj_param_2];
	ld.param.u64 	%rd143, [_Z20sgemm_8_2Dreg_float4PK6float4jS1_jPfjffjjj_param_0];
	shr.u32 	%r30, %r130, 2;
	shr.u32 	%r31, %r131, 2;
	mul.wide.u32 	%rd12, %r31, 16;
	add.s64 	%rd4, %rd143, %rd12;
	// begin inline asm
	ld.global.nc.v4.f32 {%f197,%f198,%f199,%f200}, [%rd4];
	// end inline asm
	mul.wide.u32 	%rd13, %r30, 16;
	add.s64 	%rd5, %rd144, %rd13;
	// begin inline asm
	ld.global.nc.v4.f32 {%f201,%f202,%f203,%f204}, [%rd5];
	// end inline asm
	mov.u32 	%r32, %tid.y;
	mov.u32 	%r33, %ntid.x;
	mov.u32 	%r34, %tid.x;
	mad.lo.s32 	%r35, %r32, %r33, %r34;
	shl.b32 	%r36, %r35, 6;
	and.b32  	%r37, %r36, -128;
	mov.u32 	%r38, _ZZ20sgemm_8_2Dreg_float4PK6float4jS1_jPfjffjjjE2As;
	add.s32 	%r39, %r38, %r37;
	and.b32  	%r40, %r36, 64;
	add.s32 	%r41, %r39, %r40;
	st.shared.f32 	[%r41], %f197;
	st.shared.f32 	[%r41+4], %f198;
	st.shared.f32 	[%r41+8], %f199;
	st.shared.f32 	[%r41+12], %f200;
	and.b32  	%r42, %r36, -512;
	mov.u32 	%r43, _ZZ20sgemm_8_2Dreg_float4PK6float4jS1_jPfjffjjjE2Bs;
	add.s32 	%r44, %r43, %r42;
	and.b32  	%r45, %r36, 448;
	add.s32 	%r46, %r44, %r45;
	st.shared.f32 	[%r46], %f201;
	st.shared.f32 	[%r46+4], %f202;
	st.shared.f32 	[%r46+8], %f203;
	st.shared.f32 	[%r46+12], %f204;
	add.s64 	%rd6, %rd4, 16;
	// begin inline asm
	ld.global.nc.v4.f32 {%f205,%f206,%f207,%f208}, [%rd6];
	// end inline asm
	add.s64 	%rd7, %rd5, 16;
	// begin inline asm
	ld.global.nc.v4.f32 {%f209,%f210,%f211,%f212}, [%rd7];
	// end inline asm
	st.shared.f32 	[%r41+16], %f205;
	st.shared.f32 	[%r41+20], %f206;
	st.shared.f32 	[%r41+24], %f207;
	st.shared.f32 	[%r41+28], %f208;
	st.shared.f32 	[%r46+16], %f209;
	st.shared.f32 	[%r46+20], %f210;
	st.shared.f32 	[%r46+24], %f211;
	st.shared.f32 	[%r46+28], %f212;
	add.s64 	%rd8, %rd4, 32;
	// begin inline asm
	ld.global.nc.v4.f32 {%f213,%f214,%f215,%f216}, [%rd8];
	// end inline asm
	add.s64 	%rd9, %rd5, 32;
	// begin inline asm
	ld.global.nc.v4.f32 {%f217,%f218,%f219,%f220}, [%rd9];
	// end inline asm
	st.shared.f32 	[%r41+32], %f213;
	st.shared.f32 	[%r41+36], %f214;
	st.shared.f32 	[%r41+40], %f215;
	st.shared.f32 	[%r41+44], %f216;
	st.shared.f32 	[%r46+32], %f217;
	st.shared.f32 	[%r46+36], %f218;
	st.shared.f32 	[%r46+40], %f219;
	st.shared.f32 	[%r46+44], %f220;
	add.s64 	%rd10, %rd4, 48;
	// begin inline asm
	ld.global.nc.v4.f32 {%f221,%f222,%f223,%f224}, [%rd10];
	// end inline asm
	add.s64 	%rd11, %rd5, 48;
	// begin inline asm
	ld.global.nc.v4.f32 {%f225,%f226,%f227,%f228}, [%rd11];
	// end inline asm
	st.shared.f32 	[%r41+48], %f221;
	st.shared.f32 	[%r41+52], %f222;
	st.shared.f32 	[%r41+56], %f223;
	st.shared.f32 	[%r41+60], %f224;
	st.shared.f32 	[%r46+48], %f225;
	st.shared.f32 	[%r46+52], %f226;
	st.shared.f32 	[%r46+56], %f227;
	st.shared.f32 	[%r46+60], %f228;
	bar.sync 	0;
	shl.b32 	%r47, %r34, 2;
	add.s32 	%r48, %r43, %r47;
	ld.shared.f32 	%f229, [%r48];
	ld.shared.f32 	%f230, [%r48+64];
	ld.shared.f32 	%f231, [%r48+128];
	ld.shared.f32 	%f232, [%r48+192];
	ld.shared.f32 	%f233, [%r48+256];
	ld.shared.f32 	%f234, [%r48+320];
	ld.shared.f32 	%f235, [%r48+384];
	ld.shared.f32 	%f236, [%r48+448];
	shl.b32 	%r49, %r32, 7;
	add.s32 	%r50, %r38, %r49;
	ld.shared.f32 	%f237, [%r50];
	fma.rn.f32 	%f238, %f237, %f229, %f3038;
	fma.rn.f32 	%f239, %f237, %f230, %f3037;
	fma.rn.f32 	%f240, %f237, %f231, %f3036;
	fma.rn.f32 	%f241, %f237, %f232, %f3035;
	fma.rn.f32 	%f242, %f237, %f233, %f3034;
	fma.rn.f32 	%f243, %f237, %f234, %f3033;
	fma.rn.f32 	%f244, %f237, %f235, %f3032;
	fma.rn.f32 	%f245, %f237, %f236, %f3031;
	ld.shared.f32 	%f246, [%r50+2048];
	fma.rn.f32 	%f247, %f246, %f229, %f3030;
	fma.rn.f32 	%f248, %f246, %f230, %f3029;
	fma.rn.f32 	%f249, %f246, %f231, %f3028;
	fma.rn.f32 	%f250, %f246, %f232, %f3027;
	fma.rn.f32 	%f251, %f246, %f233, %f3026;
	fma.rn.f32 	%f252, %f246, %f234, %f3025;
	fma.rn.f32 	%f253, %f246, %f235, %f3024;
	fma.rn.f32 	%f254, %f246, %f236, %f3023;
	ld.shared.f32 	%f255, [%r50+4096];
	fma.rn.f32 	%f256, %f255, %f229, %f3022;
	fma.rn.f32 	%f257, %f255, %f230, %f3021;
	fma.rn.f32 	%f258, %f255, %f231, %f3020;
	fma.rn.f32 	%f259, %f255, %f232, %f3019;
	fma.rn.f32 	%f260, %f255, %f233, %f3018;
	fma.rn.f32 	%f261, %f255, %f234, %f3017;
	fma.rn.f32 	%f262, %f255, %f235, %f3016;
	fma.rn.f32 	%f263, %f255, %f236, %f3015;
	ld.shared.f32 	%f264, [%r50+6144];
	fma.rn.f32 	%f265, %f264, %f229, %f3014;
	fma.rn.f32 	%f266, %f264, %f230, %f3013;
	fma.rn.f32 	%f267, %f264, %f231, %f3012;
	fma.rn.f32 	%f268, %f264, %f232, %f3011;
	fma.rn.f32 	%f269, %f264, %f233, %f3010;
	fma.rn.f32 	%f270, %f264, %f234, %f3009;
	fma.rn.f32 	%f271, %f264, %f235, %f3008;
	fma.rn.f32 	%f272, %f264, %f236, %f3007;
	ld.shared.f32 	%f273, [%r50+8192];
	fma.rn.f32 	%f274, %f273, %f229, %f3006;
	fma.rn.f32 	%f275, %f273, %f230, %f3005;
	fma.rn.f32 	%f276, %f273, %f231, %f3004;
	fma.rn.f32 	%f277, %f273, %f232, %f3003;
	fma.rn.f32 	%f278, %f273, %f233, %f3002;
	fma.rn.f32 	%f279, %f273, %f234, %f3001;
	fma.rn.f32 	%f280, %f273, %f235, %f3000;
	fma.rn.f32 	%f281, %f273, %f236, %f2999;
	ld.shared.f32 	%f282, [%r50+10240];
	fma.rn.f32 	%f283, %f282, %f229, %f2998;
	fma.rn.f32 	%f284, %f282, %f230, %f2997;
	fma.rn.f32 	%f285, %f282, %f231, %f2996;
	fma.rn.f32 	%f286, %f282, %f232, %f2995;
	fma.rn.f32 	%f287, %f282, %f233, %f2994;
	fma.rn.f32 	%f288, %f282, %f234, %f2993;
	fma.rn.f32 	%f289, %f282, %f235, %f2992;
	fma.rn.f32 	%f290, %f282, %f236, %f2991;
	ld.shared.f32 	%f291, [%r50+12288];
	fma.rn.f32 	%f292, %f291, %f229, %f2990;
	fma.rn.f32 	%f293, %f291, %f230, %f2989;
	fma.rn.f32 	%f294, %f291, %f231, %f2988;
	fma.rn.f32 	%f295, %f291, %f232, %f2987;
	fma.rn.f32 	%f296, %f291, %f233, %f2986;
	fma.rn.f32 	%f297, %f291, %f234, %f2985;
	fma.rn.f32 	%f298, %f291, %f235, %f2984;
	fma.rn.f32 	%f299, %f291, %f236, %f2983;
	ld.shared.f32 	%f300, [%r50+14336];
	fma.rn.f32 	%f301, %f300, %f229, %f3039;
	fma.rn.f32 	%f302, %f300, %f230, %f3040;
	fma.rn.f32 	%f303, %f300, %f231, %f3041;
	fma.rn.f32 	%f304, %f300, %f232, %f3042;
	fma.rn.f32 	%f305, %f300, %f233, %f3043;
	fma.rn.f32 	%f306, %f300, %f234, %f3044;
	fma.rn.f32 	%f307, %f300, %f235, %f3045;
	fma.rn.f32 	%f308, %f300, %f236, %f3046;
	ld.shared.f32 	%f309, [%r48+512];
	ld.shared.f32 	%f310, [%r48+576];
	ld.shared.f32 	%f311, [%r48+640];
	ld.shared.f32 	%f312, [%r48+704];
	ld.shared.f32 	%f313, [%r48+768];
	ld.shared.f32 	%f314, [%r48+832];
	ld.shared.f32 	%f315, [%r48+896];
	ld.shared.f32 	%f316, [%r48+960];
	ld.shared.f32 	%f317, [%r50+4];
	fma.rn.f32 	%f318, %f317, %f309, %f238;
	fma.rn.f32 	%f319, %f317, %f310, %f239;
	fma.rn.f32 	%f320, %f317, %f311, %f240;
	fma.rn.f32 	%f321, %f317, %f312, %f241;
	fma.rn.f32 	%f322, %f317, %f313, %f242;
	fma.rn.f32 	%f323, %f317, %f314, %f243;
	fma.rn.f32 	%f324, %f317, %f315, %f244;
	fma.rn.f32 	%f325, %f317, %f316, %f245;
	ld.shared.f32 	%f326, [%r50+2052];
	fma.rn.f32 	%f327, %f326, %f309, %f247;
	fma.rn.f32 	%f328, %f326, %f310, %f248;
	fma.rn.f32 	%f329, %f326, %f311, %f249;
	fma.rn.f32 	%f330, %f326, %f312, %f250;
	fma.rn.f32 	%f331, %f326, %f313, %f251;
	fma.rn.f32 	%f332, %f326, %f314, %f252;
	fma.rn.f32 	%f333, %f326, %f315, %f253;
	fma.rn.f32 	%f334, %f326, %f316, %f254;
	ld.shared.f32 	%f335, [%r50+4100];
	fma.rn.f32 	%f336, %f335, %f309, %f256;
	fma.rn.f32 	%f337, %f335, %f310, %f257;
	fma.rn.f32 	%f338, %f335, %f311, %f258;
	fma.rn.f32 	%f339, %f335, %f312, %f259;
	fma.rn.f32 	%f340, %f335, %f313, %f260;
	fma.rn.f32 	%f341, %f335, %f314, %f261;
	fma.rn.f32 	%f342, %f335, %f315, %f262;
	fma.rn.f32 	%f343, %f335, %f316, %f263;
	ld.shared.f32 	%f344, [%r50+6148];
	fma.rn.f32 	%f345, %f344, %f309, %f265;
	fma.rn.f32 	%f346, %f344, %f310, %f266;
	fma.rn.f32 	%f347, %f344, %f311, %f267;
	fma.rn.f32 	%f348, %f344, %f312, %f268;
	fma.rn.f32 	%f349, %f344, %f313, %f269;
	fma.rn.f32 	%f350, %f344, %f314, %f270;
	fma.rn.f32 	%f351, %f344, %f315, %f271;
	fma.rn.f32 	%f352, %f344, %f316, %f272;
	ld.shared.f32 	%f353, [%r50+8196];
	fma.rn.f32 	%f354, %f353, %f309, %f274;
	fma.rn.f32 	%f355, %f353, %f310, %f275;
	fma.rn.f32 	%f356, %f353, %f311, %f276;
	fma.rn.f32 	%f357, %f353, %f312, %f277;
	fma.rn.f32 	%f358, %f353, %f313, %f278;
	fma.rn.f32 	%f359, %f353, %f314, %f279;
	fma.rn.f32 	%f360, %f353, %f315, %f280;
	fma.rn.f32 	%f361, %f353, %f316, %f281;
	ld.shared.f32 	%f362, [%r50+10244];
	fma.rn.f32 	%f363, %f362, %f309, %f283;
	fma.rn.f32 	%f364, %f362, %f310, %f284;
	fma.rn.f32 	%f365, %f362, %f311, %f285;
	fma.rn.f32 	%f366, %f362, %f312, %f286;
	fma.rn.f32 	%f367, %f362, %f313, %f287;
	fma.rn.f32 	%f368, %f362, %f314, %f288;
	fma.rn.f32 	%f369, %f362, %f315, %f289;
	fma.rn.f32 	%f370, %f362, %f316, %f290;
	ld.shared.f32 	%f371, [%r50+12292];
	fma.rn.f32 	%f372, %f371, %f309, %f292;
	fma.rn.f32 	%f373, %f371, %f310, %f293;
	fma.rn.f32 	%f374, %f371, %f311, %f294;
	fma.rn.f32 	%f375, %f371, %f312, %f295;
	fma.rn.f32 	%f376, %f371, %f313, %f296;
	fma.rn.f32 	%f377, %f371, %f314, %f297;
	fma.rn.f32 	%f378, %f371, %f315, %f298;
	fma.rn.f32 	%f379, %f371, %f316, %f299;
	ld.shared.f32 	%f380, [%r50+14340];
	fma.rn.f32 	%f381, %f380, %f309, %f301;
	fma.rn.f32 	%f382, %f380, %f310, %f302;
	fma.rn.f32 	%f383, %f380, %f311, %f303;
	fma.rn.f32 	%f384, %f380, %f312, %f304;
	fma.rn.f32 	%f385, %f380, %f313, %f305;
	fma.rn.f32 	%f386, %f380, %f314, %f306;
	fma.rn.f32 	%f387, %f380, %f315, %f307;
	fma.rn.f32 	%f388, %f380, %f316, %f308;
	ld.shared.f32 	%f389, [%r48+1024];
	ld.shared.f32 	%f390, [%r48+1088];
	ld.shared.f32 	%f391, [%r48+1152];
	ld.shared.f32 	%f392, [%r48+1216];
	ld.shared.f32 	%f393, [%r48+1280];
	ld.shared.f32 	%f394, [%r48+1344];
	ld.shared.f32 	%f395, [%r48+1408];
	ld.shared.f32 	%f396, [%r48+1472];
	ld.shared.f32 	%f397, [%r50+8];
	fma.rn.f32 	%f398, %f397, %f389, %f318;
	fma.rn.f32 	%f399, %f397, %f390, %f319;
	fma.rn.f32 	%f400, %f397, %f391, %f320;
	fma.rn.f32 	%f401, %f397, %f392, %f321;
	fma.rn.f32 	%f402, %f397, %f393, %f322;
	fma.rn.f32 	%f403, %f397, %f394, %f323;
	fma.rn.f32 	%f404, %f397, %f395, %f324;
	fma.rn.f32 	%f405, %f397, %f396, %f325;
	ld.shared.f32 	%f406, [%r50+2056];
	fma.rn.f32 	%f407, %f406, %f389, %f327;
	fma.rn.f32 	%f408, %f406, %f390, %f328;
	fma.rn.f32 	%f409, %f406, %f391, %f329;
	fma.rn.f32 	%f410, %f406, %f392, %f330;
	fma.rn.f32 	%f411, %f406, %f393, %f331;
	fma.rn.f32 	%f412, %f406, %f394, %f332;
	fma.rn.f32 	%f413, %f406, %f395, %f333;
	fma.rn.f32 	%f414, %f406, %f396, %f334;
	ld.shared.f32 	%f415, [%r50+4104];
	fma.rn.f32 	%f416, %f415, %f389, %f336;
	fma.rn.f32 	%f417, %f415, %f390, %f337;
	fma.rn.f32 	%f418, %f415, %f391, %f338;
	fma.rn.f32 	%f419, %f415, %f392, %f339;
	fma.rn.f32 	%f420, %f415, %f393, %f340;
	fma.rn.f32 	%f421, %f415, %f394, %f341;
	fma.rn.f32 	%f422, %f415, %f395, %f342;
	fma.rn.f32 	%f423, %f415, %f396, %f343;
	ld.shared.f32 	%f424, [%r50+6152];
	fma.rn.f32 	%f425, %f424, %f389, %f345;
	fma.rn.f32 	%f426, %f424, %f390, %f346;
	fma.rn.f32 	%f427, %f424, %f391, %f347;
	fma.rn.f32 	%f428, %f424, %f392, %f348;
	fma.rn.f32 	%f429, %f424, %f393, %f349;
	fma.rn.f32 	%f430, %f424, %f394, %f350;
	fma.rn.f32 	%f431, %f424, %f395, %f351;
	fma.rn.f32 	%f432, %f424, %f396, %f352;
	ld.shared.f32 	%f433, [%r50+8200];
	fma.rn.f32 	%f434, %f433, %f389, %f354;
	fma.rn.f32 	%f435, %f433, %f390, %f355;
	fma.rn.f32 	%f436, %f433, %f391, %f356;
	fma.rn.f32 	%f437, %f433, %f392, %f357;
	fma.rn.f32 	%f438, %f433, %f393, %f358;
	fma.rn.f32 	%f439, %f433, %f394, %f359;
	fma.rn.f32 	%f440, %f433, %f395, %f360;
	fma.rn.f32 	%f441, %f433, %f396, %f361;
	ld.shared.f32 	%f442, [%r50+10248];
	fma.rn.f32 	%f443, %f442, %f389, %f363;
	fma.rn.f32 	%f444, %f442, %f390, %f364;
	fma.rn.f32 	%f445, %f442, %f391, %f365;
	fma.rn.f32 	%f446, %f442, %f392, %f366;
	fma.rn.f32 	%f447, %f442, %f393, %f367;
	fma.rn.f32 	%f448, %f442, %f394, %f368;
	fma.rn.f32 	%f449, %f442, %f395, %f369;
	fma.rn.f32 	%f450, %f442, %f396, %f370;
	ld.shared.f32 	%f451, [%r50+12296];
	fma.rn.f32 	%f452, %f451, %f389, %f372;
	fma.rn.f32 	%f453, %f451, %f390, %f373;
	fma.rn.f32 	%f454, %f451, %f391, %f374;
	fma.rn.f32 	%f455, %f451, %f392, %f375;
	fma.rn.f32 	%f456, %f451, %f393, %f376;
	fma.rn.f32 	%f457, %f451, %f394, %f377;
	fma.rn.f32 	%f458, %f451, %f395, %f378;
	fma.rn.f32 	%f459, %f451, %f396, %f379;
	ld.shared.f32 	%f460, [%r50+14344];
	fma.rn.f32 	%f461, %f460, %f389, %f381;
	fma.rn.f32 	%f462, %f460, %f390, %f382;
	fma.rn.f32 	%f463, %f460, %f391, %f383;
	fma.rn.f32 	%f464, %f460, %f392, %f384;
	fma.rn.f32 	%f465, %f460, %f393, %f385;
	fma.rn.f32 	%f466, %f460, %f394, %f386;
	fma.rn.f32 	%f467, %f460, %f395, %f387;
	fma.rn.f32 	%f468, %f460, %f396, %f388;
	ld.shared.f32 	%f469, [%r48+1536];
	ld.shared.f32 	%f470, [%r48+1600];
	ld.shared.f32 	%f471, [%r48+1664];
	ld.shared.f32 	%f472, [%r48+1728];
	ld.shared.f32 	%f473, [%r48+1792];
	ld.shared.f32 	%f474, [%r48+1856];
	ld.shared.f32 	%f475, [%r48+1920];
	ld.shared.f32 	%f476, [%r48+1984];
	ld.shared.f32 	%f477, [%r50+12];
	fma.rn.f32 	%f478, %f477, %f469, %f398;
	fma.rn.f32 	%f479, %f477, %f470, %f399;
	fma.rn.f32 	%f480, %f477, %f471, %f400;
	fma.rn.f32 	%f481, %f477, %f472, %f401;
	fma.rn.f32 	%f482, %f477, %f473, %f402;
	fma.rn.f32 	%f483, %f477, %f474, %f403;
	fma.rn.f32 	%f484, %f477, %f475, %f404;
	fma.rn.f32 	%f485, %f477, %f476, %f405;
	ld.shared.f32 	%f486, [%r50+2060];
	fma.rn.f32 	%f487, %f486, %f469, %f407;
	fma.rn.f32 	%f488, %f486, %f470, %f408;
	fma.rn.f32 	%f489, %f486, %f471, %f409;
	fma.rn.f32 	%f490, %f486, %f472, %f410;
	fma.rn.f32 	%f491, %f486, %f473, %f411;
	fma.rn.f32 	%f492, %f486, %f474, %f412;
	fma.rn.f32 	%f493, %f486, %f475, %f413;
	fma.rn.f32 	%f494, %f486, %f476, %f414;
	ld.shared.f32 	%f495, [%r50+4108];
	fma.rn.f32 	%f496, %f495, %f469, %f416;
	fma.rn.f32 	%f497, %f495, %f470, %f417;
	fma.rn.f32 	%f498, %f495, %f471, %f418;
	fma.rn.f32 	%f499, %f495, %f472, %f419;
	fma.rn.f32 	%f500, %f495, %f473, %f420;
	fma.rn.f32 	%f501, %f495, %f474, %f421;
	fma.rn.f32 	%f502, %f495, %f475, %f422;
	fma.rn.f32 	%f503, %f495, %f476, %f423;
	ld.shared.f32 	%f504, [%r50+6156];
	fma.rn.f32 	%f505, %f504, %f469, %f425;
	fma.rn.f32 	%f506, %f504, %f470, %f426;
	fma.rn.f32 	%f507, %f504, %f471, %f427;
	fma.rn.f32 	%f508, %f504, %f472, %f428;
	fma.rn.f32 	%f509, %f504, %f473, %f429;
	fma.rn.f32 	%f510, %f504, %f474, %f430;
	fma.rn.f32 	%f511, %f504, %f475, %f431;
	fma.rn.f32 	%f512, %f504, %f476, %f432;
	ld.shared.f32 	%f513, [%r50+8204];
	fma.rn.f32 	%f514, %f513, %f469, %f434;
	fma.rn.f32 	%f515, %f513, %f470, %f435;
	fma.rn.f32 	%f516, %f513, %f471, %f436;
	fma.rn.f32 	%f517, %f513, %f472, %f437;
	fma.rn.f32 	%f518, %f513, %f473, %f438;
	fma.rn.f32 	%f519, %f513, %f474, %f439;
	fma.rn.f32 	%f520, %f513, %f475, %f440;
	fma.rn.f32 	%f521, %f513, %f476, %f441;
	ld.shared.f32 	%f522, [%r50+10252];
	fma.rn.f32 	%f523, %f522, %f469, %f443;
	fma.rn.f32 	%f524, %f522, %f470, %f444;
	fma.rn.f32 	%f525, %f522, %f471, %f445;
	fma.rn.f32 	%f526, %f522, %f472, %f446;
	fma.rn.f32 	%f527, %f522, %f473, %f447;
	fma.rn.f32 	%f528, %f522, %f474, %f448;
	fma.rn.f32 	%f529, %f522, %f475, %f449;
	fma.rn.f32 	%f530, %f522, %f476, %f450;
	ld.shared.f32 	%f531, [%r50+12300];
	fma.rn.f32 	%f532, %f531, %f469, %f452;
	fma.rn.f32 	%f533, %f531, %f470, %f453;
	fma.rn.f32 	%f534, %f531, %f471, %f454;
	fma.rn.f32 	%f535, %f531, %f472, %f455;
	fma.rn.f32 	%f536, %f531, %f473, %f456;
	fma.rn.f32 	%f537, %f531, %f474, %f457;
	fma.rn.f32 	%f538, %f531, %f475, %f458;
	fma.rn.f32 	%f539, %f531, %f476, %f459;
	ld.shared.f32 	%f540, [%r50+14348];
	fma.rn.f32 	%f541, %f540, %f469, %f461;
	fma.rn.f32 	%f542, %f540, %f470, %f462;
	fma.rn.f32 	%f543, %f540, %f471, %f463;
	fma.rn.f32 	%f544, %f540, %f472, %f464;
	fma.rn.f32 	%f545, %f540, %f473, %f465;
	fma.rn.f32 	%f546, %f540, %f474, %f466;
	fma.rn.f32 	%f547, %f540, %f475, %f467;
	fma.rn.f32 	%f548, %f540, %f476, %f468;
	ld.shared.f32 	%f549, [%r48+2048];
	ld.shared.f32 	%f550, [%r48+2112];
	ld.shared.f32 	%f551, [%r48+2176];
	ld.shared.f32 	%f552, [%r48+2240];
	ld.shared.f32 	%f553, [%r48+2304];
	ld.shared.f32 	%f554, [%r48+2368];
	ld.shared.f32 	%f555, [%r48+2432];
	ld.shared.f32 	%f556, [%r48+2496];
	ld.shared.f32 	%f557, [%r50+16];
	fma.rn.f32 	%f558, %f557, %f549, %f478;
	fma.rn.f32 	%f559, %f557, %f550, %f479;
	fma.rn.f32 	%f560, %f557, %f551, %f480;
	fma.rn.f32 	%f561, %f557, %f552, %f481;
	fma.rn.f32 	%f562, %f557, %f553, %f482;
	fma.rn.f32 	%f563, %f557, %f554, %f483;
	fma.rn.f32 	%f564, %f557, %f555, %f484;
	fma.rn.f32 	%f565, %f557, %f556, %f485;
	ld.shared.f32 	%f566, [%r50+2064];
	fma.rn.f32 	%f567, %f566, %f549, %f487;
	fma.rn.f32 	%f568, %f566, %f550, %f488;
	fma.rn.f32 	%f569, %f566, %f551, %f489;
	fma.rn.f32 	%f570, %f566, %f552, %f490;
	fma.rn.f32 	%f571, %f566, %f553, %f491;
	fma.rn.f32 	%f572, %f566, %f554, %f492;
	fma.rn.f32 	%f573, %f566, %f555, %f493;
	fma.rn.f32 	%f574, %f566, %f556, %f494;
	ld.shared.f32 	%f575, [%r50+4112];
	fma.rn.f32 	%f576, %f575, %f549, %f496;
	fma.rn.f32 	%f577, %f575, %f550, %f497;
	fma.rn.f32 	%f578, %f575, %f551, %f498;
	fma.rn.f32 	%f579, %f575, %f552, %f499;
	fma.rn.f32 	%f580, %f575, %f553, %f500;
	fma.rn.f32 	%f581, %f575, %f554, %f501;
	fma.rn.f32 	%f582, %f575, %f555, %f502;
	fma.rn.f32 	%f583, %f575, %f556, %f503;
	ld.shared.f32 	%f584, [%r50+6160];
	fma.rn.f32 	%f585, %f584, %f549, %f505;
	fma.rn.f32 	%f586, %f584, %f550, %f506;
	fma.rn.f32 	%f587, %f584, %f551, %f507;
	fma.rn.f32 	%f588, %f584, %f552, %f508;
	fma.rn.f32 	%f589, %f584, %f553, %f509;
	fma.rn.f32 	%f590, %f584, %f554, %f510;
	fma.rn.f32 	%f591, %f584, %f555, %f511;
	fma.rn.f32 	%f592, %f584, %f556, %f512;
	ld.shared.f32 	%f593, [%r50+8208];
	fma.rn.f32 	%f594, %f593, %f549, %f514;
	fma.rn.f32 	%f595, %f593, %f550, %f515;
	fma.rn.f32 	%f596, %f593, %f551, %f516;
	fma.rn.f32 	%f597, %f593, %f552, %f517;
	fma.rn.f32 	%f598, %f593, %f553, %f518;
	fma.rn.f32 	%f599, %f593, %f554, %f519;
	fma.rn.f32 	%f600, %f593, %f555, %f520;
	fma.rn.f32 	%f601, %f593, %f556, %f521;
	ld.shared.f32 	%f602, [%r50+10256];
	fma.rn.f32 	%f603, %f602, %f549, %f523;
	fma.rn.f32 	%f604, %f602, %f550, %f524;
	fma.rn.f32 	%f605, %f602, %f551, %f525;
	fma.rn.f32 	%f606, %f602, %f552, %f526;
	fma.rn.f32 	%f607, %f602, %f553, %f527;
	fma.rn.f32 	%f608, %f602, %f554, %f528;
	fma.rn.f32 	%f609, %f602, %f555, %f529;
	fma.rn.f32 	%f610, %f602, %f556, %f530;
	ld.shared.f32 	%f611, [%r50+12304];
	fma.rn.f32 	%f612, %f611, %f549, %f532;
	fma.rn.f32 	%f613, %f611, %f550, %f533;
	fma.rn.f32 	%f614, %f611, %f551, %f534;
	fma.rn.f32 	%f615, %f611, %f552, %f535;
	fma.rn.f32 	%f616, %f611, %f553, %f536;
	fma.rn.f32 	%f617, %f611, %f554, %f537;
	fma.rn.f32 	%f618, %f611, %f555, %f538;
	fma.rn.f32 	%f619, %f611, %f556, %f539;
	ld.shared.f32 	%f620, [%r50+14352];
	fma.rn.f32 	%f621, %f620, %f549, %f541;
	fma.rn.f32 	%f622, %f620, %f550, %f542;
	fma.rn.f32 	%f623, %f620, %f551, %f543;
	fma.rn.f32 	%f624, %f620, %f552, %f544;
	fma.rn.f32 	%f625, %f620, %f553, %f545;
	fma.rn.f32 	%f626, %f620, %f554, %f546;
	fma.rn.f32 	%f627, %f620, %f555, %f547;
	fma.rn.f32 	%f628, %f620, %f556, %f548;
	ld.shared.f32 	%f629, [%r48+2560];
	ld.shared.f32 	%f630, [%r48+2624];
	ld.shared.f32 	%f631, [%r48+2688];
	ld.shared.f32 	%f632, [%r48+2752];
	ld.shared.f32 	%f633, [%r48+2816];
	ld.shared.f32 	%f634, [%r48+2880];
	ld.shared.f32 	%f635, [%r48+2944];
	ld.shared.f32 	%f636, [%r48+3008];
	ld.shared.f32 	%f637, [%r50+20];
	fma.rn.f32 	%f638, %f637, %f629, %f558;
	fma.rn.f32 	%f639, %f637, %f630, %f559;
	fma.rn.f32 	%f640, %f637, %f631, %f560;
	fma.rn.f32 	%f641, %f637, %f632, %f561;
	fma.rn.f32 	%f642, %f637, %f633, %f562;
	fma.rn.f32 	%f643, %f637, %f634, %f563;
	fma.rn.f32 	%f644, %f637, %f635, %f564;
	fma.rn.f32 	%f645, %f637, %f636, %f565;
	ld.shared.f32 	%f646, [%r50+2068];
	fma.rn.f32 	%f647, %f646, %f629, %f567;
	fma.rn.f32 	%f648, %f646, %f630, %f568;
	fma.rn.f32 	%f649, %f646, %f631, %f569;
	fma.rn.f32 	%f650, %f646, %f632, %f570;
	fma.rn.f32 	%f651, %f646, %f633, %f571;
	fma.rn.f32 	%f652, %f646, %f634, %f572;
	fma.rn.f32 	%f653, %f646, %f635, %f573;
	fma.rn.f32 	%f654, %f646, %f636, %f574;
	ld.shared.f32 	%f655, [%r50+4116];
	fma.rn.f32 	%f656, %f655, %f629, %f576;
	fma.rn.f32 	%f657, %f655, %f630, %f577;
	fma.rn.f32 	%f658, %f655, %f631, %f578;
	fma.rn.f32 	%f659, %f655, %f632, %f579;
	fma.rn.f32 	%f660, %f655, %f633, %f580;
	fma.rn.f32 	%f661, %f655, %f634, %f581;
	fma.rn.f32 	%f662, %f655, %f635, %f582;
	fma.rn.f32 	%f663, %f655, %f636, %f583;
	ld.shared.f32 	%f664, [%r50+6164];
	fma.rn.f32 	%f665, %f664, %f629, %f585;
	fma.rn.f32 	%f666, %f664, %f630, %f586;
	fma.rn.f32 	%f667, %f664, %f631, %f587;
	fma.rn.f32 	%f668, %f664, %f632, %f588;
	fma.rn.f32 	%f669, %f664, %f633, %f589;
	fma.rn.f32 	%f670, %f664, %f634, %f590;
	fma.rn.f32 	%f671, %f664, %f635, %f591;
	fma.rn.f32 	%f672, %f664, %f636, %f592;
	ld.shared.f32 	%f673, [%r50+8212];
	fma.rn.f32 	%f674, %f673, %f629, %f594;
	fma.rn.f32 	%f675, %f673, %f630, %f595;
	fma.rn.f32 	%f676, %f673, %f631, %f596;
	fma.rn.f32 	%f677, %f673, %f632, %f597;
	fma.rn.f32 	%f678, %f673, %f633, %f598;
	fma.rn.f32 	%f679, %f673, %f634, %f599;
	fma.rn.f32 	%f680, %f673, %f635, %f600;
	fma.rn.f32 	%f681, %f673, %f636, %f601;
	ld.shared.f32 	%f682, [%r50+10260];
	fma.rn.f32 	%f683, %f682, %f629, %f603;
	fma.rn.f32 	%f684, %f682, %f630, %f604;
	fma.rn.f32 	%f685, %f682, %f631, %f605;
	fma.rn.f32 	%f686, %f682, %f632, %f606;
	fma.rn.f32 	%f687, %f682, %f633, %f607;
	fma.rn.f32 	%f688, %f682, %f634, %f608;
	fma.rn.f32 	%f689, %f682, %f635, %f609;
	fma.rn.f32 	%f690, %f682, %f636, %f610;
	ld.shared.f32 	%f691, [%r50+12308];
	fma.rn.f32 	%f692, %f691, %f629, %f612;
	fma.rn.f32 	%f693, %f691, %f630, %f613;
	fma.rn.f32 	%f694, %f691, %f631, %f614;
	fma.rn.f32 	%f695, %f691, %f632, %f615;
	fma.rn.f32 	%f696, %f691, %f633, %f616;
	fma.rn.f32 	%f697, %f691, %f634, %f617;
	fma.rn.f32 	%f698, %f691, %f635, %f618;
	fma.rn.f32 	%f699, %f691, %f636, %f619;
	ld.shared.f32 	%f700, [%r50+14356];
	fma.rn.f32 	%f701, %f700, %f629, %f621;
	fma.rn.f32 	%f702, %f700, %f630, %f622;
	fma.rn.f32 	%f703, %f700, %f631, %f623;
	fma.rn.f32 	%f704, %f700, %f632, %f624;
	fma.rn.f32 	%f705, %f700, %f633, %f625;
	fma.rn.f32 	%f706, %f700, %f634, %f626;
	fma.rn.f32 	%f707, %f700, %f635, %f627;
	fma.rn.f32 	%f708, %f700, %f636, %f628;
	ld.shared.f32 	%f709, [%r48+3072];
	ld.shared.f32 	%f710, [%r48+3136];
	ld.shared.f32 	%f711, [%r48+3200];
	ld.shared.f32 	%f712, [%r48+3264];
	ld.shared.f32 	%f713, [%r48+3328];
	ld.shared.f32 	%f714, [%r48+3392];
	ld.shared.f32 	%f715, [%r48+3456];
	ld.shared.f32 	%f716, [%r48+3520];
	ld.shared.f32 	%f717, [%r50+24];
	fma.rn.f32 	%f718, %f717, %f709, %f638;
	fma.rn.f32 	%f719, %f717, %f710, %f639;
	fma.rn.f32 	%f720, %f717, %f711, %f640;
	fma.rn.f32 	%f721, %f717, %f712, %f641;
	fma.rn.f32 	%f722, %f717, %f713, %f642;
	fma.rn.f32 	%f723, %f717, %f714, %f643;
	fma.rn.f32 	%f724, %f717, %f715, %f644;
	fma.rn.f32 	%f725, %f717, %f716, %f645;
	ld.shared.f32 	%f726, [%r50+2072];
	fma.rn.f32 	%f727, %f726, %f709, %f647;
	fma.rn.f32 	%f728, %f726, %f710, %f648;
	fma.rn.f32 	%f729, %f726, %f711, %f649;
	fma.rn.f32 	%f730, %f726, %f712, %f650;
	fma.rn.f32 	%f731, %f726, %f713, %f651;
	fma.rn.f32 	%f732, %f726, %f714, %f652;
	fma.rn.f32 	%f733, %f726, %f715, %f653;
	fma.rn.f32 	%f734, %f726, %f716, %f654;
	ld.shared.f32 	%f735, [%r50+4120];
	fma.rn.f32 	%f736, %f735, %f709, %f656;
	fma.rn.f32 	%f737, %f735, %f710, %f657;
	fma.rn.f32 	%f738, %f735, %f711, %f658;
	fma.rn.f32 	%f739, %f735, %f712, %f659;
	fma.rn.f32 	%f740, %f735, %f713, %f660;
	fma.rn.f32 	%f741, %f735, %f714, %f661;
	fma.rn.f32 	%f742, %f735, %f715, %f662;
	fma.rn.f32 	%f743, %f735, %f716, %f663;
	ld.shared.f32 	%f744, [%r50+6168];
	fma.rn.f32 	%f745, %f744, %f709, %f665;
	fma.rn.f32 	%f746, %f744, %f710, %f666;
	fma.rn.f32 	%f747, %f744, %f711, %f667;
	fma.rn.f32 	%f748, %f744, %f712, %f668;
	fma.rn.f32 	%f749, %f744, %f713, %f669;
	fma.rn.f32 	%f750, %f744, %f714, %f670;
	fma.rn.f32 	%f751, %f744, %f715, %f671;
	fma.rn.f32 	%f752, %f744, %f716, %f672;
	ld.shared.f32 	%f753, [%r50+8216];
	fma.rn.f32 	%f754, %f753, %f709, %f674;
	fma.rn.f32 	%f755, %f753, %f710, %f675;
	fma.rn.f32 	%f756, %f753, %f711, %f676;
	fma.rn.f32 	%f757, %f753, %f712, %f677;
	fma.rn.f32 	%f758, %f753, %f713, %f678;
	fma.rn.f32 	%f759, %f753, %f714, %f679;
	fma.rn.f32 	%f760, %f753, %f715, %f680;
	fma.rn.f32 	%f761, %f753, %f716, %f681;
	ld.shared.f32 	%f762, [%r50+10264];
	fma.rn.f32 	%f763, %f762, %f709, %f683;
	fma.rn.f32 	%f764, %f762, %f710, %f684;
	fma.rn.f32 	%f765, %f762, %f711, %f685;
	fma.rn.f32 	%f766, %f762, %f712, %f686;
	fma.rn.f32 	%f767, %f762, %f713, %f687;
	fma.rn.f32 	%f768, %f762, %f714, %f688;
	fma.rn.f32 	%f769, %f762, %f715, %f689;
	fma.rn.f32 	%f770, %f762, %f716, %f690;
	ld.shared.f32 	%f771, [%r50+12312];
	fma.rn.f32 	%f772, %f771, %f709, %f692;
	fma.rn.f32 	%f773, %f771, %f710, %f693;
	fma.rn.f32 	%f774, %f771, %f711, %f694;
	fma.rn.f32 	%f775, %f771, %f712, %f695;
	fma.rn.f32 	%f776, %f771, %f713, %f696;
	fma.rn.f32 	%f777, %f771, %f714, %f697;
	fma.rn.f32 	%f778, %f771, %f715, %f698;
	fma.rn.f32 	%f779, %f771, %f716, %f699;
	ld.shared.f32 	%f780, [%r50+14360];
	fma.rn.f32 	%f781, %f780, %f709, %f701;
	fma.rn.f32 	%f782, %f780, %f710, %f702;
	fma.rn.f32 	%f783, %f780, %f711, %f703;
	fma.rn.f32 	%f784, %f780, %f712, %f704;
	fma.rn.f32 	%f785, %f780, %f713, %f705;
	fma.rn.f32 	%f786, %f780, %f714, %f706;
	fma.rn.f32 	%f787, %f780, %f715, %f707;
	fma.rn.f32 	%f788, %f780, %f716, %f708;
	ld.shared.f32 	%f789, [%r48+3584];
	ld.shared.f32 	%f790, [%r48+3648];
	ld.shared.f32 	%f791, [%r48+3712];
	ld.shared.f32 	%f792, [%r48+3776];
	ld.shared.f32 	%f793, [%r48+3840];
	ld.shared.f32 	%f794, [%r48+3904];
	ld.shared.f32 	%f795, [%r48+3968];
	ld.shared.f32 	%f796, [%r48+4032];
	ld.shared.f32 	%f797, [%r50+28];
	fma.rn.f32 	%f798, %f797, %f789, %f718;
	fma.rn.f32 	%f799, %f797, %f790, %f719;
	fma.rn.f32 	%f800, %f797, %f791, %f720;
	fma.rn.f32 	%f801, %f797, %f792, %f721;
	fma.rn.f32 	%f802, %f797, %f793, %f722;
	fma.rn.f32 	%f803, %f797, %f794, %f723;
	fma.rn.f32 	%f804, %f797, %f795, %f724;
	fma.rn.f32 	%f805, %f797, %f796, %f725;
	ld.shared.f32 	%f806, [%r50+2076];
	fma.rn.f32 	%f807, %f806, %f789, %f727;
	fma.rn.f32 	%f808, %f806, %f790, %f728;
	fma.rn.f32 	%f809, %f806, %f791, %f729;
	fma.rn.f32 	%f810, %f806, %f792, %f730;
	fma.rn.f32 	%f811, %f806, %f793, %f731;
	fma.rn.f32 	%f812, %f806, %f794, %f732;
	fma.rn.f32 	%f813, %f806, %f795, %f733;
	fma.rn.f32 	%f814, %f806, %f796, %f734;
	ld.shared.f32 	%f815, [%r50+4124];
	fma.rn.f32 	%f816, %f815, %f789, %f736;
	fma.rn.f32 	%f817, %f815, %f790, %f737;
	fma.rn.f32 	%f818, %f815, %f791, %f738;
	fma.rn.f32 	%f819, %f815, %f792, %f739;
	fma.rn.f32 	%f820, %f815, %f793, %f740;
	fma.rn.f32 	%f821, %f815, %f794, %f741;
	fma.rn.f32 	%f822, %f815, %f795, %f742;
	fma.rn.f32 	%f823, %f815, %f796, %f743;
	ld.shared.f32 	%f824, [%r50+6172];
	fma.rn.f32 	%f825, %f824, %f789, %f745;
	fma.rn.f32 	%f826, %f824, %f790, %f746;
	fma.rn.f32 	%f827, %f824, %f791, %f747;
	fma.rn.f32 	%f828, %f824, %f792, %f748;
	fma.rn.f32 	%f829, %f824, %f793, %f749;
	fma.rn.f32 	%f830, %f824, %f794, %f750;
	fma.rn.f32 	%f831, %f824, %f795, %f751;
	fma.rn.f32 	%f832, %f824, %f796, %f752;
	ld.shared.f32 	%f833, [%r50+8220];
	fma.rn.f32 	%f834, %f833, %f789, %f754;
	fma.rn.f32 	%f835, %f833, %f790, %f755;
	fma.rn.f32 	%f836, %f833, %f791, %f756;
	fma.rn.f32 	%f837, %f833, %f792, %f757;
	fma.rn.f32 	%f838, %f833, %f793, %f758;
	fma.rn.f32 	%f839, %f833, %f794, %f759;
	fma.rn.f32 	%f840, %f833, %f795, %f760;
	fma.rn.f32 	%f841, %f833, %f796, %f761;
	ld.shared.f32 	%f842, [%r50+10268];
	fma.rn.f32 	%f843, %f842, %f789, %f763;
	fma.rn.f32 	%f844, %f842, %f790, %f764;
	fma.rn.f32 	%f845, %f842, %f791, %f765;
	fma.rn.f32 	%f846, %f842, %f792, %f766;
	fma.rn.f32 	%f847, %f842, %f793, %f767;
	fma.rn.f32 	%f848, %f842, %f794, %f768;
	fma.rn.f32 	%f849, %f842, %f795, %f769;
	fma.rn.f32 	%f850, %f842, %f796, %f770;
	ld.shared.f32 	%f851, [%r50+12316];
	fma.rn.f32 	%f852, %f851, %f789, %f772;
	fma.rn.f32 	%f853, %f851, %f790, %f773;
	fma.rn.f32 	%f854, %f851, %f791, %f774;
	fma.rn.f32 	%f855, %f851, %f792, %f775;
	fma.rn.f32 	%f856, %f851, %f793, %f776;
	fma.rn.f32 	%f857, %f851, %f794, %f777;
	fma.rn.f32 	%f858, %f851, %f795, %f778;
	fma.rn.f32 	%f859, %f851, %f796, %f779;
	ld.shared.f32 	%f860, [%r50+14364];
	fma.rn.f32 	%f861, %f860, %f789, %f781;
	fma.rn.f32 	%f862, %f860, %f790, %f782;
	fma.rn.f32 	%f863, %f860, %f791, %f783;
	fma.rn.f32 	%f864, %f860, %f792, %f784;
	fma.rn.f32 	%f865, %f860, %f793, %f785;
	fma.rn.f32 	%f866, %f860, %f794, %f786;
	fma.rn.f32 	%f867, %f860, %f795, %f787;
	fma.rn.f32 	%f868, %f860, %f796, %f788;
	ld.shared.f32 	%f869, [%r48+4096];
	ld.shared.f32 	%f870, [%r48+4160];
	ld.shared.f32 	%f871, [%r48+4224];
	ld.shared.f32 	%f872, [%r48+4288];
	ld.shared.f32 	%f873, [%r48+4352];
	ld.shared.f32 	%f874, [%r48+4416];
	ld.shared.f32 	%f875, [%r48+4480];
	ld.shared.f32 	%f876, [%r48+4544];
	ld.shared.f32 	%f877, [%r50+32];
	fma.rn.f32 	%f878, %f877, %f869, %f798;
	fma.rn.f32 	%f879, %f877, %f870, %f799;
	fma.rn.f32 	%f880, %f877, %f871, %f800;
	fma.rn.f32 	%f881, %f877, %f872, %f801;
	fma.rn.f32 	%f882, %f877, %f873, %f802;
	fma.rn.f32 	%f883, %f877, %f874, %f803;
	fma.rn.f32 	%f884, %f877, %f875, %f804;
	fma.rn.f32 	%f885, %f877, %f876, %f805;
	ld.shared.f32 	%f886, [%r50+2080];
	fma.rn.f32 	%f887, %f886, %f869, %f807;
	fma.rn.f32 	%f888, %f886, %f870, %f808;
	fma.rn.f32 	%f889, %f886, %f871, %f809;
	fma.rn.f32 	%f890, %f886, %f872, %f810;
	fma.rn.f32 	%f891, %f886, %f873, %f811;
	fma.rn.f32 	%f892, %f886, %f874, %f812;
	fma.rn.f32 	%f893, %f886, %f875, %f813;
	fma.rn.f32 	%f894, %f886, %f876, %f814;
	ld.shared.f32 	%f895, [%r50+4128];
	fma.rn.f32 	%f896, %f895, %f869, %f816;
	fma.rn.f32 	%f897, %f895, %f870, %f817;
	fma.rn.f32 	%f898, %f895, %f871, %f818;
	fma.rn.f32 	%f899, %f895, %f872, %f819;
	fma.rn.f32 	%f900, %f895, %f873, %f820;
	fma.rn.f32 	%f901, %f895, %f874, %f821;
	fma.rn.f32 	%f902, %f895, %f875, %f822;
	fma.rn.f32 	%f903, %f895, %f876, %f823;
	ld.shared.f32 	%f904, [%r50+6176];
	fma.rn.f32 	%f905, %f904, %f869, %f825;
	fma.rn.f32 	%f906, %f904, %f870, %f826;
	fma.rn.f32 	%f907, %f904, %f871, %f827;
	fma.rn.f32 	%f908, %f904, %f872, %f828;
	fma.rn.f32 	%f909, %f904, %f873, %f829;
	fma.rn.f32 	%f910, %f904, %f874, %f830;
	fma.rn.f32 	%f911, %f904, %f875, %f831;
	fma.rn.f32 	%f912, %f904, %f876, %f832;
	ld.shared.f32 	%f913, [%r50+8224];
	fma.rn.f32 	%f914, %f913, %f869, %f834;
	fma.rn.f32 	%f915, %f913, %f870, %f835;
	fma.rn.f32 	%f916, %f913, %f871, %f836;
	fma.rn.f32 	%f917, %f913, %f872, %f837;
	fma.rn.f32 	%f918, %f913, %f873, %f838;
	fma.rn.f32 	%f919, %f913, %f874, %f839;
	fma.rn.f32 	%f920, %f913, %f875, %f840;
	fma.rn.f32 	%f921, %f913, %f876, %f841;
	ld.shared.f32 	%f922, [%r50+10272];
	fma.rn.f32 	%f923, %f922, %f869, %f843;
	fma.rn.f32 	%f924, %f922, %f870, %f844;
	fma.rn.f32 	%f925, %f922, %f871, %f845;
	fma.rn.f32 	%f926, %f922, %f872, %f846;
	fma.rn.f32 	%f927, %f922, %f873, %f847;
	fma.rn.f32 	%f928, %f922, %f874, %f848;
	fma.rn.f32 	%f929, %f922, %f875, %f849;
	fma.rn.f32 	%f930, %f922, %f876, %f850;
	ld.shared.f32 	%f931, [%r50+12320];
	fma.rn.f32 	%f932, %f931, %f869, %f852;
	fma.rn.f32 	%f933, %f931, %f870, %f853;
	fma.rn.f32 	%f934, %f931, %f871, %f854;
	fma.rn.f32 	%f935, %f931, %f872, %f855;
	fma.rn.f32 	%f936, %f931, %f873, %f856;
	fma.rn.f32 	%f937, %f931, %f874, %f857;
	fma.rn.f32 	%f938, %f931, %f875, %f858;
	fma.rn.f32 	%f939, %f931, %f876, %f859;
	ld.shared.f32 	%f940, [%r50+14368];
	fma.rn.f32 	%f941, %f940, %f869, %f861;
	fma.rn.f32 	%f942, %f940, %f870, %f862;
	fma.rn.f32 	%f943, %f940, %f871, %f863;
	fma.rn.f32 	%f944, %f940, %f872, %f864;
	fma.rn.f32 	%f945, %f940, %f873, %f865;
	fma.rn.f32 	%f946, %f940, %f874, %f866;
	fma.rn.f32 	%f947, %f940, %f875, %f867;
	fma.rn.f32 	%f948, %f940, %f876, %f868;
	ld.shared.f32 	%f949, [%r48+4608];
	ld.shared.f32 	%f950, [%r48+4672];
	ld.shared.f32 	%f951, [%r48+4736];
	ld.shared.f32 	%f952, [%r48+4800];
	ld.shared.f32 	%f953, [%r48+4864];
	ld.shared.f32 	%f954, [%r48+4928];
	ld.shared.f32 	%f955, [%r48+4992];
	ld.shared.f32 	%f956, [%r48+5056];
	ld.shared.f32 	%f957, [%r50+36];
	fma.rn.f32 	%f958, %f957, %f949, %f878;
	fma.rn.f32 	%f959, %f957, %f950, %f879;
	fma.rn.f32 	%f960, %f957, %f951, %f880;
	fma.rn.f32 	%f961, %f957, %f952, %f881;
	fma.rn.f32 	%f962, %f957, %f953, %f882;
	fma.rn.f32 	%f963, %f957, %f954, %f883;
	fma.rn.f32 	%f964, %f957, %f955, %f884;
	fma.rn.f32 	%f965, %f957, %f956, %f885;
	ld.shared.f32 	%f966, [%r50+2084];
	fma.rn.f32 	%f967, %f966, %f949, %f887;
	fma.rn.f32 	%f968, %f966, %f950, %f888;
	fma.rn.f32 	%f969, %f966, %f951, %f889;
	fma.rn.f32 	%f970, %f966, %f952, %f890;
	fma.rn.f32 	%f971, %f966, %f953, %f891;
	fma.rn.f32 	%f972, %f966, %f954, %f892;
	fma.rn.f32 	%f973, %f966, %f955, %f893;
	fma.rn.f32 	%f974, %f966, %f956, %f894;
	ld.shared.f32 	%f975, [%r50+4132];
	fma.rn.f32 	%f976, %f975, %f949, %f896;
	fma.rn.f32 	%f977, %f975, %f950, %f897;
	fma.rn.f32 	%f978, %f975, %f951, %f898;
	fma.rn.f32 	%f979, %f975, %f952, %f899;
	fma.rn.f32 	%f980, %f975, %f953, %f900;
	fma.rn.f32 	%f981, %f975, %f954, %f901;
	fma.rn.f32 	%f982, %f975, %f955, %f902;
	fma.rn.f32 	%f983, %f975, %f956, %f903;
	ld.shared.f32 	%f984, [%r50+6180];
	fma.rn.f32 	%f985, %f984, %f949, %f905;
	fma.rn.f32 	%f986, %f984, %f950, %f906;
	fma.rn.f32 	%f987, %f984, %f951, %f907;
	fma.rn.f32 	%f988, %f984, %f952, %f908;
	fma.rn.f32 	%f989, %f984, %f953, %f909;
	fma.rn.f32 	%f990, %f984, %f954, %f910;
	fma.rn.f32 	%f991, %f984, %f955, %f911;
	fma.rn.f32 	%f992, %f984, %f956, %f912;
	ld.shared.f32 	%f993, [%r50+8228];
	fma.rn.f32 	%f994, %f993, %f949, %f914;
	fma.rn.f32 	%f995, %f993, %f950, %f915;
	fma.rn.f32 	%f996, %f993, %f951, %f916;
	fma.rn.f32 	%f997, %f993, %f952, %f917;
	fma.rn.f32 	%f998, %f993, %f953, %f918;
	fma.rn.f32 	%f999, %f993, %f954, %f919;
	fma.rn.f32 	%f1000, %f993, %f955, %f920;
	fma.rn.f32 	%f1001, %f993, %f956, %f921;
	ld.shared.f32 	%f1002, [%r50+10276];
	fma.rn.f32 	%f1003, %f1002, %f949, %f923;
	fma.rn.f32 	%f1004, %f1002, %f950, %f924;
	fma.rn.f32 	%f1005, %f1002, %f951, %f925;
	fma.rn.f32 	%f1006, %f1002, %f952, %f926;
	fma.rn.f32 	%f1007, %f1002, %f953, %f927;
	fma.rn.f32 	%f1008, %f1002, %f954, %f928;
	fma.rn.f32 	%f1009, %f1002, %f955, %f929;
	fma.rn.f32 	%f1010, %f1002, %f956, %f930;
	ld.shared.f32 	%f1011, [%r50+12324];
	fma.rn.f32 	%f1012, %f1011, %f949, %f932;
	fma.rn.f32 	%f1013, %f1011, %f950, %f933;
	fma.rn.f32 	%f1014, %f1011, %f951, %f934;
	fma.rn.f32 	%f1015, %f1011, %f952, %f935;
	fma.rn.f32 	%f1016, %f1011, %f953, %f936;
	fma.rn.f32 	%f1017, %f1011, %f954, %f937;
	fma.rn.f32 	%f1018, %f1011, %f955, %f938;
	fma.rn.f32 	%f1019, %f1011, %f956, %f939;
	ld.shared.f32 	%f1020, [%r50+14372];
	fma.rn.f32 	%f1021, %f1020, %f949, %f941;
	fma.rn.f32 	%f1022, %f1020, %f950, %f942;
	fma.rn.f32 	%f1023, %f1020, %f951, %f943;
	fma.rn.f32 	%f1024, %f1020, %f952, %f944;
	fma.rn.f32 	%f1025, %f1020, %f953, %f945;
	fma.rn.f32 	%f1026, %f1020, %f954, %f946;
	fma.rn.f32 	%f1027, %f1020, %f955, %f947;
	fma.rn.f32 	%f1028, %f1020, %f956, %f948;
	ld.shared.f32 	%f1029, [%r48+5120];
	ld.shared.f32 	%f1030, [%r48+5184];
	ld.shared.f32 	%f1031, [%r48+5248];
	ld.shared.f32 	%f1032, [%r48+5312];
	ld.shared.f32 	%f1033, [%r48+5376];
	ld.shared.f32 	%f1034, [%r48+5440];
	ld.shared.f32 	%f1035, [%r48+5504];
	ld.shared.f32 	%f1036, [%r48+5568];
	ld.shared.f32 	%f1037, [%r50+40];
	fma.rn.f32 	%f1038, %f1037, %f1029, %f958;
	fma.rn.f32 	%f1039, %f1037, %f1030, %f959;
	fma.rn.f32 	%f1040, %f1037, %f1031, %f960;
	fma.rn.f32 	%f1041, %f1037, %f1032, %f961;
	fma.rn.f32 	%f1042, %f1037, %f1033, %f962;
	fma.rn.f32 	%f1043, %f1037, %f1034, %f963;
	fma.rn.f32 	%f1044, %f1037, %f1035, %f964;
	fma.rn.f32 	%f1045, %f1037, %f1036, %f965;
	ld.shared.f32 	%f1046, [%r50+2088];
	fma.rn.f32 	%f1047, %f1046, %f1029, %f967;
	fma.rn.f32 	%f1048, %f1046, %f1030, %f968;
	fma.rn.f32 	%f1049, %f1046, %f1031, %f969;
	fma.rn.f32 	%f1050, %f1046, %f1032, %f970;
	fma.rn.f32 	%f1051, %f1046, %f1033, %f971;
	fma.rn.f32 	%f1052, %f1046, %f1034, %f972;
	fma.rn.f32 	%f1053, %f1046, %f1035, %f973;
	fma.rn.f32 	%f1054, %f1046, %f1036, %f974;
	ld.shared.f32 	%f1055, [%r50+4136];
	fma.rn.f32 	%f1056, %f1055, %f1029, %f976;
	fma.rn.f32 	%f1057, %f1055, %f1030, %f977;
	fma.rn.f32 	%f1058, %f1055, %f1031, %f978;
	fma.rn.f32 	%f1059, %f1055, %f1032, %f979;
	fma.rn.f32 	%f1060, %f1055, %f1033, %f980;
	fma.rn.f32 	%f1061, %f1055, %f1034, %f981;
	fma.rn.f32 	%f1062, %f1055, %f1035, %f982;
	fma.rn.f32 	%f1063, %f1055, %f1036, %f983;
	ld.shared.f32 	%f1064, [%r50+6184];
	fma.rn.f32 	%f1065, %f1064, %f1029, %f985;
	fma.rn.f32 	%f1066, %f1064, %f1030, %f986;
	fma.rn.f32 	%f1067, %f1064, %f1031, %f987;
	fma.rn.f32 	%f1068, %f1064, %f1032, %f988;
	fma.rn.f32 	%f1069, %f1064, %f1033, %f989;
	fma.rn.f32 	%f1070, %f1064, %f1034, %f990;
	fma.rn.f32 	%f1071, %f1064, %f1035, %f991;
	fma.rn.f32 	%f1072, %f1064, %f1036, %f992;
	ld.shared.f32 	%f1073, [%r50+8232];
	fma.rn.f32 	%f1074, %f1073, %f1029, %f994;
	fma.rn.f32 	%f1075, %f1073, %f1030, %f995;
	fma.rn.f32 	%f1076, %f1073, %f1031, %f996;
	fma.rn.f32 	%f1077, %f1073, %f1032, %f997;
	fma.rn.f32 	%f1078, %f1073, %f1033, %f998;
	fma.rn.f32 	%f1079, %f1073, %f1034, %f999;
	fma.rn.f32 	%f1080, %f1073, %f1035, %f1000;
	fma.rn.f32 	%f1081, %f1073, %f1036, %f1001;
	ld.shared.f32 	%f1082, [%r50+10280];
	fma.rn.f32 	%f1083, %f1082, %f1029, %f1003;
	fma.rn.f32 	%f1084, %f1082, %f1030, %f1004;
	fma.rn.f32 	%f1085, %f1082, %f1031, %f1005;
	fma.rn.f32 	%f1086, %f1082, %f1032, %f1006;
	fma.rn.f32 	%f1087, %f1082, %f1033, %f1007;
	fma.rn.f32 	%f1088, %f1082, %f1034, %f1008;
	fma.rn.f32 	%f1089, %f1082, %f1035, %f1009;
	fma.rn.f32 	%f1090, %f1082, %f1036, %f1010;
	ld.shared.f32 	%f1091, [%r50+12328];
	fma.rn.f32 	%f1092, %f1091, %f1029, %f1012;
	fma.rn.f32 	%f1093, %f1091, %f1030, %f1013;
	fma.rn.f32 	%f1094, %f1091, %f1031, %f1014;
	fma.rn.f32 	%f1095, %f1091, %f1032, %f1015;
	fma.rn.f32 	%f1096, %f1091, %f1033, %f1016;
	fma.rn.f32 	%f1097, %f1091, %f1034, %f1017;
	fma.rn.f32 	%f1098, %f1091, %f1035, %f1018;
	fma.rn.f32 	%f1099, %f1091, %f1036, %f1019;
	ld.shared.f32 	%f1100, [%r50+14376];
	fma.rn.f32 	%f1101, %f1100, %f1029, %f1021;
	fma.rn.f32 	%f1102, %f1100, %f1030, %f1022;
	fma.rn.f32 	%f1103, %f1100, %f1031, %f1023;
	fma.rn.f32 	%f1104, %f1100, %f1032, %f1024;
	fma.rn.f32 	%f1105, %f1100, %f1033, %f1025;
	fma.rn.f32 	%f1106, %f1100, %f1034, %f1026;
	fma.rn.f32 	%f1107, %f1100, %f1035, %f1027;
	fma.rn.f32 	%f1108, %f1100, %f1036, %f1028;
	ld.shared.f32 	%f1109, [%r48+5632];
	ld.shared.f32 	%f1110, [%r48+5696];
	ld.shared.f32 	%f1111, [%r48+5760];
	ld.shared.f32 	%f1112, [%r48+5824];
	ld.shared.f32 	%f1113, [%r48+5888];
	ld.shared.f32 	%f1114, [%r48+5952];
	ld.shared.f32 	%f1115, [%r48+6016];
	ld.shared.f32 	%f1116, [%r48+6080];
	ld.shared.f32 	%f1117, [%r50+44];
	fma.rn.f32 	%f1118, %f1117, %f1109, %f1038;
	fma.rn.f32 	%f1119, %f1117, %f1110, %f1039;
	fma.rn.f32 	%f1120, %f1117, %f1111, %f1040;
	fma.rn.f32 	%f1121, %f1117, %f1112, %f1041;
	fma.rn.f32 	%f1122, %f1117, %f1113, %f1042;
	fma.rn.f32 	%f1123, %f1117, %f1114, %f1043;
	fma.rn.f32 	%f1124, %f1117, %f1115, %f1044;
	fma.rn.f32 	%f1125, %f1117, %f1116, %f1045;
	ld.shared.f32 	%f1126, [%r50+2092];
	fma.rn.f32 	%f1127, %f1126, %f1109, %f1047;
	fma.rn.f32 	%f1128, %f1126, %f1110, %f1048;
	fma.rn.f32 	%f1129, %f1126, %f1111, %f1049;
	fma.rn.f32 	%f1130, %f1126, %f1112, %f1050;
	fma.rn.f32 	%f1131, %f1126, %f1113, %f1051;
	fma.rn.f32 	%f1132, %f1126, %f1114, %f1052;
	fma.rn.f32 	%f1133, %f1126, %f1115, %f1053;
	fma.rn.f32 	%f1134, %f1126, %f1116, %f1054;
	ld.shared.f32 	%f1135, [%r50+4140];
	fma.rn.f32 	%f1136, %f1135, %f1109, %f1056;
	fma.rn.f32 	%f1137, %f1135, %f1110, %f1057;
	fma.rn.f32 	%f1138, %f1135, %f1111, %f1058;
	fma.rn.f32 	%f1139, %f1135, %f1112, %f1059;
	fma.rn.f32 	%f1140, %f1135, %f1113, %f1060;
	fma.rn.f32 	%f1141, %f1135, %f1114, %f1061;
	fma.rn.f32 	%f1142, %f1135, %f1115, %f1062;
	fma.rn.f32 	%f1143, %f1135, %f1116, %f1063;
	ld.shared.f32 	%f1144, [%r50+6188];
	fma.rn.f32 	%f1145, %f1144, %f1109, %f1065;
	fma.rn.f32 	%f1146, %f1144, %f1110, %f1066;
	fma.rn.f32 	%f1147, %f1144, %f1111, %f1067;
	fma.rn.f32 	%f1148, %f1144, %f1112, %f1068;
	fma.rn.f32 	%f1149, %f1144, %f1113, %f1069;
	fma.rn.f32 	%f1150, %f1144, %f1114, %f1070;
	fma.rn.f32 	%f1151, %f1144, %f1115, %f1071;
	fma.rn.f32 	%f1152, %f1144, %f1116, %f1072;
	ld.shared.f32 	%f1153, [%r50+8236];
	fma.rn.f32 	%f1154, %f1153, %f1109, %f1074;
	fma.rn.f32 	%f1155, %f1153, %f1110, %f1075;
	fma.rn.f32 	%f1156, %f1153, %f1111, %f1076;
	fma.rn.f32 	%f1157, %f1153, %f1112, %f1077;
	fma.rn.f32 	%f1158, %f1153, %f1113, %f1078;
	fma.rn.f32 	%f1159, %f1153, %f1114, %f1079;
	fma.rn.f32 	%f1160, %f1153, %f1115, %f1080;
	fma.rn.f32 	%f1161, %f1153, %f1116, %f1081;
	ld.shared.f32 	%f1162, [%r50+10284];
	fma.rn.f32 	%f1163, %f1162, %f1109, %f1083;
	fma.rn.f32 	%f1164, %f1162, %f1110, %f1084;
	fma.rn.f32 	%f1165, %f1162, %f1111, %f1085;
	fma.rn.f32 	%f1166, %f1162, %f1112, %f1086;
	fma.rn.f32 	%f1167, %f1162, %f1113, %f1087;
	fma.rn.f32 	%f1168, %f1162, %f1114, %f1088;
	fma.rn.f32 	%f1169, %f1162, %f1115, %f1089;
	fma.rn.f32 	%f1170, %f1162, %f1116, %f1090;
	ld.shared.f32 	%f1171, [%r50+12332];
	fma.rn.f32 	%f1172, %f1171, %f1109, %f1092;
	fma.rn.f32 	%f1173, %f1171, %f1110, %f1093;
	fma.rn.f32 	%f1174, %f1171, %f1111, %f1094;
	fma.rn.f32 	%f1175, %f1171, %f1112, %f1095;
	fma.rn.f32 	%f1176, %f1171, %f1113, %f1096;
	fma.rn.f32 	%f1177, %f1171, %f1114, %f1097;
	fma.rn.f32 	%f1178, %f1171, %f1115, %f1098;
	fma.rn.f32 	%f1179, %f1171, %f1116, %f1099;
	ld.shared.f32 	%f1180, [%r50+14380];
	fma.rn.f32 	%f1181, %f1180, %f1109, %f1101;
	fma.rn.f32 	%f1182, %f1180, %f1110, %f1102;
	fma.rn.f32 	%f1183, %f1180, %f1111, %f1103;
	fma.rn.f32 	%f1184, %f1180, %f1112, %f1104;
	fma.rn.f32 	%f1185, %f1180, %f1113, %f1105;
	fma.rn.f32 	%f1186, %f1180, %f1114, %f1106;
	fma.rn.f32 	%f1187, %f1180, %f1115, %f1107;
	fma.rn.f32 	%f1188, %f1180, %f1116, %f1108;
	ld.shared.f32 	%f1189, [%r48+6144];
	ld.shared.f32 	%f1190, [%r48+6208];
	ld.shared.f32 	%f1191, [%r48+6272];
	ld.shared.f32 	%f1192, [%r48+6336];
	ld.shared.f32 	%f1193, [%r48+6400];
	ld.shared.f32 	%f1194, [%r48+6464];
	ld.shared.f32 	%f1195, [%r48+6528];
	ld.shared.f32 	%f1196, [%r48+6592];
	ld.shared.f32 	%f1197, [%r50+48];
	fma.rn.f32 	%f1198, %f1197, %f1189, %f1118;
	fma.rn.f32 	%f1199, %f1197, %f1190, %f1119;
	fma.rn.f32 	%f1200, %f1197, %f1191, %f1120;
	fma.rn.f32 	%f1201, %f1197, %f1192, %f1121;
	fma.rn.f32 	%f1202, %f1197, %f1193, %f1122;
	fma.rn.f32 	%f1203, %f1197, %f1194, %f1123;
	fma.rn.f32 	%f1204, %f1197, %f1195, %f1124;
	fma.rn.f32 	%f1205, %f1197, %f1196, %f1125;
	ld.shared.f32 	%f1206, [%r50+2096];
	fma.rn.f32 	%f1207, %f1206, %f1189, %f1127;
	fma.rn.f32 	%f1208, %f1206, %f1190, %f1128;
	fma.rn.f32 	%f1209, %f1206, %f1191, %f1129;
	fma.rn.f32 	%f1210, %f1206, %f1192, %f1130;
	fma.rn.f32 	%f1211, %f1206, %f1193, %f1131;
	fma.rn.f32 	%f1212, %f1206, %f1194, %f1132;
	fma.rn.f32 	%f1213, %f1206, %f1195, %f1133;
	fma.rn.f32 	%f1214, %f1206, %f1196, %f1134;
	ld.shared.f32 	%f1215, [%r50+4144];
	fma.rn.f32 	%f1216, %f1215, %f1189, %f1136;
	fma.rn.f32 	%f1217, %f1215, %f1190, %f1137;
	fma.rn.f32 	%f1218, %f1215, %f1191, %f1138;
	fma.rn.f32 	%f1219, %f1215, %f1192, %f1139;
	fma.rn.f32 	%f1220, %f1215, %f1193, %f1140;
	fma.rn.f32 	%f1221, %f1215, %f1194, %f1141;
	fma.rn.f32 	%f1222, %f1215, %f1195, %f1142;
	fma.rn.f32 	%f1223, %f1215, %f1196, %f1143;
	ld.shared.f32 	%f1224, [%r50+6192];
	fma.rn.f32 	%f1225, %f1224, %f1189, %f1145;
	fma.rn.f32 	%f1226, %f1224, %f1190, %f1146;
	fma.rn.f32 	%f1227, %f1224, %f1191, %f1147;
	fma.rn.f32 	%f1228, %f1224, %f1192, %f1148;
	fma.rn.f32 	%f1229, %f1224, %f1193, %f1149;
	fma.rn.f32 	%f1230, %f1224, %f1194, %f1150;
	fma.rn.f32 	%f1231, %f1224, %f1195, %f1151;
	fma.rn.f32 	%f1232, %f1224, %f1196, %f1152;
	ld.shared.f32 	%f1233, [%r50+8240];
	fma.rn.f32 	%f1234, %f1233, %f1189, %f1154;
	fma.rn.f32 	%f1235, %f1233, %f1190, %f1155;
	fma.rn.f32 	%f1236, %f1233, %f1191, %f1156;
	fma.rn.f32 	%f1237, %f1233, %f1192, %f1157;
	fma.rn.f32 	%f1238, %f1233, %f1193, %f1158;
	fma.rn.f32 	%f1239, %f1233, %f1194, %f1159;
	fma.rn.f32 	%f1240, %f1233, %f1195, %f1160;
	fma.rn.f32 	%f1241, %f1233, %f1196, %f1161;
	ld.shared.f32 	%f1242, [%r50+10288];
	fma.rn.f32 	%f1243, %f1242, %f1189, %f1163;
	fma.rn.f32 	%f1244, %f1242, %f1190, %f1164;
	fma.rn.f32 	%f1245, %f1242, %f1191, %f1165;
	fma.rn.f32 	%f1246, %f1242, %f1192, %f1166;
	fma.rn.f32 	%f1247, %f1242, %f1193, %f1167;
	fma.rn.f32 	%f1248, %f1242, %f1194, %f1168;
	fma.rn.f32 	%f1249, %f1242, %f1195, %f1169;
	fma.rn.f32 	%f1250, %f1242, %f1196, %f1170;
	ld.shared.f32 	%f1251, [%r50+12336];
	fma.rn.f32 	%f1252, %f1251, %f1189, %f1172;
	fma.rn.f32 	%f1253, %f1251, %f1190, %f1173;
	fma.rn.f32 	%f1254, %f1251, %f1191, %f1174;
	fma.rn.f32 	%f1255, %f1251, %f1192, %f1175;
	fma.rn.f32 	%f1256, %f1251, %f1193, %f1176;
	fma.rn.f32 	%f1257, %f1251, %f1194, %f1177;
	fma.rn.f32 	%f1258, %f1251, %f1195, %f1178;
	fma.rn.f32 	%f1259, %f1251, %f1196, %f1179;
	ld.shared.f32 	%f1260, [%r50+14384];
	fma.rn.f32 	%f1261, %f1260, %f1189, %f1181;
	fma.rn.f32 	%f1262, %f1260, %f1190, %f1182;
	fma.rn.f32 	%f1263, %f1260, %f1191, %f1183;
	fma.rn.f32 	%f1264, %f1260, %f1192, %f1184;
	fma.rn.f32 	%f1265, %f1260, %f1193, %f1185;
	fma.rn.f32 	%f1266, %f1260, %f1194, %f1186;
	fma.rn.f32 	%f1267, %f1260, %f1195, %f1187;
	fma.rn.f32 	%f1268, %f1260, %f1196, %f1188;
	ld.shared.f32 	%f1269, [%r48+6656];
	ld.shared.f32 	%f1270, [%r48+6720];
	ld.shared.f32 	%f1271, [%r48+6784];
	ld.shared.f32 	%f1272, [%r48+6848];
	ld.shared.f32 	%f1273, [%r48+6912];
	ld.shared.f32 	%f1274, [%r48+6976];
	ld.shared.f32 	%f1275, [%r48+7040];
	ld.shared.f32 	%f1276, [%r48+7104];
	ld.shared.f32 	%f1277, [%r50+52];
	fma.rn.f32 	%f1278, %f1277, %f1269, %f1198;
	fma.rn.f32 	%f1279, %f1277, %f1270, %f1199;
	fma.rn.f32 	%f1280, %f1277, %f1271, %f1200;
	fma.rn.f32 	%f1281, %f1277, %f1272, %f1201;
	fma.rn.f32 	%f1282, %f1277, %f1273, %f1202;
	fma.rn.f32 	%f1283, %f1277, %f1274, %f1203;
	fma.rn.f32 	%f1284, %f1277, %f1275, %f1204;
	fma.rn.f32 	%f1285, %f1277, %f1276, %f1205;
	ld.shared.f32 	%f1286, [%r50+2100];
	fma.rn.f32 	%f1287, %f1286, %f1269, %f1207;
	fma.rn.f32 	%f1288, %f1286, %f1270, %f1208;
	fma.rn.f32 	%f1289, %f1286, %f1271, %f1209;
	fma.rn.f32 	%f1290, %f1286, %f1272, %f1210;
	fma.rn.f32 	%f1291, %f1286, %f1273, %f1211;
	fma.rn.f32 	%f1292, %f1286, %f1274, %f1212;
	fma.rn.f32 	%f1293, %f1286, %f1275, %f1213;
	fma.rn.f32 	%f1294, %f1286, %f1276, %f1214;
	ld.shared.f32 	%f1295, [%r50+4148];
	fma.rn.f32 	%f1296, %f1295, %f1269, %f1216;
	fma.rn.f32 	%f1297, %f1295, %f1270, %f1217;
	fma.rn.f32 	%f1298, %f1295, %f1271, %f1218;
	fma.rn.f32 	%f1299, %f1295, %f1272, %f1219;
	fma.rn.f32 	%f1300, %f1295, %f1273, %f1220;
	fma.rn.f32 	%f1301, %f1295, %f1274, %f1221;
	fma.rn.f32 	%f1302, %f1295, %f1275, %f1222;
	fma.rn.f32 	%f1303, %f1295, %f1276, %f1223;
	ld.shared.f32 	%f1304, [%r50+6196];
	fma.rn.f32 	%f1305, %f1304, %f1269, %f1225;
	fma.rn.f32 	%f1306, %f1304, %f1270, %f1226;
	fma.rn.f32 	%f1307, %f1304, %f1271, %f1227;
	fma.rn.f32 	%f1308, %f1304, %f1272, %f1228;
	fma.rn.f32 	%f1309, %f1304, %f1273, %f1229;
	fma.rn.f32 	%f1310, %f1304, %f1274, %f1230;
	fma.rn.f32 	%f1311, %f1304, %f1275, %f1231;
	fma.rn.f32 	%f1312, %f1304, %f1276, %f1232;
	ld.shared.f32 	%f1313, [%r50+8244];
	fma.rn.f32 	%f1314, %f1313, %f1269, %f1234;
	fma.rn.f32 	%f1315, %f1313, %f1270, %f1235;
	fma.rn.f32 	%f1316, %f1313, %f1271, %f1236;
	fma.rn.f32 	%f1317, %f1313, %f1272, %f1237;
	fma.rn.f32 	%f1318, %f1313, %f1273, %f1238;
	fma.rn.f32 	%f1319, %f1313, %f1274, %f1239;
	fma.rn.f32 	%f1320, %f1313, %f1275, %f1240;
	fma.rn.f32 	%f1321, %f1313, %f1276, %f1241;
	ld.shared.f32 	%f1322, [%r50+10292];
	fma.rn.f32 	%f1323, %f1322, %f1269, %f1243;
	fma.rn.f32 	%f1324, %f1322, %f1270, %f1244;
	fma.rn.f32 	%f1325, %f1322, %f1271, %f1245;
	fma.rn.f32 	%f1326, %f1322, %f1272, %f1246;
	fma.rn.f32 	%f1327, %f1322, %f1273, %f1247;
	fma.rn.f32 	%f1328, %f1322, %f1274, %f1248;
	fma.rn.f32 	%f1329, %f1322, %f1275, %f1249;
	fma.rn.f32 	%f1330, %f1322, %f1276, %f1250;
	ld.shared.f32 	%f1331, [%r50+12340];
	fma.rn.f32 	%f1332, %f1331, %f1269, %f1252;
	fma.rn.f32 	%f1333, %f1331, %f1270, %f1253;
	fma.rn.f32 	%f1334, %f1331, %f1271, %f1254;
	fma.rn.f32 	%f1335, %f1331, %f1272, %f1255;
	fma.rn.f32 	%f1336, %f1331, %f1273, %f1256;
	fma.rn.f32 	%f1337, %f1331, %f1274, %f1257;
	fma.rn.f32 	%f1338, %f1331, %f1275, %f1258;
	fma.rn.f32 	%f1339, %f1331, %f1276, %f1259;
	ld.shared.f32 	%f1340, [%r50+14388];
	fma.rn.f32 	%f1341, %f1340, %f1269, %f1261;
	fma.rn.f32 	%f1342, %f1340, %f1270, %f1262;
	fma.rn.f32 	%f1343, %f1340, %f1271, %f1263;
	fma.rn.f32 	%f1344, %f1340, %f1272, %f1264;
	fma.rn.f32 	%f1345, %f1340, %f1273, %f1265;
	fma.rn.f32 	%f1346, %f1340, %f1274, %f1266;
	fma.rn.f32 	%f1347, %f1340, %f1275, %f1267;
	fma.rn.f32 	%f1348, %f1340, %f1276, %f1268;
	ld.shared.f32 	%f1349, [%r48+7168];
	ld.shared.f32 	%f1350, [%r48+7232];
	ld.shared.f32 	%f1351, [%r48+7296];
	ld.shared.f32 	%f1352, [%r48+7360];
	ld.shared.f32 	%f1353, [%r48+7424];
	ld.shared.f32 	%f1354, [%r48+7488];
	ld.shared.f32 	%f1355, [%r48+7552];
	ld.shared.f32 	%f1356, [%r48+7616];
	ld.shared.f32 	%f1357, [%r50+56];
	fma.rn.f32 	%f1358, %f1357, %f1349, %f1278;
	fma.rn.f32 	%f1359, %f1357, %f1350, %f1279;
	fma.rn.f32 	%f1360, %f1357, %f1351, %f1280;
	fma.rn.f32 	%f1361, %f1357, %f1352, %f1281;
	fma.rn.f32 	%f1362, %f1357, %f1353, %f1282;
	fma.rn.f32 	%f1363, %f1357, %f1354, %f1283;
	fma.rn.f32 	%f1364, %f1357, %f1355, %f1284;
	fma.rn.f32 	%f1365, %f1357, %f1356, %f1285;
	ld.shared.f32 	%f1366, [%r50+2104];
	fma.rn.f32 	%f1367, %f1366, %f1349, %f1287;
	fma.rn.f32 	%f1368, %f1366, %f1350, %f1288;
	fma.rn.f32 	%f1369, %f1366, %f1351, %f1289;
	fma.rn.f32 	%f1370, %f1366, %f1352, %f1290;
	fma.rn.f32 	%f1371, %f1366, %f1353, %f1291;
	fma.rn.f32 	%f1372, %f1366, %f1354, %f1292;
	fma.rn.f32 	%f1373, %f1366, %f1355, %f1293;
	fma.rn.f32 	%f1374, %f1366, %f1356, %f1294;
	ld.shared.f32 	%f1375, [%r50+4152];
	fma.rn.f32 	%f1376, %f1375, %f1349, %f1296;
	fma.rn.f32 	%f1377, %f1375, %f1350, %f1297;
	fma.rn.f32 	%f1378, %f1375, %f1351, %f1298;
	fma.rn.f32 	%f1379, %f1375, %f1352, %f1299;
	fma.rn.f32 	%f1380, %f1375, %f1353, %f1300;
	fma.rn.f32 	%f1381, %f1375, %f1354, %f1301;
	fma.rn.f32 	%f1382, %f1375, %f1355, %f1302;
	fma.rn.f32 	%f1383, %f1375, %f1356, %f1303;
	ld.shared.f32 	%f1384, [%r50+6200];
	fma.rn.f32 	%f1385, %f1384, %f1349, %f1305;
	fma.rn.f32 	%f1386, %f1384, %f1350, %f1306;
	fma.rn.f32 	%f1387, %f1384, %f1351, %f1307;
	fma.rn.f32 	%f1388, %f1384, %f1352, %f1308;
	fma.rn.f32 	%f1389, %f1384, %f1353, %f1309;
	fma.rn.f32 	%f1390, %f1384, %f1354, %f1310;
	fma.rn.f32 	%f1391, %f1384, %f1355, %f1311;
	fma.rn.f32 	%f1392, %f1384, %f1356, %f1312;
	ld.shared.f32 	%f1393, [%r50+8248];
	fma.rn.f32 	%f1394, %f1393, %f1349, %f1314;
	fma.rn.f32 	%f1395, %f1393, %f1350, %f1315;
	fma.rn.f32 	%f1396, %f1393, %f1351, %f1316;
	fma.rn.f32 	%f1397, %f1393, %f1352, %f1317;
	fma.rn.f32 	%f1398, %f1393, %f1353, %f1318;
	fma.rn.f32 	%f1399, %f1393, %f1354, %f1319;
	fma.rn.f32 	%f1400, %f1393, %f1355, %f1320;
	fma.rn.f32 	%f1401, %f1393, %f1356, %f1321;
	ld.shared.f32 	%f1402, [%r50+10296];
	fma.rn.f32 	%f1403, %f1402, %f1349, %f1323;
	fma.rn.f32 	%f1404, %f1402, %f1350, %f1324;
	fma.rn.f32 	%f1405, %f1402, %f1351, %f1325;
	fma.rn.f32 	%f1406, %f1402, %f1352, %f1326;
	fma.rn.f32 	%f1407, %f1402, %f1353, %f1327;
	fma.rn.f32 	%f1408, %f1402, %f1354, %f1328;
	fma.rn.f32 	%f1409, %f1402, %f1355, %f1329;
	fma.rn.f32 	%f1410, %f1402, %f1356, %f1330;
	ld.shared.f32 	%f1411, [%r50+12344];
	fma.rn.f32 	%f1412, %f1411, %f1349, %f1332;
	fma.rn.f32 	%f1413, %f1411, %f1350, %f1333;
	fma.rn.f32 	%f1414, %f1411, %f1351, %f1334;
	fma.rn.f32 	%f1415, %f1411, %f1352, %f1335;
	fma.rn.f32 	%f1416, %f1411, %f1353, %f1336;
	fma.rn.f32 	%f1417, %f1411, %f1354, %f1337;
	fma.rn.f32 	%f1418, %f1411, %f1355, %f1338;
	fma.rn.f32 	%f1419, %f1411, %f1356, %f1339;
	ld.shared.f32 	%f1420, [%r50+14392];
	fma.rn.f32 	%f1421, %f1420, %f1349, %f1341;
	fma.rn.f32 	%f1422, %f1420, %f1350, %f1342;
	fma.rn.f32 	%f1423, %f1420, %f1351, %f1343;
	fma.rn.f32 	%f1424, %f1420, %f1352, %f1344;
	fma.rn.f32 	%f1425, %f1420, %f1353, %f1345;
	fma.rn.f32 	%f1426, %f1420, %f1354, %f1346;
	fma.rn.f32 	%f1427, %f1420, %f1355, %f1347;
	fma.rn.f32 	%f1428, %f1420, %f1356, %f1348;
	ld.shared.f32 	%f1429, [%r48+7680];
	ld.shared.f32 	%f1430, [%r48+7744];
	ld.shared.f32 	%f1431, [%r48+7808];
	ld.shared.f32 	%f1432, [%r48+7872];
	ld.shared.f32 	%f1433, [%r48+7936];
	ld.shared.f32 	%f1434, [%r48+8000];
	ld.shared.f32 	%f1435, [%r48+8064];
	ld.shared.f32 	%f1436, [%r48+8128];
	ld.shared.f32 	%f1437, [%r50+60];
	fma.rn.f32 	%f1438, %f1437, %f1429, %f1358;
	fma.rn.f32 	%f1439, %f1437, %f1430, %f1359;
	fma.rn.f32 	%f1440, %f1437, %f1431, %f1360;
	fma.rn.f32 	%f1441, %f1437, %f1432, %f1361;
	fma.rn.f32 	%f1442, %f1437, %f1433, %f1362;
	fma.rn.f32 	%f1443, %f1437, %f1434, %f1363;
	fma.rn.f32 	%f1444, %f1437, %f1435, %f1364;
	fma.rn.f32 	%f1445, %f1437, %f1436, %f1365;
	ld.shared.f32 	%f1446, [%r50+2108];
	fma.rn.f32 	%f1447, %f1446, %f1429, %f1367;
	fma.rn.f32 	%f1448, %f1446, %f1430, %f1368;
	fma.rn.f32 	%f1449, %f1446, %f1431, %f1369;
	fma.rn.f32 	%f1450, %f1446, %f1432, %f1370;
	fma.rn.f32 	%f1451, %f1446, %f1433, %f1371;
	fma.rn.f32 	%f1452, %f1446, %f1434, %f1372;
	fma.rn.f32 	%f1453, %f1446, %f1435, %f1373;
	fma.rn.f32 	%f1454, %f1446, %f1436, %f1374;
	ld.shared.f32 	%f1455, [%r50+4156];
	fma.rn.f32 	%f1456, %f1455, %f1429, %f1376;
	fma.rn.f32 	%f1457, %f1455, %f1430, %f1377;
	fma.rn.f32 	%f1458, %f1455, %f1431, %f1378;
	fma.rn.f32 	%f1459, %f1455, %f1432, %f1379;
	fma.rn.f32 	%f1460, %f1455, %f1433, %f1380;
	fma.rn.f32 	%f1461, %f1455, %f1434, %f1381;
	fma.rn.f32 	%f1462, %f1455, %f1435, %f1382;
	fma.rn.f32 	%f1463, %f1455, %f1436, %f1383;
	ld.shared.f32 	%f1464, [%r50+6204];
	fma.rn.f32 	%f1465, %f1464, %f1429, %f1385;
	fma.rn.f32 	%f1466, %f1464, %f1430, %f1386;
	fma.rn.f32 	%f1467, %f1464, %f1431, %f1387;
	fma.rn.f32 	%f1468, %f1464, %f1432, %f1388;
	fma.rn.f32 	%f1469, %f1464, %f1433, %f1389;
	fma.rn.f32 	%f1470, %f1464, %f1434, %f1390;
	fma.rn.f32 	%f1471, %f1464, %f1435, %f1391;
	fma.rn.f32 	%f1472, %f1464, %f1436, %f1392;
	ld.shared.f32 	%f1473, [%r50+8252];
	fma.rn.f32 	%f1474, %f1473, %f1429, %f1394;
	fma.rn.f32 	%f1475, %f1473, %f1430, %f1395;
	fma.rn.f32 	%f1476, %f1473, %f1431, %f1396;
	fma.rn.f32 	%f1477, %f1473, %f1432, %f1397;
	fma.rn.f32 	%f1478, %f1473, %f1433, %f1398;
	fma.rn.f32 	%f1479, %f1473, %f1434, %f1399;
	fma.rn.f32 	%f1480, %f1473, %f1435, %f1400;
	fma.rn.f32 	%f1481, %f1473, %f1436, %f1401;
	ld.shared.f32 	%f1482, [%r50+10300];
	fma.rn.f32 	%f1483, %f1482, %f1429, %f1403;
	fma.rn.f32 	%f1484, %f1482, %f1430, %f1404;
	fma.rn.f32 	%f1485, %f1482, %f1431, %f1405;
	fma.rn.f32 	%f1486, %f1482, %f1432, %f1406;
	fma.rn.f32 	%f1487, %f1482, %f1433, %f1407;
	fma.rn.f32 	%f1488, %f1482, %f1434, %f1408;
	fma.rn.f32 	%f1489, %f1482, %f1435, %f1409;
	fma.rn.f32 	%f1490, %f1482, %f1436, %f1410;
	ld.shared.f32 	%f1491, [%r50+12348];
	fma.rn.f32 	%f1492, %f1491, %f1429, %f1412;
	fma.rn.f32 	%f1493, %f1491, %f1430, %f1413;
	fma.rn.f32 	%f1494, %f1491, %f1431, %f1414;
	fma.rn.f32 	%f1495, %f1491, %f1432, %f1415;
	fma.rn.f32 	%f1496, %f1491, %f1433, %f1416;
	fma.rn.f32 	%f1497, %f1491, %f1434, %f1417;
	fma.rn.f32 	%f1498, %f1491, %f1435, %f1418;
	fma.rn.f32 	%f1499, %f1491, %f1436, %f1419;
	ld.shared.f32 	%f1500, [%r50+14396];
	fma.rn.f32 	%f1501, %f1500, %f1429, %f1421;
	fma.rn.f32 	%f1502, %f1500, %f1430, %f1422;
	fma.rn.f32 	%f1503, %f1500, %f1431, %f1423;
	fma.rn.f32 	%f1504, %f1500, %f1432, %f1424;
	fma.rn.f32 	%f1505, %f1500, %f1433, %f1425;
	fma.rn.f32 	%f1506, %f1500, %f1434, %f1426;
	fma.rn.f32 	%f1507, %f1500, %f1435, %f1427;
	fma.rn.f32 	%f1508, %f1500, %f1436, %f1428;
	ld.shared.f32 	%f1509, [%r48+8192];
	ld.shared.f32 	%f1510, [%r48+8256];
	ld.shared.f32 	%f1511, [%r48+8320];
	ld.shared.f32 	%f1512, [%r48+8384];
	ld.shared.f32 	%f1513, [%r48+8448];
	ld.shared.f32 	%f1514, [%r48+8512];
	ld.shared.f32 	%f1515, [%r48+8576];
	ld.shared.f32 	%f1516, [%r48+8640];
	ld.shared.f32 	%f1517, [%r50+64];
	fma.rn.f32 	%f1518, %f1517, %f1509, %f1438;
	fma.rn.f32 	%f1519, %f1517, %f1510, %f1439;
	fma.rn.f32 	%f1520, %f1517, %f1511, %f1440;
	fma.rn.f32 	%f1521, %f1517, %f1512, %f1441;
	fma.rn.f32 	%f1522, %f1517, %f1513, %f1442;
	fma.rn.f32 	%f1523, %f1517, %f1514, %f1443;
	fma.rn.f32 	%f1524, %f1517, %f1515, %f1444;
	fma.rn.f32 	%f1525, %f1517, %f1516, %f1445;
	ld.shared.f32 	%f1526, [%r50+2112];
	fma.rn.f32 	%f1527, %f1526, %f1509, %f1447;
	fma.rn.f32 	%f1528, %f1526, %f1510, %f1448;
	fma.rn.f32 	%f1529, %f1526, %f1511, %f1449;
	fma.rn.f32 	%f1530, %f1526, %f1512, %f1450;
	fma.rn.f32 	%f1531, %f1526, %f1513, %f1451;
	fma.rn.f32 	%f1532, %f1526, %f1514, %f1452;
	fma.rn.f32 	%f1533, %f1526, %f1515, %f1453;
	fma.rn.f32 	%f1534, %f1526, %f1516, %f1454;
	ld.shared.f32 	%f1535, [%r50+4160];
	fma.rn.f32 	%f1536, %f1535, %f1509, %f1456;
	fma.rn.f32 	%f1537, %f1535, %f1510, %f1457;
	fma.rn.f32 	%f1538, %f1535, %f1511, %f1458;
	fma.rn.f32 	%f1539, %f1535, %f1512, %f1459;
	fma.rn.f32 	%f1540, %f1535, %f1513, %f1460;
	fma.rn.f32 	%f1541, %f1535, %f1514, %f1461;
	fma.rn.f32 	%f1542, %f1535, %f1515, %f1462;
	fma.rn.f32 	%f1543, %f1535, %f1516, %f1463;
	ld.shared.f32 	%f1544, [%r50+6208];
	fma.rn.f32 	%f1545, %f1544, %f1509, %f1465;
	fma.rn.f32 	%f1546, %f1544, %f1510, %f1466;
	fma.rn.f32 	%f1547, %f1544, %f1511, %f1467;
	fma.rn.f32 	%f1548, %f1544, %f1512, %f1468;
	fma.rn.f32 	%f1549, %f1544, %f1513, %f1469;
	fma.rn.f32 	%f1550, %f1544, %f1514, %f1470;
	fma.rn.f32 	%f1551, %f1544, %f1515, %f1471;
	fma.rn.f32 	%f1552, %f1544, %f1516, %f1472;
	ld.shared.f32 	%f1553, [%r50+8256];
	fma.rn.f32 	%f1554, %f1553, %f1509, %f1474;
	fma.rn.f32 	%f1555, %f1553, %f1510, %f1475;
	fma.rn.f32 	%f1556, %f1553, %f1511, %f1476;
	fma.rn.f32 	%f1557, %f1553, %f1512, %f1477;
	fma.rn.f32 	%f1558, %f1553, %f1513, %f1478;
	fma.rn.f32 	%f1559, %f1553, %f1514, %f1479;
	fma.rn.f32 	%f1560, %f1553, %f1515, %f1480;
	fma.rn.f32 	%f1561, %f1553, %f1516, %f1481;
	ld.shared.f32 	%f1562, [%r50+10304];
	fma.rn.f32 	%f1563, %f1562, %f1509, %f1483;
	fma.rn.f32 	%f1564, %f1562, %f1510, %f1484;
	fma.rn.f32 	%f1565, %f1562, %f1511, %f1485;
	fma.rn.f32 	%f1566, %f1562, %f1512, %f1486;
	fma.rn.f32 	%f1567, %f1562, %f1513, %f1487;
	fma.rn.f32 	%f1568, %f1562, %f1514, %f1488;
	fma.rn.f32 	%f1569, %f1562, %f1515, %f1489;
	fma.rn.f32 	%f1570, %f1562, %f1516, %f1490;
	ld.shared.f32 	%f1571, [%r50+12352];
	fma.rn.f32 	%f1572, %f1571, %f1509, %f1492;
	fma.rn.f32 	%f1573, %f1571, %f1510, %f1493;
	fma.rn.f32 	%f1574, %f1571, %f1511, %f1494;
	fma.rn.f32 	%f1575, %f1571, %f1512, %f1495;
	fma.rn.f32 	%f1576, %f1571, %f1513, %f1496;
	fma.rn.f32 	%f1577, %f1571, %f1514, %f1497;
	fma.rn.f32 	%f1578, %f1571, %f1515, %f1498;
	fma.rn.f32 	%f1579, %f1571, %f1516, %f1499;
	ld.shared.f32 	%f1580, [%r50+14400];
	fma.rn.f32 	%f1581, %f1580, %f1509, %f1501;
	fma.rn.f32 	%f1582, %f1580, %f1510, %f1502;
	fma.rn.f32 	%f1583, %f1580, %f1511, %f1503;
	fma.rn.f32 	%f1584, %f1580, %f1512, %f1504;
	fma.rn.f32 	%f1585, %f1580, %f1513, %f1505;
	fma.rn.f32 	%f1586, %f1580, %f1514, %f1506;
	fma.rn.f32 	%f1587, %f1580, %f1515, %f1507;
	fma.rn.f32 	%f1588, %f1580, %f1516, %f1508;
	ld.shared.f32 	%f1589, [%r48+8704];
	ld.shared.f32 	%f1590, [%r48+8768];
	ld.shared.f32 	%f1591, [%r48+8832];
	ld.shared.f32 	%f1592, [%r48+8896];
	ld.shared.f32 	%f1593, [%r48+8960];
	ld.shared.f32 	%f1594, [%r48+9024];
	ld.shared.f32 	%f1595, [%r48+9088];
	ld.shared.f32 	%f1596, [%r48+9152];
	ld.shared.f32 	%f1597, [%r50+68];
	fma.rn.f32 	%f1598, %f1597, %f1589, %f1518;
	fma.rn.f32 	%f1599, %f1597, %f1590, %f1519;
	fma.rn.f32 	%f1600, %f1597, %f1591, %f1520;
	fma.rn.f32 	%f1601, %f1597, %f1592, %f1521;
	fma.rn.f32 	%f1602, %f1597, %f1593, %f1522;
	fma.rn.f32 	%f1603, %f1597, %f1594, %f1523;
	fma.rn.f32 	%f1604, %f1597, %f1595, %f1524;
	fma.rn.f32 	%f1605, %f1597, %f1596, %f1525;
	ld.shared.f32 	%f1606, [%r50+2116];
	fma.rn.f32 	%f1607, %f1606, %f1589, %f1527;
	fma.rn.f32 	%f1608, %f1606, %f1590, %f1528;
	fma.rn.f32 	%f1609, %f1606, %f1591, %f1529;
	fma.rn.f32 	%f1610, %f1606, %f1592, %f1530;
	fma.rn.f32 	%f1611, %f1606, %f1593, %f1531;
	fma.rn.f32 	%f1612, %f1606, %f1594, %f1532;
	fma.rn.f32 	%f1613, %f1606, %f1595, %f1533;
	fma.rn.f32 	%f1614, %f1606, %f1596, %f1534;
	ld.shared.f32 	%f1615, [%r50+4164];
	fma.rn.f32 	%f1616, %f1615, %f1589, %f1536;
	fma.rn.f32 	%f1617, %f1615, %f1590, %f1537;
	fma.rn.f32 	%f1618, %f1615, %f1591, %f1538;
	fma.rn.f32 	%f1619, %f1615, %f1592, %f1539;
	fma.rn.f32 	%f1620, %f1615, %f1593, %f1540;
	fma.rn.f32 	%f1621, %f1615, %f1594, %f1541;
	fma.rn.f32 	%f1622, %f1615, %f1595, %f1542;
	fma.rn.f32 	%f1623, %f1615, %f1596, %f1543;
	ld.shared.f32 	%f1624, [%r50+6212];
	fma.rn.f32 	%f1625, %f1624, %f1589, %f1545;
	fma.rn.f32 	%f1626, %f1624, %f1590, %f1546;
	fma.rn.f32 	%f1627, %f1624, %f1591, %f1547;
	fma.rn.f32 	%f1628, %f1624, %f1592, %f1548;
	fma.rn.f32 	%f1629, %f1624, %f1593, %f1549;
	fma.rn.f32 	%f1630, %f1624, %f1594, %f1550;
	fma.rn.f32 	%f1631, %f1624, %f1595, %f1551;
	fma.rn.f32 	%f1632, %f1624, %f1596, %f1552;
	ld.shared.f32 	%f1633, [%r50+8260];
	fma.rn.f32 	%f1634, %f1633, %f1589, %f1554;
	fma.rn.f32 	%f1635, %f1633, %f1590, %f1555;
	fma.rn.f32 	%f1636, %f1633, %f1591, %f1556;
	fma.rn.f32 	%f1637, %f1633, %f1592, %f1557;
	fma.rn.f32 	%f1638, %f1633, %f1593, %f1558;
	fma.rn.f32 	%f1639, %f1633, %f1594, %f1559;
	fma.rn.f32 	%f1640, %f1633, %f1595, %f1560;
	fma.rn.f32 	%f1641, %f1633, %f1596, %f1561;
	ld.shared.f32 	%f1642, [%r50+10308];
	fma.rn.f32 	%f1643, %f1642, %f1589, %f1563;
	fma.rn.f32 	%f1644, %f1642, %f1590, %f1564;
	fma.rn.f32 	%f1645, %f1642, %f1591, %f1565;
	fma.rn.f32 	%f1646, %f1642, %f1592, %f1566;
	fma.rn.f32 	%f1647, %f1642, %f1593, %f1567;
	fma.rn.f32 	%f1648, %f1642, %f1594, %f1568;
	fma.rn.f32 	%f1649, %f1642, %f1595, %f1569;
	fma.rn.f32 	%f1650, %f1642, %f1596, %f1570;
	ld.shared.f32 	%f1651, [%r50+12356];
	fma.rn.f32 	%f1652, %f1651, %f1589, %f1572;
	fma.rn.f32 	%f1653, %f1651, %f1590, %f1573;
	fma.rn.f32 	%f1654, %f1651, %f1591, %f1574;
	fma.rn.f32 	%f1655, %f1651, %f1592, %f1575;
	fma.rn.f32 	%f1656, %f1651, %f1593, %f1576;
	fma.rn.f32 	%f1657, %f1651, %f1594, %f1577;
	fma.rn.f32 	%f1658, %f1651, %f1595, %f1578;
	fma.rn.f32 	%f1659, %f1651, %f1596, %f1579;
	ld.shared.f32 	%f1660, [%r50+14404];
	fma.rn.f32 	%f1661, %f1660, %f1589, %f1581;
	fma.rn.f32 	%f1662, %f1660, %f1590, %f1582;
	fma.rn.f32 	%f1663, %f1660, %f1591, %f1583;
	fma.rn.f32 	%f1664, %f1660, %f1592, %f1584;
	fma.rn.f32 	%f1665, %f1660, %f1593, %f1585;
	fma.rn.f32 	%f1666, %f1660, %f1594, %f1586;
	fma.rn.f32 	%f1667, %f1660, %f1595, %f1587;
	fma.rn.f32 	%f1668, %f1660, %f1596, %f1588;
	ld.shared.f32 	%f1669, [%r48+9216];
	ld.shared.f32 	%f1670, [%r48+9280];
	ld.shared.f32 	%f1671, [%r48+9344];
	ld.shared.f32 	%f1672, [%r48+9408];
	ld.shared.f32 	%f1673, [%r48+9472];
	ld.shared.f32 	%f1674, [%r48+9536];
	ld.shared.f32 	%f1675, [%r48+9600];
	ld.shared.f32 	%f1676, [%r48+9664];
	ld.shared.f32 	%f1677, [%r50+72];
	fma.rn.f32 	%f1678, %f1677, %f1669, %f1598;
	fma.rn.f32 	%f1679, %f1677, %f1670, %f1599;
	fma.rn.f32 	%f1680, %f1677, %f1671, %f1600;
	fma.rn.f32 	%f1681, %f1677, %f1672, %f1601;
	fma.rn.f32 	%f1682, %f1677, %f1673, %f1602;
	fma.rn.f32 	%f1683, %f1677, %f1674, %f1603;
	fma.rn.f32 	%f1684, %f1677, %f1675, %f1604;
	fma.rn.f32 	%f1685, %f1677, %f1676, %f1605;
	ld.shared.f32 	%f1686, [%r50+2120];
	fma.rn.f32 	%f1687, %f1686, %f1669, %f1607;
	fma.rn.f32 	%f1688, %f1686, %f1670, %f1608;
	fma.rn.f32 	%f1689, %f1686, %f1671, %f1609;
	fma.rn.f32 	%f1690, %f1686, %f1672, %f1610;
	fma.rn.f32 	%f1691, %f1686, %f1673, %f1611;
	fma.rn.f32 	%f1692, %f1686, %f1674, %f1612;
	fma.rn.f32 	%f1693, %f1686, %f1675, %f1613;
	fma.rn.f32 	%f1694, %f1686, %f1676, %f1614;
	ld.shared.f32 	%f1695, [%r50+4168];
	fma.rn.f32 	%f1696, %f1695, %f1669, %f1616;
	fma.rn.f32 	%f1697, %f1695, %f1670, %f1617;
	fma.rn.f32 	%f1698, %f1695, %f1671, %f1618;
	fma.rn.f32 	%f1699, %f1695, %f1672, %f1619;
	fma.rn.f32 	%f1700, %f1695, %f1673, %f1620;
	fma.rn.f32 	%f1701, %f1695, %f1674, %f1621;
	fma.rn.f32 	%f1702, %f1695, %f1675, %f1622;
	fma.rn.f32 	%f1703, %f1695, %f1676, %f1623;
	ld.shared.f32 	%f1704, [%r50+6216];
	fma.rn.f32 	%f1705, %f1704, %f1669, %f1625;
	fma.rn.f32 	%f1706, %f1704, %f1670, %f1626;
	fma.rn.f32 	%f1707, %f1704, %f1671, %f1627;
	fma.rn.f32 	%f1708, %f1704, %f1672, %f1628;
	fma.rn.f32 	%f1709, %f1704, %f1673, %f1629;
	fma.rn.f32 	%f1710, %f1704, %f1674, %f1630;
	fma.rn.f32 	%f1711, %f1704, %f1675, %f1631;
	fma.rn.f32 	%f1712, %f1704, %f1676, %f1632;
	ld.shared.f32 	%f1713, [%r50+8264];
	fma.rn.f32 	%f1714, %f1713, %f1669, %f1634;
	fma.rn.f32 	%f1715, %f1713, %f1670, %f1635;
	fma.rn.f32 	%f1716, %f1713, %f1671, %f1636;
	fma.rn.f32 	%f1717, %f1713, %f1672, %f1637;
	fma.rn.f32 	%f1718, %f1713, %f1673, %f1638;
	fma.rn.f32 	%f1719, %f1713, %f1674, %f1639;
	fma.rn.f32 	%f1720, %f1713, %f1675, %f1640;
	fma.rn.f32 	%f1721, %f1713, %f1676, %f1641;
	ld.shared.f32 	%f1722, [%r50+10312];
	fma.rn.f32 	%f1723, %f1722, %f1669, %f1643;
	fma.rn.f32 	%f1724, %f1722, %f1670, %f1644;
	fma.rn.f32 	%f1725, %f1722, %f1671, %f1645;
	fma.rn.f32 	%f1726, %f1722, %f1672, %f1646;
	fma.rn.f32 	%f1727, %f1722, %f1673, %f1647;
	fma.rn.f32 	%f1728, %f1722, %f1674, %f1648;
	fma.rn.f32 	%f1729, %f1722, %f1675, %f1649;
	fma.rn.f32 	%f1730, %f1722, %f1676, %f1650;
	ld.shared.f32 	%f1731, [%r50+12360];
	fma.rn.f32 	%f1732, %f1731, %f1669, %f1652;
	fma.rn.f32 	%f1733, %f1731, %f1670, %f1653;
	fma.rn.f32 	%f1734, %f1731, %f1671, %f1654;
	fma.rn.f32 	%f1735, %f1731, %f1672, %f1655;
	fma.rn.f32 	%f1736, %f1731, %f1673, %f1656;
	fma.rn.f32 	%f1737, %f1731, %f1674, %f1657;
	fma.rn.f32 	%f1738, %f1731, %f1675, %f1658;
	fma.rn.f32 	%f1739, %f1731, %f1676, %f1659;
	ld.shared.f32 	%f1740, [%r50+14408];
	fma.rn.f32 	%f1741, %f1740, %f1669, %f1661;
	fma.rn.f32 	%f1742, %f1740, %f1670, %f1662;
	fma.rn.f32 	%f1743, %f1740, %f1671, %f1663;
	fma.rn.f32 	%f1744, %f1740, %f1672, %f1664;
	fma.rn.f32 	%f1745, %f1740, %f1673, %f1665;
	fma.rn.f32 	%f1746, %f1740, %f1674, %f1666;
	fma.rn.f32 	%f1747, %f1740, %f1675, %f1667;
	fma.rn.f32 	%f1748, %f1740, %f1676, %f1668;
	ld.shared.f32 	%f1749, [%r48+9728];
	ld.shared.f32 	%f1750, [%r48+9792];
	ld.shared.f32 	%f1751, [%r48+9856];
	ld.shared.f32 	%f1752, [%r48+9920];
	ld.shared.f32 	%f1753, [%r48+9984];
	ld.shared.f32 	%f1754, [%r48+10048];
	ld.shared.f32 	%f1755, [%r48+10112];
	ld.shared.f32 	%f1756, [%r48+10176];
	ld.shared.f32 	%f1757, [%r50+76];
	fma.rn.f32 	%f1758, %f1757, %f1749, %f1678;
	fma.rn.f32 	%f1759, %f1757, %f1750, %f1679;
	fma.rn.f32 	%f1760, %f1757, %f1751, %f1680;
	fma.rn.f32 	%f1761, %f1757, %f1752, %f1681;
	fma.rn.f32 	%f1762, %f1757, %f1753, %f1682;
	fma.rn.f32 	%f1763, %f1757, %f1754, %f1683;
	fma.rn.f32 	%f1764, %f1757, %f1755, %f1684;
	fma.rn.f32 	%f1765, %f1757, %f1756, %f1685;
	ld.shared.f32 	%f1766, [%r50+2124];
	fma.rn.f32 	%f1767, %f1766, %f1749, %f1687;
	fma.rn.f32 	%f1768, %f1766, %f1750, %f1688;
	fma.rn.f32 	%f1769, %f1766, %f1751, %f1689;
	fma.rn.f32 	%f1770, %f1766, %f1752, %f1690;
	fma.rn.f32 	%f1771, %f1766, %f1753, %f1691;
	fma.rn.f32 	%f1772, %f1766, %f1754, %f1692;
	fma.rn.f32 	%f1773, %f1766, %f1755, %f1693;
	fma.rn.f32 	%f1774, %f1766, %f1756, %f1694;
	ld.shared.f32 	%f1775, [%r50+4172];
	fma.rn.f32 	%f1776, %f1775, %f1749, %f1696;
	fma.rn.f32 	%f1777, %f1775, %f1750, %f1697;
	fma.rn.f32 	%f1778, %f1775, %f1751, %f1698;
	fma.rn.f32 	%f1779, %f1775, %f1752, %f1699;
	fma.rn.f32 	%f1780, %f1775, %f1753, %f1700;
	fma.rn.f32 	%f1781, %f1775, %f1754, %f1701;
	fma.rn.f32 	%f1782, %f1775, %f1755, %f1702;
	fma.rn.f32 	%f1783, %f1775, %f1756, %f1703;
	ld.shared.f32 	%f1784, [%r50+6220];
	fma.rn.f32 	%f1785, %f1784, %f1749, %f1705;
	fma.rn.f32 	%f1786, %f1784, %f1750, %f1706;
	fma.rn.f32 	%f1787, %f1784, %f1751, %f1707;
	fma.rn.f32 	%f1788, %f1784, %f1752, %f1708;
	fma.rn.f32 	%f1789, %f1784, %f1753, %f1709;
	fma.rn.f32 	%f1790, %f1784, %f1754, %f1710;
	fma.rn.f32 	%f1791, %f1784, %f1755, %f1711;
	fma.rn.f32 	%f1792, %f1784, %f1756, %f1712;
	ld.shared.f32 	%f1793, [%r50+8268];
	fma.rn.f32 	%f1794, %f1793, %f1749, %f1714;
	fma.rn.f32 	%f1795, %f1793, %f1750, %f1715;
	fma.rn.f32 	%f1796, %f1793, %f1751, %f1716;
	fma.rn.f32 	%f1797, %f1793, %f1752, %f1717;
	fma.rn.f32 	%f1798, %f1793, %f1753, %f1718;
	fma.rn.f32 	%f1799, %f1793, %f1754, %f1719;
	fma.rn.f32 	%f1800, %f1793, %f1755, %f1720;
	fma.rn.f32 	%f1801, %f1793, %f1756, %f1721;
	ld.shared.f32 	%f1802, [%r50+10316];
	fma.rn.f32 	%f1803, %f1802, %f1749, %f1723;
	fma.rn.f32 	%f1804, %f1802, %f1750, %f1724;
	fma.rn.f32 	%f1805, %f1802, %f1751, %f1725;
	fma.rn.f32 	%f1806, %f1802, %f1752, %f1726;
	fma.rn.f32 	%f1807, %f1802, %f1753, %f1727;
	fma.rn.f32 	%f1808, %f1802, %f1754, %f1728;
	fma.rn.f32 	%f1809, %f1802, %f1755, %f1729;
	fma.rn.f32 	%f1810, %f1802, %f1756, %f1730;
	ld.shared.f32 	%f1811, [%r50+12364];
	fma.rn.f32 	%f1812, %f1811, %f1749, %f1732;
	fma.rn.f32 	%f1813, %f1811, %f1750, %f1733;
	fma.rn.f32 	%f1814, %f1811, %f1751, %f1734;
	fma.rn.f32 	%f1815, %f1811, %f1752, %f1735;
	fma.rn.f32 	%f1816, %f1811, %f1753, %f1736;
	fma.rn.f32 	%f1817, %f1811, %f1754, %f1737;
	fma.rn.f32 	%f1818, %f1811, %f1755, %f1738;
	fma.rn.f32 	%f1819, %f1811, %f1756, %f1739;
	ld.shared.f32 	%f1820, [%r50+14412];
	fma.rn.f32 	%f1821, %f1820, %f1749, %f1741;
	fma.rn.f32 	%f1822, %f1820, %f1750, %f1742;
	fma.rn.f32 	%f1823, %f1820, %f1751, %f1743;
	fma.rn.f32 	%f1824, %f1820, %f1752, %f1744;
	fma.rn.f32 	%f1825, %f1820, %f1753, %f1745;
	fma.rn.f32 	%f1826, %f1820, %f1754, %f1746;
	fma.rn.f32 	%f1827, %f1820, %f1755, %f1747;
	fma.rn.f32 	%f1828, %f1820, %f1756, %f1748;
	ld.shared.f32 	%f1829, [%r48+10240];
	ld.shared.f32 	%f1830, [%r48+10304];
	ld.shared.f32 	%f1831, [%r48+10368];
	ld.shared.f32 	%f1832, [%r48+10432];
	ld.shared.f32 	%f1833, [%r48+10496];
	ld.shared.f32 	%f1834, [%r48+10560];
	ld.shared.f32 	%f1835, [%r48+10624];
	ld.shared.f32 	%f1836, [%r48+10688];
	ld.shared.f32 	%f1837, [%r50+80];
	fma.rn.f32 	%f1838, %f1837, %f1829, %f1758;
	fma.rn.f32 	%f1839, %f1837, %f1830, %f1759;
	fma.rn.f32 	%f1840, %f1837, %f1831, %f1760;
	fma.rn.f32 	%f1841, %f1837, %f1832, %f1761;
	fma.rn.f32 	%f1842, %f1837, %f1833, %f1762;
	fma.rn.f32 	%f1843, %f1837, %f1834, %f1763;
	fma.rn.f32 	%f1844, %f1837, %f1835, %f1764;
	fma.rn.f32 	%f1845, %f1837, %f1836, %f1765;
	ld.shared.f32 	%f1846, [%r50+2128];
	fma.rn.f32 	%f1847, %f1846, %f1829, %f1767;
	fma.rn.f32 	%f1848, %f1846, %f1830, %f1768;
	fma.rn.f32 	%f1849, %f1846, %f1831, %f1769;
	fma.rn.f32 	%f1850, %f1846, %f1832, %f1770;
	fma.rn.f32 	%f1851, %f1846, %f1833, %f1771;
	fma.rn.f32 	%f1852, %f1846, %f1834, %f1772;
	fma.rn.f32 	%f1853, %f1846, %f1835, %f1773;
	fma.rn.f32 	%f1854, %f1846, %f1836, %f1774;
	ld.shared.f32 	%f1855, [%r50+4176];
	fma.rn.f32 	%f1856, %f1855, %f1829, %f1776;
	fma.rn.f32 	%f1857, %f1855, %f1830, %f1777;
	fma.rn.f32 	%f1858, %f1855, %f1831, %f1778;
	fma.rn.f32 	%f1859, %f1855, %f1832, %f1779;
	fma.rn.f32 	%f1860, %f1855, %f1833, %f1780;
	fma.rn.f32 	%f1861, %f1855, %f1834, %f1781;
	fma.rn.f32 	%f1862, %f1855, %f1835, %f1782;
	fma.rn.f32 	%f1863, %f1855, %f1836, %f1783;
	ld.shared.f32 	%f1864, [%r50+6224];
	fma.rn.f32 	%f1865, %f1864, %f1829, %f1785;
	fma.rn.f32 	%f1866, %f1864, %f1830, %f1786;
	fma.rn.f32 	%f1867, %f1864, %f1831, %f1787;
	fma.rn.f32 	%f1868, %f1864, %f1832, %f1788;
	fma.rn.f32 	%f1869, %f1864, %f1833, %f1789;
	fma.rn.f32 	%f1870, %f1864, %f1834, %f1790;
	fma.rn.f32 	%f1871, %f1864, %f1835, %f1791;
	fma.rn.f32 	%f1872, %f1864, %f1836, %f1792;
	ld.shared.f32 	%f1873, [%r50+8272];
	fma.rn.f32 	%f1874, %f1873, %f1829, %f1794;
	fma.rn.f32 	%f1875, %f1873, %f1830, %f1795;
	fma.rn.f32 	%f1876, %f1873, %f1831, %f1796;
	fma.rn.f32 	%f1877, %f1873, %f1832, %f1797;
	fma.rn.f32 	%f1878, %f1873, %f1833, %f1798;
	fma.rn.f32 	%f1879, %f1873, %f1834, %f1799;
	fma.rn.f32 	%f1880, %f1873, %f1835, %f1800;
	fma.rn.f32 	%f1881, %f1873, %f1836, %f1801;
	ld.shared.f32 	%f1882, [%r50+10320];
	fma.rn.f32 	%f1883, %f1882, %f1829, %f1803;
	fma.rn.f32 	%f1884, %f1882, %f1830, %f1804;
	fma.rn.f32 	%f1885, %f1882, %f1831, %f1805;
	fma.rn.f32 	%f1886, %f1882, %f1832, %f1806;
	fma.rn.f32 	%f1887, %f1882, %f1833, %f1807;
	fma.rn.f32 	%f1888, %f1882, %f1834, %f1808;
	fma.rn.f32 	%f1889, %f1882, %f1835, %f1809;
	fma.rn.f32 	%f1890, %f1882, %f1836, %f1810;
	ld.shared.f32 	%f1891, [%r50+12368];
	fma.rn.f32 	%f1892, %f1891, %f1829, %f1812;
	fma.rn.f32 	%f1893, %f1891, %f1830, %f1813;
	fma.rn.f32 	%f1894, %f1891, %f1831, %f1814;
	fma.rn.f32 	%f1895, %f1891, %f1832, %f1815;
	fma.rn.f32 	%f1896, %f1891, %f1833, %f1816;
	fma.rn.f32 	%f1897, %f1891, %f1834, %f1817;
	fma.rn.f32 	%f1898, %f1891, %f1835, %f1818;
	fma.rn.f32 	%f1899, %f1891, %f1836, %f1819;
	ld.shared.f32 	%f1900, [%r50+14416];
	fma.rn.f32 	%f1901, %f1900, %f1829, %f1821;
	fma.rn.f32 	%f1902, %f1900, %f1830, %f1822;
	fma.rn.f32 	%f1903, %f1900, %f1831, %f1823;
	fma.rn.f32 	%f1904, %f1900, %f1832, %f1824;
	fma.rn.f32 	%f1905, %f1900, %f1833, %f1825;
	fma.rn.f32 	%f1906, %f1900, %f1834, %f1826;
	fma.rn.f32 	%f1907, %f1900, %f1835, %f1827;
	fma.rn.f32 	%f1908, %f1900, %f1836, %f1828;
	ld.shared.f32 	%f1909, [%r48+10752];
	ld.shared.f32 	%f1910, [%r48+10816];
	ld.shared.f32 	%f1911, [%r48+10880];
	ld.shared.f32 	%f1912, [%r48+10944];
	ld.shared.f32 	%f1913, [%r48+11008];
	ld.shared.f32 	%f1914, [%r48+11072];
	ld.shared.f32 	%f1915, [%r48+11136];
	ld.shared.f32 	%f1916, [%r48+11200];
	ld.shared.f32 	%f1917, [%r50+84];
	fma.rn.f32 	%f1918, %f1917, %f1909, %f1838;
	fma.rn.f32 	%f1919, %f1917, %f1910, %f1839;
	fma.rn.f32 	%f1920, %f1917, %f1911, %f1840;
	fma.rn.f32 	%f1921, %f1917, %f1912, %f1841;
	fma.rn.f32 	%f1922, %f1917, %f1913, %f1842;
	fma.rn.f32 	%f1923, %f1917, %f1914, %f1843;
	fma.rn.f32 	%f1924, %f1917, %f1915, %f1844;
	fma.rn.f32 	%f1925, %f1917, %f1916, %f1845;
	ld.shared.f32 	%f1926, [%r50+2132];
	fma.rn.f32 	%f1927, %f1926, %f1909, %f1847;
	fma.rn.f32 	%f1928, %f1926, %f1910, %f1848;
	fma.rn.f32 	%f1929, %f1926, %f1911, %f1849;
	fma.rn.f32 	%f1930, %f1926, %f1912, %f1850;
	fma.rn.f32 	%f1931, %f1926, %f1913, %f1851;
	fma.rn.f32 	%f1932, %f1926, %f1914, %f1852;
	fma.rn.f32 	%f1933, %f1926, %f1915, %f1853;
	fma.rn.f32 	%f1934, %f1926, %f1916, %f1854;
	ld.shared.f32 	%f1935, [%r50+4180];
	fma.rn.f32 	%f1936, %f1935, %f1909, %f1856;
	fma.rn.f32 	%f1937, %f1935, %f1910, %f1857;
	fma.rn.f32 	%f1938, %f1935, %f1911, %f1858;
	fma.rn.f32 	%f1939, %f1935, %f1912, %f1859;
	fma.rn.f32 	%f1940, %f1935, %f1913, %f1860;
	fma.rn.f32 	%f1941, %f1935, %f1914, %f1861;
	fma.rn.f32 	%f1942, %f1935, %f1915, %f1862;
	fma.rn.f32 	%f1943, %f1935, %f1916, %f1863;
	ld.shared.f32 	%f1944, [%r50+6228];
	fma.rn.f32 	%f1945, %f1944, %f1909, %f1865;
	fma.rn.f32 	%f1946, %f1944, %f1910, %f1866;
	fma.rn.f32 	%f1947, %f1944, %f1911, %f1867;
	fma.rn.f32 	%f1948, %f1944, %f1912, %f1868;
	fma.rn.f32 	%f1949, %f1944, %f1913, %f1869;
	fma.rn.f32 	%f1950, %f1944, %f1914, %f1870;
	fma.rn.f32 	%f1951, %f1944, %f1915, %f1871;
	fma.rn.f32 	%f1952, %f1944, %f1916, %f1872;
	ld.shared.f32 	%f1953, [%r50+8276];
	fma.rn.f32 	%f1954, %f1953, %f1909, %f1874;
	fma.rn.f32 	%f1955, %f1953, %f1910, %f1875;
	fma.rn.f32 	%f1956, %f1953, %f1911, %f1876;
	fma.rn.f32 	%f1957, %f1953, %f1912, %f1877;
	fma.rn.f32 	%f1958, %f1953, %f1913, %f1878;
	fma.rn.f32 	%f1959, %f1953, %f1914, %f1879;
	fma.rn.f32 	%f1960, %f1953, %f1915, %f1880;
	fma.rn.f32 	%f1961, %f1953, %f1916, %f1881;
	ld.shared.f32 	%f1962, [%r50+10324];
	fma.rn.f32 	%f1963, %f1962, %f1909, %f1883;
	fma.rn.f32 	%f1964, %f1962, %f1910, %f1884;
	fma.rn.f32 	%f1965, %f1962, %f1911, %f1885;
	fma.rn.f32 	%f1966, %f1962, %f1912, %f1886;
	fma.rn.f32 	%f1967, %f1962, %f1913, %f1887;
	fma.rn.f32 	%f1968, %f1962, %f1914, %f1888;
	fma.rn.f32 	%f1969, %f1962, %f1915, %f1889;
	fma.rn.f32 	%f1970, %f1962, %f1916, %f1890;
	ld.shared.f32 	%f1971, [%r50+12372];
	fma.rn.f32 	%f1972, %f1971, %f1909, %f1892;
	fma.rn.f32 	%f1973, %f1971, %f1910, %f1893;
	fma.rn.f32 	%f1974, %f1971, %f1911, %f1894;
	fma.rn.f32 	%f1975, %f1971, %f1912, %f1895;
	fma.rn.f32 	%f1976, %f1971, %f1913, %f1896;
	fma.rn.f32 	%f1977, %f1971, %f1914, %f1897;
	fma.rn.f32 	%f1978, %f1971, %f1915, %f1898;
	fma.rn.f32 	%f1979, %f1971, %f1916, %f1899;
	ld.shared.f32 	%f1980, [%r50+14420];
	fma.rn.f32 	%f1981, %f1980, %f1909, %f1901;
	fma.rn.f32 	%f1982, %f1980, %f1910, %f1902;
	fma.rn.f32 	%f1983, %f1980, %f1911, %f1903;
	fma.rn.f32 	%f1984, %f1980, %f1912, %f1904;
	fma.rn.f32 	%f1985, %f1980, %f1913, %f1905;
	fma.rn.f32 	%f1986, %f1980, %f1914, %f1906;
	fma.rn.f32 	%f1987, %f1980, %f1915, %f1907;
	fma.rn.f32 	%f1988, %f1980, %f1916, %f1908;
	ld.shared.f32 	%f1989, [%r48+11264];
	ld.shared.f32 	%f1990, [%r48+11328];
	ld.shared.f32 	%f1991, [%r48+11392];
	ld.shared.f32 	%f1992, [%r48+11456];
	ld.shared.f32 	%f1993, [%r48+11520];
	ld.shared.f32 	%f1994, [%r48+11584];
	ld.shared.f32 	%f1995, [%r48+11648];
	ld.shared.f32 	%f1996, [%r48+11712];
	ld.shared.f32 	%f1997, [%r50+88];
	fma.rn.f32 	%f1998, %f1997, %f1989, %f1918;
	fma.rn.f32 	%f1999, %f1997, %f1990, %f1919;
	fma.rn.f32 	%f2000, %f1997, %f1991, %f1920;
	fma.rn.f32 	%f2001, %f1997, %f1992, %f1921;
	fma.rn.f32 	%f2002, %f1997, %f1993, %f1922;
	fma.rn.f32 	%f2003, %f1997, %f1994, %f1923;
	fma.rn.f32 	%f2004, %f1997, %f1995, %f1924;
	fma.rn.f32 	%f2005, %f1997, %f1996, %f1925;
	ld.shared.f32 	%f2006, [%r50+2136];
	fma.rn.f32 	%f2007, %f2006, %f1989, %f1927;
	fma.rn.f32 	%f2008, %f2006, %f1990, %f1928;
	fma.rn.f32 	%f2009, %f2006, %f1991, %f1929;
	fma.rn.f32 	%f2010, %f2006, %f1992, %f1930;
	fma.rn.f32 	%f2011, %f2006, %f1993, %f1931;
	fma.rn.f32 	%f2012, %f2006, %f1994, %f1932;
	fma.rn.f32 	%f2013, %f2006, %f1995, %f1933;
	fma.rn.f32 	%f2014, %f2006, %f1996, %f1934;
	ld.shared.f32 	%f2015, [%r50+4184];
	fma.rn.f32 	%f2016, %f2015, %f1989, %f1936;
	fma.rn.f32 	%f2017, %f2015, %f1990, %f1937;
	fma.rn.f32 	%f2018, %f2015, %f1991, %f1938;
	fma.rn.f32 	%f2019, %f2015, %f1992, %f1939;
	fma.rn.f32 	%f2020, %f2015, %f1993, %f1940;
	fma.rn.f32 	%f2021, %f2015, %f1994, %f1941;
	fma.rn.f32 	%f2022, %f2015, %f1995, %f1942;
	fma.rn.f32 	%f2023, %f2015, %f1996, %f1943;
	ld.shared.f32 	%f2024, [%r50+6232];
	fma.rn.f32 	%f2025, %f2024, %f1989, %f1945;
	fma.rn.f32 	%f2026, %f2024, %f1990, %f1946;
	fma.rn.f32 	%f2027, %f2024, %f1991, %f1947;
	fma.rn.f32 	%f2028, %f2024, %f1992, %f1948;
	fma.rn.f32 	%f2029, %f2024, %f1993, %f1949;
	fma.rn.f32 	%f2030, %f2024, %f1994, %f1950;
	fma.rn.f32 	%f2031, %f2024, %f1995, %f1951;
	fma.rn.f32 	%f2032, %f2024, %f1996, %f1952;
	ld.shared.f32 	%f2033, [%r50+8280];
	fma.rn.f32 	%f2034, %f2033, %f1989, %f1954;
	fma.rn.f32 	%f2035, %f2033, %f1990, %f1955;
	fma.rn.f32 	%f2036, %f2033, %f1991, %f1956;
	fma.rn.f32 	%f2037, %f2033, %f1992, %f1957;
	fma.rn.f32 	%f2038, %f2033, %f1993, %f1958;
	fma.rn.f32 	%f2039, %f2033, %f1994, %f1959;
	fma.rn.f32 	%f2040, %f2033, %f1995, %f1960;
	fma.rn.f32 	%f2041, %f2033, %f1996, %f1961;
	ld.shared.f32 	%f2042, [%r50+10328];
	fma.rn.f32 	%f2043, %f2042, %f1989, %f1963;
	fma.rn.f32 	%f2044, %f2042, %f1990, %f1964;
	fma.rn.f32 	%f2045, %f2042, %f1991, %f1965;
	fma.rn.f32 	%f2046, %f2042, %f1992, %f1966;
	fma.rn.f32 	%f2047, %f2042, %f1993, %f1967;
	fma.rn.f32 	%f2048, %f2042, %f1994, %f1968;
	fma.rn.f32 	%f2049, %f2042, %f1995, %f1969;
	fma.rn.f32 	%f2050, %f2042, %f1996, %f1970;
	ld.shared.f32 	%f2051, [%r50+12376];
	fma.rn.f32 	%f2052, %f2051, %f1989, %f1972;
	fma.rn.f32 	%f2053, %f2051, %f1990, %f1973;
	fma.rn.f32 	%f2054, %f2051, %f1991, %f1974;
	fma.rn.f32 	%f2055, %f2051, %f1992, %f1975;
	fma.rn.f32 	%f2056, %f2051, %f1993, %f1976;
	fma.rn.f32 	%f2057, %f2051, %f1994, %f1977;
	fma.rn.f32 	%f2058, %f2051, %f1995, %f1978;
	fma.rn.f32 	%f2059, %f2051, %f1996, %f1979;
	ld.shared.f32 	%f2060, [%r50+14424];
	fma.rn.f32 	%f2061, %f2060, %f1989, %f1981;
	fma.rn.f32 	%f2062, %f2060, %f1990, %f1982;
	fma.rn.f32 	%f2063, %f2060, %f1991, %f1983;
	fma.rn.f32 	%f2064, %f2060, %f1992, %f1984;
	fma.rn.f32 	%f2065, %f2060, %f1993, %f1985;
	fma.rn.f32 	%f2066, %f2060, %f1994, %f1986;
	fma.rn.f32 	%f2067, %f2060, %f1995, %f1987;
	fma.rn.f32 	%f2068, %f2060, %f1996, %f1988;
	ld.shared.f32 	%f2069, [%r48+11776];
	ld.shared.f32 	%f2070, [%r48+11840];
	ld.shared.f32 	%f2071, [%r48+11904];
	ld.shared.f32 	%f2072, [%r48+11968];
	ld.shared.f32 	%f2073, [%r48+12032];
	ld.shared.f32 	%f2074, [%r48+12096];
	ld.shared.f32 	%f2075, [%r48+12160];
	ld.shared.f32 	%f2076, [%r48+12224];
	ld.shared.f32 	%f2077, [%r50+92];
	fma.rn.f32 	%f2078, %f2077, %f2069, %f1998;
	fma.rn.f32 	%f2079, %f2077, %f2070, %f1999;
	fma.rn.f32 	%f2080, %f2077, %f2071, %f2000;
	fma.rn.f32 	%f2081, %f2077, %f2072, %f2001;
	fma.rn.f32 	%f2082, %f2077, %f2073, %f2002;
	fma.rn.f32 	%f2083, %f2077, %f2074, %f2003;
	fma.rn.f32 	%f2084, %f2077, %f2075, %f2004;
	fma.rn.f32 	%f2085, %f2077, %f2076, %f2005;
	ld.shared.f32 	%f2086, [%r50+2140];
	fma.rn.f32 	%f2087, %f2086, %f2069, %f2007;
	fma.rn.f32 	%f2088, %f2086, %f2070, %f2008;
	fma.rn.f32 	%f2089, %f2086, %f2071, %f2009;
	fma.rn.f32 	%f2090, %f2086, %f2072, %f2010;
	fma.rn.f32 	%f2091, %f2086, %f2073, %f2011;
	fma.rn.f32 	%f2092, %f2086, %f2074, %f2012;
	fma.rn.f32 	%f2093, %f2086, %f2075, %f2013;
	fma.rn.f32 	%f2094, %f2086, %f2076, %f2014;
	ld.shared.f32 	%f2095, [%r50+4188];
	fma.rn.f32 	%f2096, %f2095, %f2069, %f2016;
	fma.rn.f32 	%f2097, %f2095, %f2070, %f2017;
	fma.rn.f32 	%f2098, %f2095, %f2071, %f2018;
	fma.rn.f32 	%f2099, %f2095, %f2072, %f2019;
	fma.rn.f32 	%f2100, %f2095, %f2073, %f2020;
	fma.rn.f32 	%f2101, %f2095, %f2074, %f2021;
	fma.rn.f32 	%f2102, %f2095, %f2075, %f2022;
	fma.rn.f32 	%f2103, %f2095, %f2076, %f2023;
	ld.shared.f32 	%f2104, [%r50+6236];
	fma.rn.f32 	%f2105, %f2104, %f2069, %f2025;
	fma.rn.f32 	%f2106, %f2104, %f2070, %f2026;
	fma.rn.f32 	%f2107, %f2104, %f2071, %f2027;
	fma.rn.f32 	%f2108, %f2104, %f2072, %f2028;
	fma.rn.f32 	%f2109, %f2104, %f2073, %f2029;
	fma.rn.f32 	%f2110, %f2104, %f2074, %f2030;
	fma.rn.f32 	%f2111, %f2104, %f2075, %f2031;
	fma.rn.f32 	%f2112, %f2104, %f2076, %f2032;
	ld.shared.f32 	%f2113, [%r50+8284];
	fma.rn.f32 	%f2114, %f2113, %f2069, %f2034;
	fma.rn.f32 	%f2115, %f2113, %f2070, %f2035;
	fma.rn.f32 	%f2116, %f2113, %f2071, %f2036;
	fma.rn.f32 	%f2117, %f2113, %f2072, %f2037;
	fma.rn.f32 	%f2118, %f2113, %f2073, %f2038;
	fma.rn.f32 	%f2119, %f2113, %f2074, %f2039;
	fma.rn.f32 	%f2120, %f2113, %f2075, %f2040;
	fma.rn.f32 	%f2121, %f2113, %f2076, %f2041;
	ld.shared.f32 	%f2122, [%r50+10332];
	fma.rn.f32 	%f2123, %f2122, %f2069, %f2043;
	fma.rn.f32 	%f2124, %f2122, %f2070, %f2044;
	fma.rn.f32 	%f2125, %f2122, %f2071, %f2045;
	fma.rn.f32 	%f2126, %f2122, %f2072, %f2046;
	fma.rn.f32 	%f2127, %f2122, %f2073, %f2047;
	fma.rn.f32 	%f2128, %f2122, %f2074, %f2048;
	fma.rn.f32 	%f2129, %f2122, %f2075, %f2049;
	fma.rn.f32 	%f2130, %f2122, %f2076, %f2050;
	ld.shared.f32 	%f2131, [%r50+12380];
	fma.rn.f32 	%f2132, %f2131, %f2069, %f2052;
	fma.rn.f32 	%f2133, %f2131, %f2070, %f2053;
	fma.rn.f32 	%f2134, %f2131, %f2071, %f2054;
	fma.rn.f32 	%f2135, %f2131, %f2072, %f2055;
	fma.rn.f32 	%f2136, %f2131, %f2073, %f2056;
	fma.rn.f32 	%f2137, %f2131, %f2074, %f2057;
	fma.rn.f32 	%f2138, %f2131, %f2075, %f2058;
	fma.rn.f32 	%f2139, %f2131, %f2076, %f2059;
	ld.shared.f32 	%f2140, [%r50+14428];
	fma.rn.f32 	%f2141, %f2140, %f2069, %f2061;
	fma.rn.f32 	%f2142, %f2140, %f2070, %f2062;
	fma.rn.f32 	%f2143, %f2140, %f2071, %f2063;
	fma.rn.f32 	%f2144, %f2140, %f2072, %f2064;
	fma.rn.f32 	%f2145, %f2140, %f2073, %f2065;
	fma.rn.f32 	%f2146, %f2140, %f2074, %f2066;
	fma.rn.f32 	%f2147, %f2140, %f2075, %f2067;
	fma.rn.f32 	%f2148, %f2140, %f2076, %f2068;
	ld.shared.f32 	%f2149, [%r48+12288];
	ld.shared.f32 	%f2150, [%r48+12352];
	ld.shared.f32 	%f2151, [%r48+12416];
	ld.shared.f32 	%f2152, [%r48+12480];
	ld.shared.f32 	%f2153, [%r48+12544];
	ld.shared.f32 	%f2154, [%r48+12608];
	ld.shared.f32 	%f2155, [%r48+12672];
	ld.shared.f32 	%f2156, [%r48+12736];
	ld.shared.f32 	%f2157, [%r50+96];
	fma.rn.f32 	%f2158, %f2157, %f2149, %f2078;
	fma.rn.f32 	%f2159, %f2157, %f2150, %f2079;
	fma.rn.f32 	%f2160, %f2157, %f2151, %f2080;
	fma.rn.f32 	%f2161, %f2157, %f2152, %f2081;
	fma.rn.f32 	%f2162, %f2157, %f2153, %f2082;
	fma.rn.f32 	%f2163, %f2157, %f2154, %f2083;
	fma.rn.f32 	%f2164, %f2157, %f2155, %f2084;
	fma.rn.f32 	%f2165, %f2157, %f2156, %f2085;
	ld.shared.f32 	%f2166, [%r50+2144];
	fma.rn.f32 	%f2167, %f2166, %f2149, %f2087;
	fma.rn.f32 	%f2168, %f2166, %f2150, %f2088;
	fma.rn.f32 	%f2169, %f2166, %f2151, %f2089;
	fma.rn.f32 	%f2170, %f2166, %f2152, %f2090;
	fma.rn.f32 	%f2171, %f2166, %f2153, %f2091;
	fma.rn.f32 	%f2172, %f2166, %f2154, %f2092;
	fma.rn.f32 	%f2173, %f2166, %f2155, %f2093;
	fma.rn.f32 	%f2174, %f2166, %f2156, %f2094;
	ld.shared.f32 	%f2175, [%r50+4192];
	fma.rn.f32 	%f2176, %f2175, %f2149, %f2096;
	fma.rn.f32 	%f2177, %f2175, %f2150, %f2097;
	fma.rn.f32 	%f2178, %f2175, %f2151, %f2098;
	fma.rn.f32 	%f2179, %f2175, %f2152, %f2099;
	fma.rn.f32 	%f2180, %f2175, %f2153, %f2100;
	fma.rn.f32 	%f2181, %f2175, %f2154, %f2101;
	fma.rn.f32 	%f2182, %f2175, %f2155, %f2102;
	fma.rn.f32 	%f2183, %f2175, %f2156, %f2103;
	ld.shared.f32 	%f2184, [%r50+6240];
	fma.rn.f32 	%f2185, %f2184, %f2149, %f2105;
	fma.rn.f32 	%f2186, %f2184, %f2150, %f2106;
	fma.rn.f32 	%f2187, %f2184, %f2151, %f2107;
	fma.rn.f32 	%f2188, %f2184, %f2152, %f2108;
	fma.rn.f32 	%f2189, %f2184, %f2153, %f2109;
	fma.rn.f32 	%f2190, %f2184, %f2154, %f2110;
	fma.rn.f32 	%f2191, %f2184, %f2155, %f2111;
	fma.rn.f32 	%f2192, %f2184, %f2156, %f2112;
	ld.shared.f32 	%f2193, [%r50+8288];
	fma.rn.f32 	%f2194, %f2193, %f2149, %f2114;
	fma.rn.f32 	%f2195, %f2193, %f2150, %f2115;
	fma.rn.f32 	%f2196, %f2193, %f2151, %f2116;
	fma.rn.f32 	%f2197, %f2193, %f2152, %f2117;
	fma.rn.f32 	%f2198, %f2193, %f2153, %f2118;
	fma.rn.f32 	%f2199, %f2193, %f2154, %f2119;
	fma.rn.f32 	%f2200, %f2193, %f2155, %f2120;
	fma.rn.f32 	%f2201, %f2193, %f2156, %f2121;
	ld.shared.f32 	%f2202, [%r50+10336];
	fma.rn.f32 	%f2203, %f2202, %f2149, %f2123;
	fma.rn.f32 	%f2204, %f2202, %f2150, %f2124;
	fma.rn.f32 	%f2205, %f2202, %f2151, %f2125;
	fma.rn.f32 	%f2206, %f2202, %f2152, %f2126;
	fma.rn.f32 	%f2207, %f2202, %f2153, %f2127;
	fma.rn.f32 	%f2208, %f2202, %f2154, %f2128;
	fma.rn.f32 	%f2209, %f2202, %f2155, %f2129;
	fma.rn.f32 	%f2210, %f2202, %f2156, %f2130;
	ld.shared.f32 	%f2211, [%r50+12384];
	fma.rn.f32 	%f2212, %f2211, %f2149, %f2132;
	fma.rn.f32 	%f2213, %f2211, %f2150, %f2133;
	fma.rn.f32 	%f2214, %f2211, %f2151, %f2134;
	fma.rn.f32 	%f2215, %f2211, %f2152, %f2135;
	fma.rn.f32 	%f2216, %f2211, %f2153, %f2136;
	fma.rn.f32 	%f2217, %f2211, %f2154, %f2137;
	fma.rn.f32 	%f2218, %f2211, %f2155, %f2138;
	fma.rn.f32 	%f2219, %f2211, %f2156, %f2139;
	ld.shared.f32 	%f2220, [%r50+14432];
	fma.rn.f32 	%f2221, %f2220, %f2149, %f2141;
	fma.rn.f32 	%f2222, %f2220, %f2150, %f2142;
	fma.rn.f32 	%f2223, %f2220, %f2151, %f2143;
	fma.rn.f32 	%f2224, %f2220, %f2152, %f2144;
	fma.rn.f32 	%f2225, %f2220, %f2153, %f2145;
	fma.rn.f32 	%f2226, %f2220, %f2154, %f2146;
	fma.rn.f32 	%f2227, %f2220, %f2155, %f2147;
	fma.rn.f32 	%f2228, %f2220, %f2156, %f2148;
	ld.shared.f32 	%f2229, [%r48+12800];
	ld.shared.f32 	%f2230, [%r48+12864];
	ld.shared.f32 	%f2231, [%r48+12928];
	ld.shared.f32 	%f2232, [%r48+12992];
	ld.shared.f32 	%f2233, [%r48+13056];
	ld.shared.f32 	%f2234, [%r48+13120];
	ld.shared.f32 	%f2235, [%r48+13184];
	ld.shared.f32 	%f2236, [%r48+13248];
	ld.shared.f32 	%f2237, [%r50+100];
	fma.rn.f32 	%f2238, %f2237, %f2229, %f2158;
	fma.rn.f32 	%f2239, %f2237, %f2230, %f2159;
	fma.rn.f32 	%f2240, %f2237, %f2231, %f2160;
	fma.rn.f32 	%f2241, %f2237, %f2232, %f2161;
	fma.rn.f32 	%f2242, %f2237, %f2233, %f2162;
	fma.rn.f32 	%f2243, %f2237, %f2234, %f2163;
	fma.rn.f32 	%f2244, %f2237, %f2235, %f2164;
	fma.rn.f32 	%f2245, %f2237, %f2236, %f2165;
	ld.shared.f32 	%f2246, [%r50+2148];
	fma.rn.f32 	%f2247, %f2246, %f2229, %f2167;
	fma.rn.f32 	%f2248, %f2246, %f2230, %f2168;
	fma.rn.f32 	%f2249, %f2246, %f2231, %f2169;
	fma.rn.f32 	%f2250, %f2246, %f2232, %f2170;
	fma.rn.f32 	%f2251, %f2246, %f2233, %f2171;
	fma.rn.f32 	%f2252, %f2246, %f2234, %f2172;
	fma.rn.f32 	%f2253, %f2246, %f2235, %f2173;
	fma.rn.f32 	%f2254, %f2246, %f2236, %f2174;
	ld.shared.f32 	%f2255, [%r50+4196];
	fma.rn.f32 	%f2256, %f2255, %f2229, %f2176;
	fma.rn.f32 	%f2257, %f2255, %f2230, %f2177;
	fma.rn.f32 	%f2258, %f2255, %f2231, %f2178;
	fma.rn.f32 	%f2259, %f2255, %f2232, %f2179;
	fma.rn.f32 	%f2260, %f2255, %f2233, %f2180;
	fma.rn.f32 	%f2261, %f2255, %f2234, %f2181;
	fma.rn.f32 	%f2262, %f2255, %f2235, %f2182;
	fma.rn.f32 	%f2263, %f2255, %f2236, %f2183;
	ld.shared.f32 	%f2264, [%r50+6244];
	fma.rn.f32 	%f2265, %f2264, %f2229, %f2185;
	fma.rn.f32 	%f2266, %f2264, %f2230, %f2186;
	fma.rn.f32 	%f2267, %f2264, %f2231, %f2187;
	fma.rn.f32 	%f2268, %f2264, %f2232, %f2188;
	fma.rn.f32 	%f2269, %f2264, %f2233, %f2189;
	fma.rn.f32 	%f2270, %f2264, %f2234, %f2190;
	fma.rn.f32 	%f2271, %f2264, %f2235, %f2191;
	fma.rn.f32 	%f2272, %f2264, %f2236, %f2192;
	ld.shared.f32 	%f2273, [%r50+8292];
	fma.rn.f32 	%f2274, %f2273, %f2229, %f2194;
	fma.rn.f32 	%f2275, %f2273, %f2230, %f2195;
	fma.rn.f32 	%f2276, %f2273, %f2231, %f2196;
	fma.rn.f32 	%f2277, %f2273, %f2232, %f2197;
	fma.rn.f32 	%f2278, %f2273, %f2233, %f2198;
	fma.rn.f32 	%f2279, %f2273, %f2234, %f2199;
	fma.rn.f32 	%f2280, %f2273, %f2235, %f2200;
	fma.rn.f32 	%f2281, %f2273, %f2236, %f2201;
	ld.shared.f32 	%f2282, [%r50+10340];
	fma.rn.f32 	%f2283, %f2282, %f2229, %f2203;
	fma.rn.f32 	%f2284, %f2282, %f2230, %f2204;
	fma.rn.f32 	%f2285, %f2282, %f2231, %f2205;
	fma.rn.f32 	%f2286, %f2282, %f2232, %f2206;
	fma.rn.f32 	%f2287, %f2282, %f2233, %f2207;
	fma.rn.f32 	%f2288, %f2282, %f2234, %f2208;
	fma.rn.f32 	%f2289, %f2282, %f2235, %f2209;
	fma.rn.f32 	%f2290, %f2282, %f2236, %f2210;
	ld.shared.f32 	%f2291, [%r50+12388];
	fma.rn.f32 	%f2292, %f2291, %f2229, %f2212;
	fma.rn.f32 	%f2293, %f2291, %f2230, %f2213;
	fma.rn.f32 	%f2294, %f2291, %f2231, %f2214;
	fma.rn.f32 	%f2295, %f2291, %f2232, %f2215;
	fma.rn.f32 	%f2296, %f2291, %f2233, %f2216;
	fma.rn.f32 	%f2297, %f2291, %f2234, %f2217;
	fma.rn.f32 	%f2298, %f2291, %f2235, %f2218;
	fma.rn.f32 	%f2299, %f2291, %f2236, %f2219;
	ld.shared.f32 	%f2300, [%r50+14436];
	fma.rn.f32 	%f2301, %f2300, %f2229, %f2221;
	fma.rn.f32 	%f2302, %f2300, %f2230, %f2222;
	fma.rn.f32 	%f2303, %f2300, %f2231, %f2223;
	fma.rn.f32 	%f2304, %f2300, %f2232, %f2224;
	fma.rn.f32 	%f2305, %f2300, %f2233, %f2225;
	fma.rn.f32 	%f2306, %f2300, %f2234, %f2226;
	fma.rn.f32 	%f2307, %f2300, %f2235, %f2227;
	fma.rn.f32 	%f2308, %f2300, %f2236, %f2228;
	ld.shared.f32 	%f2309, [%r48+13312];
	ld.shared.f32 	%f2310, [%r48+13376];
	ld.shared.f32 	%f2311, [%r48+13440];
	ld.shared.f32 	%f2312, [%r48+13504];
	ld.shared.f32 	%f2313, [%r48+13568];
	ld.shared.f32 	%f2314, [%r48+13632];
	ld.shared.f32 	%f2315, [%r48+13696];
	ld.shared.f32 	%f2316, [%r48+13760];
	ld.shared.f32 	%f2317, [%r50+104];
	fma.rn.f32 	%f2318, %f2317, %f2309, %f2238;
	fma.rn.f32 	%f2319, %f2317, %f2310, %f2239;
	fma.rn.f32 	%f2320, %f2317, %f2311, %f2240;
	fma.rn.f32 	%f2321, %f2317, %f2312, %f2241;
	fma.rn.f32 	%f2322, %f2317, %f2313, %f2242;
	fma.rn.f32 	%f2323, %f2317, %f2314, %f2243;
	fma.rn.f32 	%f2324, %f2317, %f2315, %f2244;
	fma.rn.f32 	%f2325, %f2317, %f2316, %f2245;
	ld.shared.f32 	%f2326, [%r50+2152];
	fma.rn.f32 	%f2327, %f2326, %f2309, %f2247;
	fma.rn.f32 	%f2328, %f2326, %f2310, %f2248;
	fma.rn.f32 	%f2329, %f2326, %f2311, %f2249;
	fma.rn.f32 	%f2330, %f2326, %f2312, %f2250;
	fma.rn.f32 	%f2331, %f2326, %f2313, %f2251;
	fma.rn.f32 	%f2332, %f2326, %f2314, %f2252;
	fma.rn.f32 	%f2333, %f2326, %f2315, %f2253;
	fma.rn.f32 	%f2334, %f2326, %f2316, %f2254;
	ld.shared.f32 	%f2335, [%r50+4200];
	fma.rn.f32 	%f2336, %f2335, %f2309, %f2256;
	fma.rn.f32 	%f2337, %f2335, %f2310, %f2257;
	fma.rn.f32 	%f2338, %f2335, %f2311, %f2258;
	fma.rn.f32 	%f2339, %f2335, %f2312, %f2259;
	fma.rn.f32 	%f2340, %f2335, %f2313, %f2260;
	fma.rn.f32 	%f2341, %f2335, %f2314, %f2261;
	fma.rn.f32 	%f2342, %f2335, %f2315, %f2262;
	fma.rn.f32 	%f2343, %f2335, %f2316, %f2263;
	ld.shared.f32 	%f2344, [%r50+6248];
	fma.rn.f32 	%f2345, %f2344, %f2309, %f2265;
	fma.rn.f32 	%f2346, %f2344, %f2310, %f2266;
	fma.rn.f32 	%f2347, %f2344, %f2311, %f2267;
	fma.rn.f32 	%f2348, %f2344, %f2312, %f2268;
	fma.rn.f32 	%f2349, %f2344, %f2313, %f2269;
	fma.rn.f32 	%f2350, %f2344, %f2314, %f2270;
	fma.rn.f32 	%f2351, %f2344, %f2315, %f2271;
	fma.rn.f32 	%f2352, %f2344, %f2316, %f2272;
	ld.shared.f32 	%f2353, [%r50+8296];
	fma.rn.f32 	%f2354, %f2353, %f2309, %f2274;
	fma.rn.f32 	%f2355, %f2353, %f2310, %f2275;
	fma.rn.f32 	%f2356, %f2353, %f2311, %f2276;
	fma.rn.f32 	%f2357, %f2353, %f2312, %f2277;
	fma.rn.f32 	%f2358, %f2353, %f2313, %f2278;
	fma.rn.f32 	%f2359, %f2353, %f2314, %f2279;
	fma.rn.f32 	%f2360, %f2353, %f2315, %f2280;
	fma.rn.f32 	%f2361, %f2353, %f2316, %f2281;
	ld.shared.f32 	%f2362, [%r50+10344];
	fma.rn.f32 	%f2363, %f2362, %f2309, %f2283;
	fma.rn.f32 	%f2364, %f2362, %f2310, %f2284;
	fma.rn.f32 	%f2365, %f2362, %f2311, %f2285;
	fma.rn.f32 	%f2366, %f2362, %f2312, %f2286;
	fma.rn.f32 	%f2367, %f2362, %f2313, %f2287;
	fma.rn.f32 	%f2368, %f2362, %f2314, %f2288;
	fma.rn.f32 	%f2369, %f2362, %f2315, %f2289;
	fma.rn.f32 	%f2370, %f2362, %f2316, %f2290;
	ld.shared.f32 	%f2371, [%r50+12392];
	fma.rn.f32 	%f2372, %f2371, %f2309, %f2292;
	fma.rn.f32 	%f2373, %f2371, %f2310, %f2293;
	fma.rn.f32 	%f2374, %f2371, %f2311, %f2294;
	fma.rn.f32 	%f2375, %f2371, %f2312, %f2295;
	fma.rn.f32 	%f2376, %f2371, %f2313, %f2296;
	fma.rn.f32 	%f2377, %f2371, %f2314, %f2297;
	fma.rn.f32 	%f2378, %f2371, %f2315, %f2298;
	fma.rn.f32 	%f2379, %f2371, %f2316, %f2299;
	ld.shared.f32 	%f2380, [%r50+14440];
	fma.rn.f32 	%f2381, %f2380, %f2309, %f2301;
	fma.rn.f32 	%f2382, %f2380, %f2310, %f2302;
	fma.rn.f32 	%f2383, %f2380, %f2311, %f2303;
	fma.rn.f32 	%f2384, %f2380, %f2312, %f2304;
	fma.rn.f32 	%f2385, %f2380, %f2313, %f2305;
	fma.rn.f32 	%f2386, %f2380, %f2314, %f2306;
	fma.rn.f32 	%f2387, %f2380, %f2315, %f2307;
	fma.rn.f32 	%f2388, %f2380, %f2316, %f2308;
	ld.shared.f32 	%f2389, [%r48+13824];
	ld.shared.f32 	%f2390, [%r48+13888];
	ld.shared.f32 	%f2391, [%r48+13952];
	ld.shared.f32 	%f2392, [%r48+14016];
	ld.shared.f32 	%f2393, [%r48+14080];
	ld.shared.f32 	%f2394, [%r48+14144];
	ld.shared.f32 	%f2395, [%r48+14208];
	ld.shared.f32 	%f2396, [%r48+14272];
	ld.shared.f32 	%f2397, [%r50+108];
	fma.rn.f32 	%f2398, %f2397, %f2389, %f2318;
	fma.rn.f32 	%f2399, %f2397, %f2390, %f2319;
	fma.rn.f32 	%f2400, %f2397, %f2391, %f2320;
	fma.rn.f32 	%f2401, %f2397, %f2392, %f2321;
	fma.rn.f32 	%f2402, %f2397, %f2393, %f2322;
	fma.rn.f32 	%f2403, %f2397, %f2394, %f2323;
	fma.rn.f32 	%f2404, %f2397, %f2395, %f2324;
	fma.rn.f32 	%f2405, %f2397, %f2396, %f2325;
	ld.shared.f32 	%f2406, [%r50+2156];
	fma.rn.f32 	%f2407, %f2406, %f2389, %f2327;
	fma.rn.f32 	%f2408, %f2406, %f2390, %f2328;
	fma.rn.f32 	%f2409, %f2406, %f2391, %f2329;
	fma.rn.f32 	%f2410, %f2406, %f2392, %f2330;
	fma.rn.f32 	%f2411, %f2406, %f2393, %f2331;
	fma.rn.f32 	%f2412, %f2406, %f2394, %f2332;
	fma.rn.f32 	%f2413, %f2406, %f2395, %f2333;
	fma.rn.f32 	%f2414, %f2406, %f2396, %f2334;
	ld.shared.f32 	%f2415, [%r50+4204];
	fma.rn.f32 	%f2416, %f2415, %f2389, %f2336;
	fma.rn.f32 	%f2417, %f2415, %f2390, %f2337;
	fma.rn.f32 	%f2418, %f2415, %f2391, %f2338;
	fma.rn.f32 	%f2419, %f2415, %f2392, %f2339;
	fma.rn.f32 	%f2420, %f2415, %f2393, %f2340;
	fma.rn.f32 	%f2421, %f2415, %f2394, %f2341;
	fma.rn.f32 	%f2422, %f2415, %f2395, %f2342;
	fma.rn.f32 	%f2423, %f2415, %f2396, %f2343;
	ld.shared.f32 	%f2424, [%r50+6252];
	fma.rn.f32 	%f2425, %f2424, %f2389, %f2345;
	fma.rn.f32 	%f2426, %f2424, %f2390, %f2346;
	fma.rn.f32 	%f2427, %f2424, %f2391, %f2347;
	fma.rn.f32 	%f2428, %f2424, %f2392, %f2348;
	fma.rn.f32 	%f2429, %f2424, %f2393, %f2349;
	fma.rn.f32 	%f2430, %f2424, %f2394, %f2350;
	fma.rn.f32 	%f2431, %f2424, %f2395, %f2351;
	fma.rn.f32 	%f2432, %f2424, %f2396, %f2352;
	ld.shared.f32 	%f2433, [%r50+8300];
	fma.rn.f32 	%f2434, %f2433, %f2389, %f2354;
	fma.rn.f32 	%f2435, %f2433, %f2390, %f2355;
	fma.rn.f32 	%f2436, %f2433, %f2391, %f2356;
	fma.rn.f32 	%f2437, %f2433, %f2392, %f2357;
	fma.rn.f32 	%f2438, %f2433, %f2393, %f2358;
	fma.rn.f32 	%f2439, %f2433, %f2394, %f2359;
	fma.rn.f32 	%f2440, %f2433, %f2395, %f2360;
	fma.rn.f32 	%f2441, %f2433, %f2396, %f2361;
	ld.shared.f32 	%f2442, [%r50+10348];
	fma.rn.f32 	%f2443, %f2442, %f2389, %f2363;
	fma.rn.f32 	%f2444, %f2442, %f2390, %f2364;
	fma.rn.f32 	%f2445, %f2442, %f2391, %f2365;
	fma.rn.f32 	%f2446, %f2442, %f2392, %f2366;
	fma.rn.f32 	%f2447, %f2442, %f2393, %f2367;
	fma.rn.f32 	%f2448, %f2442, %f2394, %f2368;
	fma.rn.f32 	%f2449, %f2442, %f2395, %f2369;
	fma.rn.f32 	%f2450, %f2442, %f2396, %f2370;
	ld.shared.f32 	%f2451, [%r50+12396];
	fma.rn.f32 	%f2452, %f2451, %f2389, %f2372;
	fma.rn.f32 	%f2453, %f2451, %f2390, %f2373;
	fma.rn.f32 	%f2454, %f2451, %f2391, %f2374;
	fma.rn.f32 	%f2455, %f2451, %f2392, %f2375;
	fma.rn.f32 	%f2456, %f2451, %f2393, %f2376;
	fma.rn.f32 	%f2457, %f2451, %f2394, %f2377;
	fma.rn.f32 	%f2458, %f2451, %f2395, %f2378;
	fma.rn.f32 	%f2459, %f2451, %f2396, %f2379;
	ld.shared.f32 	%f2460, [%r50+14444];
	fma.rn.f32 	%f2461, %f2460, %f2389, %f2381;
	fma.rn.f32 	%f2462, %f2460, %f2390, %f2382;
	fma.rn.f32 	%f2463, %f2460, %f2391, %f2383;
	fma.rn.f32 	%f2464, %f2460, %f2392, %f2384;
	fma.rn.f32 	%f2465, %f2460, %f2393, %f2385;
	fma.rn.f32 	%f2466, %f2460, %f2394, %f2386;
	fma.rn.f32 	%f2467, %f2460, %f2395, %f2387;
	fma.rn.f32 	%f2468, %f2460, %f2396, %f2388;
	ld.shared.f32 	%f2469, [%r48+14336];
	ld.shared.f32 	%f2470, [%r48+14400];
	ld.shared.f32 	%f2471, [%r48+14464];
	ld.shared.f32 	%f2472, [%r48+14528];
	ld.shared.f32 	%f2473, [%r48+14592];
	ld.shared.f32 	%f2474, [%r48+14656];
	ld.shared.f32 	%f2475, [%r48+14720];
	ld.shared.f32 	%f2476, [%r48+14784];
	ld.shared.f32 	%f2477, [%r50+112];
	fma.rn.f32 	%f2478, %f2477, %f2469, %f2398;
	fma.rn.f32 	%f2479, %f2477, %f2470, %f2399;
	fma.rn.f32 	%f2480, %f2477, %f2471, %f2400;
	fma.rn.f32 	%f2481, %f2477, %f2472, %f2401;
	fma.rn.f32 	%f2482, %f2477, %f2473, %f2402;
	fma.rn.f32 	%f2483, %f2477, %f2474, %f2403;
	fma.rn.f32 	%f2484, %f2477, %f2475, %f2404;
	fma.rn.f32 	%f2485, %f2477, %f2476, %f2405;
	ld.shared.f32 	%f2486, [%r50+2160];
	fma.rn.f32 	%f2487, %f2486, %f2469, %f2407;
	fma.rn.f32 	%f2488, %f2486, %f2470, %f2408;
	fma.rn.f32 	%f2489, %f2486, %f2471, %f2409;
	fma.rn.f32 	%f2490, %f2486, %f2472, %f2410;
	fma.rn.f32 	%f2491, %f2486, %f2473, %f2411;
	fma.rn.f32 	%f2492, %f2486, %f2474, %f2412;
	fma.rn.f32 	%f2493, %f2486, %f2475, %f2413;
	fma.rn.f32 	%f2494, %f2486, %f2476, %f2414;
	ld.shared.f32 	%f2495, [%r50+4208];
	fma.rn.f32 	%f2496, %f2495, %f2469, %f2416;
	fma.rn.f32 	%f2497, %f2495, %f2470, %f2417;
	fma.rn.f32 	%f2498, %f2495, %f2471, %f2418;
	fma.rn.f32 	%f2499, %f2495, %f2472, %f2419;
	fma.rn.f32 	%f2500, %f2495, %f2473, %f2420;
	fma.rn.f32 	%f2501, %f2495, %f2474, %f2421;
	fma.rn.f32 	%f2502, %f2495, %f2475, %f2422;
	fma.rn.f32 	%f2503, %f2495, %f2476, %f2423;
	ld.shared.f32 	%f2504, [%r50+6256];
	fma.rn.f32 	%f2505, %f2504, %f2469, %f2425;
	fma.rn.f32 	%f2506, %f2504, %f2470, %f2426;
	fma.rn.f32 	%f2507, %f2504, %f2471, %f2427;
	fma.rn.f32 	%f2508, %f2504, %f2472, %f2428;
	fma.rn.f32 	%f2509, %f2504, %f2473, %f2429;
	fma.rn.f32 	%f2510, %f2504, %f2474, %f2430;
	fma.rn.f32 	%f2511, %f2504, %f2475, %f2431;
	fma.rn.f32 	%f2512, %f2504, %f2476, %f2432;
	ld.shared.f32 	%f2513, [%r50+8304];
	fma.rn.f32 	%f2514, %f2513, %f2469, %f2434;
	fma.rn.f32 	%f2515, %f2513, %f2470, %f2435;
	fma.rn.f32 	%f2516, %f2513, %f2471, %f2436;
	fma.rn.f32 	%f2517, %f2513, %f2472, %f2437;
	fma.rn.f32 	%f2518, %f2513, %f2473, %f2438;
	fma.rn.f32 	%f2519, %f2513, %f2474, %f2439;
	fma.rn.f32 	%f2520, %f2513, %f2475, %f2440;
	fma.rn.f32 	%f2521, %f2513, %f2476, %f2441;
	ld.shared.f32 	%f2522, [%r50+10352];
	fma.rn.f32 	%f2523, %f2522, %f2469, %f2443;
	fma.rn.f32 	%f2524, %f2522, %f2470, %f2444;
	fma.rn.f32 	%f2525, %f2522, %f2471, %f2445;
	fma.rn.f32 	%f2526, %f2522, %f2472, %f2446;
	fma.rn.f32 	%f2527, %f2522, %f2473, %f2447;
	fma.rn.f32 	%f2528, %f2522, %f2474, %f2448;
	fma.rn.f32 	%f2529, %f2522, %f2475, %f2449;
	fma.rn.f32 	%f2530, %f2522, %f2476, %f2450;
	ld.shared.f32 	%f2531, [%r50+12400];
	fma.rn.f32 	%f2532, %f2531, %f2469, %f2452;
	fma.rn.f32 	%f2533, %f2531, %f2470, %f2453;
	fma.rn.f32 	%f2534, %f2531, %f2471, %f2454;
	fma.rn.f32 	%f2535, %f2531, %f2472, %f2455;
	fma.rn.f32 	%f2536, %f2531, %f2473, %f2456;
	fma.rn.f32 	%f2537, %f2531, %f2474, %f2457;
	fma.rn.f32 	%f2538, %f2531, %f2475, %f2458;
	fma.rn.f32 	%f2539, %f2531, %f2476, %f2459;
	ld.shared.f32 	%f2540, [%r50+14448];
	fma.rn.f32 	%f2541, %f2540, %f2469, %f2461;
	fma.rn.f32 	%f2542, %f2540, %f2470, %f2462;
	fma.rn.f32 	%f2543, %f2540, %f2471, %f2463;
	fma.rn.f32 	%f2544, %f2540, %f2472, %f2464;
	fma.rn.f32 	%f2545, %f2540, %f2473, %f2465;
	fma.rn.f32 	%f2546, %f2540, %f2474, %f2466;
	fma.rn.f32 	%f2547, %f2540, %f2475, %f2467;
	fma.rn.f32 	%f2548, %f2540, %f2476, %f2468;
	ld.shared.f32 	%f2549, [%r48+14848];
	ld.shared.f32 	%f2550, [%r48+14912];
	ld.shared.f32 	%f2551, [%r48+14976];
	ld.shared.f32 	%f2552, [%r48+15040];
	ld.shared.f32 	%f2553, [%r48+15104];
	ld.shared.f32 	%f2554, [%r48+15168];
	ld.shared.f32 	%f2555, [%r48+15232];
	ld.shared.f32 	%f2556, [%r48+15296];
	ld.shared.f32 	%f2557, [%r50+116];
	fma.rn.f32 	%f2558, %f2557, %f2549, %f2478;
	fma.rn.f32 	%f2559, %f2557, %f2550, %f2479;
	fma.rn.f32 	%f2560, %f2557, %f2551, %f2480;
	fma.rn.f32 	%f2561, %f2557, %f2552, %f2481;
	fma.rn.f32 	%f2562, %f2557, %f2553, %f2482;
	fma.rn.f32 	%f2563, %f2557, %f2554, %f2483;
	fma.rn.f32 	%f2564, %f2557, %f2555, %f2484;
	fma.rn.f32 	%f2565, %f2557, %f2556, %f2485;
	ld.shared.f32 	%f2566, [%r50+2164];
	fma.rn.f32 	%f2567, %f2566, %f2549, %f2487;
	fma.rn.f32 	%f2568, %f2566, %f2550, %f2488;
	fma.rn.f32 	%f2569, %f2566, %f2551, %f2489;
	fma.rn.f32 	%f2570, %f2566, %f2552, %f2490;
	fma.rn.f32 	%f2571, %f2566, %f2553, %f2491;
	fma.rn.f32 	%f2572, %f2566, %f2554, %f2492;
	fma.rn.f32 	%f2573, %f2566, %f2555, %f2493;
	fma.rn.f32 	%f2574, %f2566, %f2556, %f2494;
	ld.shared.f32 	%f2575, [%r50+4212];
	fma.rn.f32 	%f2576, %f2575, %f2549, %f2496;
	fma.rn.f32 	%f2577, %f2575, %f2550, %f2497;
	fma.rn.f32 	%f2578, %f2575, %f2551, %f2498;
	fma.rn.f32 	%f2579, %f2575, %f2552, %f2499;
	fma.rn.f32 	%f2580, %f2575, %f2553, %f2500;
	fma.rn.f32 	%f2581, %f2575, %f2554, %f2501;
	fma.rn.f32 	%f2582, %f2575, %f2555, %f2502;
	fma.rn.f32 	%f2583, %f2575, %f2556, %f2503;
	ld.shared.f32 	%f2584, [%r50+6260];
	fma.rn.f32 	%f2585, %f2584, %f2549, %f2505;
	fma.rn.f32 	%f2586, %f2584, %f2550, %f2506;
	fma.rn.f32 	%f2587, %f2584, %f2551, %f2507;
	fma.rn.f32 	%f2588, %f2584, %f2552, %f2508;
	fma.rn.f32 	%f2589, %f2584, %f2553, %f2509;
	fma.rn.f32 	%f2590, %f2584, %f2554, %f2510;
	fma.rn.f32 	%f2591, %f2584, %f2555, %f2511;
	fma.rn.f32 	%f2592, %f2584, %f2556, %f2512;
	ld.shared.f32 	%f2593, [%r50+8308];
	fma.rn.f32 	%f2594, %f2593, %f2549, %f2514;
	fma.rn.f32 	%f2595, %f2593, %f2550, %f2515;
	fma.rn.f32 	%f2596, %f2593, %f2551, %f2516;
	fma.rn.f32 	%f2597, %f2593, %f2552, %f2517;
	fma.rn.f32 	%f2598, %f2593, %f2553, %f2518;
	fma.rn.f32 	%f2599, %f2593, %f2554, %f2519;
	fma.rn.f32 	%f2600, %f2593, %f2555, %f2520;
	fma.rn.f32 	%f2601, %f2593, %f2556, %f2521;
	ld.shared.f32 	%f2602, [%r50+10356];
	fma.rn.f32 	%f2603, %f2602, %f2549, %f2523;
	fma.rn.f32 	%f2604, %f2602, %f2550, %f2524;
	fma.rn.f32 	%f2605, %f2602, %f2551, %f2525;
	fma.rn.f32 	%f2606, %f2602, %f2552, %f2526;
	fma.rn.f32 	%f2607, %f2602, %f2553, %f2527;
	fma.rn.f32 	%f2608, %f2602, %f2554, %f2528;
	fma.rn.f32 	%f2609, %f2602, %f2555, %f2529;
	fma.rn.f32 	%f2610, %f2602, %f2556, %f2530;
	ld.shared.f32 	%f2611, [%r50+12404];
	fma.rn.f32 	%f2612, %f2611, %f2549, %f2532;
	fma.rn.f32 	%f2613, %f2611, %f2550, %f2533;
	fma.rn.f32 	%f2614, %f2611, %f2551, %f2534;
	fma.rn.f32 	%f2615, %f2611, %f2552, %f2535;
	fma.rn.f32 	%f2616, %f2611, %f2553, %f2536;
	fma.rn.f32 	%f2617, %f2611, %f2554, %f2537;
	fma.rn.f32 	%f2618, %f2611, %f2555, %f2538;
	fma.rn.f32 	%f2619, %f2611, %f2556, %f2539;
	ld.shared.f32 	%f2620, [%r50+14452];
	fma.rn.f32 	%f2621, %f2620, %f2549, %f2541;
	fma.rn.f32 	%f2622, %f2620, %f2550, %f2542;
	fma.rn.f32 	%f2623, %f2620, %f2551, %f2543;
	fma.rn.f32 	%f2624, %f2620, %f2552, %f2544;
	fma.rn.f32 	%f2625, %f2620, %f2553, %f2545;
	fma.rn.f32 	%f2626, %f2620, %f2554, %f2546;
	fma.rn.f32 	%f2627, %f2620, %f2555, %f2547;
	fma.rn.f32 	%f2628, %f2620, %f2556, %f2548;
	ld.shared.f32 	%f2629, [%r48+15360];
	ld.shared.f32 	%f2630, [%r48+15424];
	ld.shared.f32 	%f2631, [%r48+15488];
	ld.shared.f32 	%f2632, [%r48+15552];
	ld.shared.f32 	%f2633, [%r48+15616];
	ld.shared.f32 	%f2634, [%r48+15680];
	ld.shared.f32 	%f2635, [%r48+15744];
	ld.shared.f32 	%f2636, [%r48+15808];
	ld.shared.f32 	%f2637, [%r50+120];
	fma.rn.f32 	%f2638, %f2637, %f2629, %f2558;
	fma.rn.f32 	%f2639, %f2637, %f2630, %f2559;
	fma.rn.f32 	%f2640, %f2637, %f2631, %f2560;
	fma.rn.f32 	%f2641, %f2637, %f2632, %f2561;
	fma.rn.f32 	%f2642, %f2637, %f2633, %f2562;
	fma.rn.f32 	%f2643, %f2637, %f2634, %f2563;
	fma.rn.f32 	%f2644, %f2637, %f2635, %f2564;
	fma.rn.f32 	%f2645, %f2637, %f2636, %f2565;
	ld.shared.f32 	%f2646, [%r50+2168];
	fma.rn.f32 	%f2647, %f2646, %f2629, %f2567;
	fma.rn.f32 	%f2648, %f2646, %f2630, %f2568;
	fma.rn.f32 	%f2649, %f2646, %f2631, %f2569;
	fma.rn.f32 	%f2650, %f2646, %f2632, %f2570;
	fma.rn.f32 	%f2651, %f2646, %f2633, %f2571;
	fma.rn.f32 	%f2652, %f2646, %f2634, %f2572;
	fma.rn.f32 	%f2653, %f2646, %f2635, %f2573;
	fma.rn.f32 	%f2654, %f2646, %f2636, %f2574;
	ld.shared.f32 	%f2655, [%r50+4216];
	fma.rn.f32 	%f2656, %f2655, %f2629, %f2576;
	fma.rn.f32 	%f2657, %f2655, %f2630, %f2577;
	fma.rn.f32 	%f2658, %f2655, %f2631, %f2578;
	fma.rn.f32 	%f2659, %f2655, %f2632, %f2579;
	fma.rn.f32 	%f2660, %f2655, %f2633, %f2580;
	fma.rn.f32 	%f2661, %f2655, %f2634, %f2581;
	fma.rn.f32 	%f2662, %f2655, %f2635, %f2582;
	fma.rn.f32 	%f2663, %f2655, %f2636, %f2583;
	ld.shared.f32 	%f2664, [%r50+6264];
	fma.rn.f32 	%f2665, %f2664, %f2629, %f2585;
	fma.rn.f32 	%f2666, %f2664, %f2630, %f2586;
	fma.rn.f32 	%f2667, %f2664, %f2631, %f2587;
	fma.rn.f32 	%f2668, %f2664, %f2632, %f2588;
	fma.rn.f32 	%f2669, %f2664, %f2633, %f2589;
	fma.rn.f32 	%f2670, %f2664, %f2634, %f2590;
	fma.rn.f32 	%f2671, %f2664, %f2635, %f2591;
	fma.rn.f32 	%f2672, %f2664, %f2636, %f2592;
	ld.shared.f32 	%f2673, [%r50+8312];
	fma.rn.f32 	%f2674, %f2673, %f2629, %f2594;
	fma.rn.f32 	%f2675, %f2673, %f2630, %f2595;
	fma.rn.f32 	%f2676, %f2673, %f2631, %f2596;
	fma.rn.f32 	%f2677, %f2673, %f2632, %f2597;
	fma.rn.f32 	%f2678, %f2673, %f2633, %f2598;
	fma.rn.f32 	%f2679, %f2673, %f2634, %f2599;
	fma.rn.f32 	%f2680, %f2673, %f2635, %f2600;
	fma.rn.f32 	%f2681, %f2673, %f2636, %f2601;
	ld.shared.f32 	%f2682, [%r50+10360];
	fma.rn.f32 	%f2683, %f2682, %f2629, %f2603;
	fma.rn.f32 	%f2684, %f2682, %f2630, %f2604;
	fma.rn.f32 	%f2685, %f2682, %f2631, %f2605;
	fma.rn.f32 	%f2686, %f2682, %f2632, %f2606;
	fma.rn.f32 	%f2687, %f2682, %f2633, %f2607;
	fma.rn.f32 	%f2688, %f2682, %f2634, %f2608;
	fma.rn.f32 	%f2689, %f2682, %f2635, %f2609;
	fma.rn.f32 	%f2690, %f2682, %f2636, %f2610;
	ld.shared.f32 	%f2691, [%r50+12408];
	fma.rn.f32 	%f2692, %f2691, %f2629, %f2612;
	fma.rn.f32 	%f2693, %f2691, %f2630, %f2613;
	fma.rn.f32 	%f2694, %f2691, %f2631, %f2614;
	fma.rn.f32 	%f2695, %f2691, %f2632, %f2615;
	fma.rn.f32 	%f2696, %f2691, %f2633, %f2616;
	fma.rn.f32 	%f2697, %f2691, %f2634, %f2617;
	fma.rn.f32 	%f2698, %f2691, %f2635, %f2618;
	fma.rn.f32 	%f2699, %f2691, %f2636, %f2619;
	ld.shared.f32 	%f2700, [%r50+14456];
	fma.rn.f32 	%f2701, %f2700, %f2629, %f2621;
	fma.rn.f32 	%f2702, %f2700, %f2630, %f2622;
	fma.rn.f32 	%f2703, %f2700, %f2631, %f2623;
	fma.rn.f32 	%f2704, %f2700, %f2632, %f2624;
	fma.rn.f32 	%f2705, %f2700, %f2633, %f2625;
	fma.rn.f32 	%f2706, %f2700, %f2634, %f2626;
	fma.rn.f32 	%f2707, %f2700, %f2635, %f2627;
	fma.rn.f32 	%f2708, %f2700, %f2636, %f2628;
	ld.shared.f32 	%f2709, [%r48+15872];
	ld.shared.f32 	%f2710, [%r48+15936];
	ld.shared.f32 	%f2711, [%r48+16000];
	ld.shared.f32 	%f2712, [%r48+16064];
	ld.shared.f32 	%f2713, [%r48+16128];
	ld.shared.f32 	%f2714, [%r48+16192];
	ld.shared.f32 	%f2715, [%r48+16256];
	ld.shared.f32 	%f2716, [%r48+16320];
	ld.shared.f32 	%f2717, [%r50+124];
	fma.rn.f32 	%f3038, %f2717, %f2709, %f2638;
	fma.rn.f32 	%f3037, %f2717, %f2710, %f2639;
	fma.rn.f32 	%f3036, %f2717, %f2711, %f2640;
	fma.rn.f32 	%f3035, %f2717, %f2712, %f2641;
	fma.rn.f32 	%f3034, %f2717, %f2713, %f2642;
	fma.rn.f32 	%f3033, %f2717, %f2714, %f2643;
	fma.rn.f32 	%f3032, %f2717, %f2715, %f2644;
	fma.rn.f32 	%f3031, %f2717, %f2716, %f2645;
	ld.shared.f32 	%f2718, [%r50+2172];
	fma.rn.f32 	%f3030, %f2718, %f2709, %f2647;
	fma.rn.f32 	%f3029, %f2718, %f2710, %f2648;
	fma.rn.f32 	%f3028, %f2718, %f2711, %f2649;
	fma.rn.f32 	%f3027, %f2718, %f2712, %f2650;
	fma.rn.f32 	%f3026, %f2718, %f2713, %f2651;
	fma.rn.f32 	%f3025, %f2718, %f2714, %f2652;
	fma.rn.f32 	%f3024, %f2718, %f2715, %f2653;
	fma.rn.f32 	%f3023, %f2718, %f2716, %f2654;
	ld.shared.f32 	%f2719, [%r50+4220];
	fma.rn.f32 	%f3022, %f2719, %f2709, %f2656;
	fma.rn.f32 	%f3021, %f2719, %f2710, %f2657;
	fma.rn.f32 	%f3020, %f2719, %f2711, %f2658;
	fma.rn.f32 	%f3019, %f2719, %f2712, %f2659;
	fma.rn.f32 	%f3018, %f2719, %f2713, %f2660;
	fma.rn.f32 	%f3017, %f2719, %f2714, %f2661;
	fma.rn.f32 	%f3016, %f2719, %f2715, %f2662;
	fma.rn.f32 	%f3015, %f2719, %f2716, %f2663;
	ld.shared.f32 	%f2720, [%r50+6268];
	fma.rn.f32 	%f3014, %f2720, %f2709, %f2665;
	fma.rn.f32 	%f3013, %f2720, %f2710, %f2666;
	fma.rn.f32 	%f3012, %f2720, %f2711, %f2667;
	fma.rn.f32 	%f3011, %f2720, %f2712, %f2668;
	fma.rn.f32 	%f3010, %f2720, %f2713, %f2669;
	fma.rn.f32 	%f3009, %f2720, %f2714, %f2670;
	fma.rn.f32 	%f3008, %f2720, %f2715, %f2671;
	fma.rn.f32 	%f3007, %f2720, %f2716, %f2672;
	ld.shared.f32 	%f2721, [%r50+8316];
	fma.rn.f32 	%f3006, %f2721, %f2709, %f2674;
	fma.rn.f32 	%f3005, %f2721, %f2710, %f2675;
	fma.rn.f32 	%f3004, %f2721, %f2711, %f2676;
	fma.rn.f32 	%f3003, %f2721, %f2712, %f2677;
	fma.rn.f32 	%f3002, %f2721, %f2713, %f2678;
	fma.rn.f32 	%f3001, %f2721, %f2714, %f2679;
	fma.rn.f32 	%f3000, %f2721, %f2715, %f2680;
	fma.rn.f32 	%f2999, %f2721, %f2716, %f2681;
	ld.shared.f32 	%f2722, [%r50+10364];
	fma.rn.f32 	%f2998, %f2722, %f2709, %f2683;
	fma.rn.f32 	%f2997, %f2722, %f2710, %f2684;
	fma.rn.f32 	%f2996, %f2722, %f2711, %f2685;
	fma.rn.f32 	%f2995, %f2722, %f2712, %f2686;
	fma.rn.f32 	%f2994, %f2722, %f2713, %f2687;
	fma.rn.f32 	%f2993, %f2722, %f2714, %f2688;
	fma.rn.f32 	%f2992, %f2722, %f2715, %f2689;
	fma.rn.f32 	%f2991, %f2722, %f2716, %f2690;
	ld.shared.f32 	%f2723, [%r50+12412];
	fma.rn.f32 	%f2990, %f2723, %f2709, %f2692;
	fma.rn.f32 	%f2989, %f2723, %f2710, %f2693;
	fma.rn.f32 	%f2988, %f2723, %f2711, %f2694;
	fma.rn.f32 	%f2987, %f2723, %f2712, %f2695;
	fma.rn.f32 	%f2986, %f2723, %f2713, %f2696;
	fma.rn.f32 	%f2985, %f2723, %f2714, %f2697;
	fma.rn.f32 	%f2984, %f2723, %f2715, %f2698;
	fma.rn.f32 	%f2983, %f2723, %f2716, %f2699;
	ld.shared.f32 	%f2724, [%r50+14460];
	fma.rn.f32 	%f3039, %f2724, %f2709, %f2701;
	fma.rn.f32 	%f3040, %f2724, %f2710, %f2702;
	fma.rn.f32 	%f3041, %f2724, %f2711, %f2703;
	fma.rn.f32 	%f3042, %f2724, %f2712, %f2704;
	fma.rn.f32 	%f3043, %f2724, %f2713, %f2705;
	fma.rn.f32 	%f3044, %f2724, %f2714, %f2706;
	fma.rn.f32 	%f3045, %f2724, %f2715, %f2707;
	fma.rn.f32 	%f3046, %f2724, %f2716, %f2708;
	bar.sync 	0;
	add.s32 	%r132, %r132, 1;
	setp.ne.s32 	%p2, %r132, 0;
	add.s32 	%r131, %r131, 32;
	shl.b32 	%r51, %r128, 5;
	add.s32 	%r130, %r130, %r51;
	@%p2 bra 	$L__BB9_2;
$L__BB9_3:
	ld.param.f32 	%f2918, [_Z20sgemm_8_2Dreg_float4PK6float4jS1_jPfjffjjj_param_7];
	ld.param.f32 	%f2917, [_Z20sgemm_8_2Dreg_float4PK6float4jS1_jPfjffjjj_param_6];
	ld.param.u32 	%r129, [_Z20sgemm_8_2Dreg_float4PK6float4jS1_jPfjffjjj_param_5];
	ld.param.u64 	%rd145, [_Z20sgemm_8_2Dreg_float4PK6float4jS1_jPfjffjjj_param_4];
	cvta.to.global.u64 	%rd14, %rd145;
	mov.u32 	%r52, %tid.y;
	mov.u32 	%r53, %ctaid.y;
	shl.b32 	%r54, %r53, 7;
	add.s32 	%r55, %r54, %r52;
	mov.u32 	%r56, %tid.x;
	mov.u32 	%r57, %ctaid.x;
	shl.b32 	%r58, %r57, 7;
	add.s32 	%r59, %r58, %r56;
	mad.lo.s32 	%r60, %r55, %r129, %r59;
	mul.wide.u32 	%rd15, %r60, 4;
	add.s64 	%rd16, %rd14, %rd15;
	ld.global.f32 	%f2725, [%rd16];
	mul.f32 	%f2726, %f2918, %f2725;
	fma.rn.f32 	%f2727, %f2917, %f3038, %f2726;
	st.global.f32 	[%rd16], %f2727;
	add.s32 	%r61, %r60, 16;
	mul.wide.u32 	%rd17, %r61, 4;
	add.s64 	%rd18, %rd14, %rd17;
	ld.global.f32 	%f2728, [%rd18];
	mul.f32 	%f2729, %f2918, %f2728;
	fma.rn.f32 	%f2730, %f2917, %f3037, %f2729;
	st.global.f32 	[%rd18], %f2730;
	add.s32 	%r62, %r60, 32;
	mul.wide.u32 	%rd19, %r62, 4;
	add.s64 	%rd20, %rd14, %rd19;
	ld.global.f32 	%f2731, [%rd20];
	mul.f32 	%f2732, %f2918, %f2731;
	fma.rn.f32 	%f2733, %f2917, %f3036, %f2732;
	st.global.f32 	[%rd20], %f2733;
	add.s32 	%r63, %r60, 48;
	mul.wide.u32 	%rd21, %r63, 4;
	add.s64 	%rd22, %rd14, %rd21;
	ld.global.f32 	%f2734, [%rd22];
	mul.f32 	%f2735, %f2918, %f2734;
	fma.rn.f32 	%f2736, %f2917, %f3035, %f2735;
	st.global.f32 	[%rd22], %f2736;
	add.s32 	%r64, %r60, 64;
	mul.wide.u32 	%rd23, %r64, 4;
	add.s64 	%rd24, %rd14, %rd23;
	ld.global.f32 	%f2737, [%rd24];
	mul.f32 	%f2738, %f2918, %f2737;
	fma.rn.f32 	%f2739, %f2917, %f3034, %f2738;
	st.global.f32 	[%rd24], %f2739;
	add.s32 	%r65, %r60, 80;
	mul.wide.u32 	%rd25, %r65, 4;
	add.s64 	%rd26, %rd14, %rd25;
	ld.global.f32 	%f2740, [%rd26];
	mul.f32 	%f2741, %f2918, %f2740;
	fma.rn.f32 	%f2742, %f2917, %f3033, %f2741;
	st.global.f32 	[%rd26], %f2742;
	add.s32 	%r66, %r60, 96;
	mul.wide.u32 	%rd27, %r66, 4;
	add.s64 	%rd28, %rd14, %rd27;
	ld.global.f32 	%f2743, [%rd28];
	mul.f32 	%f2744, %f2918, %f2743;
	fma.rn.f32 	%f2745, %f2917, %f3032, %f2744;
	st.global.f32 	[%rd28], %f2745;
	add.s32 	%r67, %r60, 112;
	mul.wide.u32 	%rd29, %r67, 4;
	add.s64 	%rd30, %rd14, %rd29;
	ld.global.f32 	%f2746, [%rd30];
	mul.f32 	%f2747, %f2918, %f2746;
	fma.rn.f32 	%f2748, %f2917, %f3031, %f2747;
	st.global.f32 	[%rd30], %f2748;
	shl.b32 	%r68, %r129, 4;
	add.s32 	%r69, %r60, %r68;
	mul.wide.u32 	%rd31, %r69, 4;
	add.s64 	%rd32, %rd14, %rd31;
	ld.global.f32 	%f2749, [%rd32];
	mul.f32 	%f2750, %f2918, %f2749;
	fma.rn.f32 	%f2751, %f2917, %f3030, %f2750;
	st.global.f32 	[%rd32], %f2751;
	add.s32 	%r70, %r69, 16;
	mul.wide.u32 	%rd33, %r70, 4;
	add.s64 	%rd34, %rd14, %rd33;
	ld.global.f32 	%f2752, [%rd34];
	mul.f32 	%f2753, %f2918, %f2752;
	fma.rn.f32 	%f2754, %f2917, %f3029, %f2753;
	st.global.f32 	[%rd34], %f2754;
	add.s32 	%r71, %r69, 32;
	mul.wide.u32 	%rd35, %r71, 4;
	add.s64 	%rd36, %rd14, %rd35;
	ld.global.f32 	%f2755, [%rd36];
	mul.f32 	%f2756, %f2918, %f2755;
	fma.rn.f32 	%f2757, %f2917, %f3028, %f2756;
	st.global.f32 	[%rd36], %f2757;
	add.s32 	%r72, %r69, 48;
	mul.wide.u32 	%rd37, %r72, 4;
	add.s64 	%rd38, %rd14, %rd37;
	ld.global.f32 	%f2758, [%rd38];
	mul.f32 	%f2759, %f2918, %f2758;
	fma.rn.f32 	%f2760, %f2917, %f3027, %f2759;
	st.global.f32 	[%rd38], %f2760;
	add.s32 	%r73, %r69, 64;
	mul.wide.u32 	%rd39, %r73, 4;
	add.s64 	%rd40, %rd14, %rd39;
	ld.global.f32 	%f2761, [%rd40];
	mul.f32 	%f2762, %f2918, %f2761;
	fma.rn.f32 	%f2763, %f2917, %f3026, %f2762;
	st.global.f32 	[%rd40], %f2763;
	add.s32 	%r74, %r69, 80;
	mul.wide.u32 	%rd41, %r74, 4;
	add.s64 	%rd42, %rd14, %rd41;
	ld.global.f32 	%f2764, [%rd42];
	mul.f32 	%f2765, %f2918, %f2764;
	fma.rn.f32 	%f2766, %f2917, %f3025, %f2765;
	st.global.f32 	[%rd42], %f2766;
	add.s32 	%r75, %r69, 96;
	mul.wide.u32 	%rd43, %r75, 4;
	add.s64 	%rd44, %rd14, %rd43;
	ld.global.f32 	%f2767, [%rd44];
	mul.f32 	%f2768, %f2918, %f2767;
	fma.rn.f32 	%f2769, %f2917, %f3024, %f2768;
	st.global.f32 	[%rd44], %f2769;
	add.s32 	%r76, %r69, 112;
	mul.wide.u32 	%rd45, %r76, 4;
	add.s64 	%rd46, %rd14, %rd45;
	ld.global.f32 	%f2770, [%rd46];
	mul.f32 	%f2771, %f2918, %f2770;
	fma.rn.f32 	%f2772, %f2917, %f3023, %f2771;
	st.global.f32 	[%rd46], %f2772;
	shl.b32 	%r77, %r129, 5;
	add.s32 	%r78, %r60, %r77;
	mul.wide.u32 	%rd47, %r78, 4;
	add.s64 	%rd48, %rd14, %rd47;
	ld.global.f32 	%f2773, [%rd48];
	mul.f32 	%f2774, %f2918, %f2773;
	fma.rn.f32 	%f2775, %f2917, %f3022, %f2774;
	st.global.f32 	[%rd48], %f2775;
	add.s32 	%r79, %r78, 16;
	mul.wide.u32 	%rd49, %r79, 4;
	add.s64 	%rd50, %rd14, %rd49;
	ld.global.f32 	%f2776, [%rd50];
	mul.f32 	%f2777, %f2918, %f2776;
	fma.rn.f32 	%f2778, %f2917, %f3021, %f2777;
	st.global.f32 	[%rd50], %f2778;
	add.s32 	%r80, %r78, 32;
	mul.wide.u32 	%rd51, %r80, 4;
	add.s64 	%rd52, %rd14, %rd51;
	ld.global.f32 	%f2779, [%rd52];
	mul.f32 	%f2780, %f2918, %f2779;
	fma.rn.f32 	%f2781, %f2917, %f3020, %f2780;
	st.global.f32 	[%rd52], %f2781;
	add.s32 	%r81, %r78, 48;
	mul.wide.u32 	%rd53, %r81, 4;
	add.s64 	%rd54, %rd14, %rd53;
	ld.global.f32 	%f2782, [%rd54];
	mul.f32 	%f2783, %f2918, %f2782;
	fma.rn.f32 	%f2784, %f2917, %f3019, %f2783;
	st.global.f32 	[%rd54], %f2784;
	add.s32 	%r82, %r78, 64;
	mul.wide.u32 	%rd55, %r82, 4;
	add.s64 	%rd56, %rd14, %rd55;
	ld.global.f32 	%f2785, [%rd56];
	mul.f32 	%f2786, %f2918, %f2785;
	fma.rn.f32 	%f2787, %f2917, %f3018, %f2786;
	st.global.f32 	[%rd56], %f2787;
	add.s32 	%r83, %r78, 80;
	mul.wide.u32 	%rd57, %r83, 4;
	add.s64 	%rd58, %rd14, %rd57;
	ld.global.f32 	%f2788, [%rd58];
	mul.f32 	%f2789, %f2918, %f2788;
	fma.rn.f32 	%f2790, %f2917, %f3017, %f2789;
	st.global.f32 	[%rd58], %f2790;
	add.s32 	%r84, %r78, 96;
	mul.wide.u32 	%rd59, %r84, 4;
	add.s64 	%rd60, %rd14, %rd59;
	ld.global.f32 	%f2791, [%rd60];
	mul.f32 	%f2792, %f2918, %f2791;
	fma.rn.f32 	%f2793, %f2917, %f3016, %f2792;
	st.global.f32 	[%rd60], %f2793;
	add.s32 	%r85, %r78, 112;
	mul.wide.u32 	%rd61, %r85, 4;
	add.s64 	%rd62, %rd14, %rd61;
	ld.global.f32 	%f2794, [%rd62];
	mul.f32 	%f2795, %f2918, %f2794;
	fma.rn.f32 	%f2796, %f2917, %f3015, %f2795;
	st.global.f32 	[%rd62], %f2796;
	add.s32 	%r86, %r78, %r68;
	mul.wide.u32 	%rd63, %r86, 4;
	add.s64 	%rd64, %rd14, %rd63;
	ld.global.f32 	%f2797, [%rd64];
	mul.f32 	%f2798, %f2918, %f2797;
	fma.rn.f32 	%f2799, %f2917, %f3014, %f2798;
	st.global.f32 	[%rd64], %f2799;
	add.s32 	%r87, %r86, 16;
	mul.wide.u32 	%rd65, %r87, 4;
	add.s64 	%rd66, %rd14, %rd65;
	ld.global.f32 	%f2800, [%rd66];
	mul.f32 	%f2801, %f2918, %f2800;
	fma.rn.f32 	%f2802, %f2917, %f3013, %f2801;
	st.global.f32 	[%rd66], %f2802;
	add.s32 	%r88, %r86, 32;
	mul.wide.u32 	%rd67, %r88, 4;
	add.s64 	%rd68, %rd14, %rd67;
	ld.global.f32 	%f2803, [%rd68];
	mul.f32 	%f2804, %f2918, %f2803;
	fma.rn.f32 	%f2805, %f2917, %f3012, %f2804;
	st.global.f32 	[%rd68], %f2805;
	add.s32 	%r89, %r86, 48;
	mul.wide.u32 	%rd69, %r89, 4;
	add.s64 	%rd70, %rd14, %rd69;
	ld.global.f32 	%f2806, [%rd70];
	mul.f32 	%f2807, %f2918, %f2806;
	fma.rn.f32 	%f2808, %f2917, %f3011, %f2807;
	st.global.f32 	[%rd70], %f2808;
	add.s32 	%r90, %r86, 64;
	mul.wide.u32 	%rd71, %r90, 4;
	add.s64 	%rd72, %rd14, %rd71;
	ld.global.f32 	%f2809, [%rd72];
	mul.f32 	%f2810, %f2918, %f2809;
	fma.rn.f32 	%f2811, %f2917, %f3010, %f2810;
	st.global.f32 	[%rd72], %f2811;
	add.s32 	%r91, %r86, 80;
	mul.wide.u32 	%rd73, %r91, 4;
	add.s64 	%rd74, %rd14, %rd73;
	ld.global.f32 	%f2812, [%rd74];
	mul.f32 	%f2813, %f2918, %f2812;
	fma.rn.f32 	%f2814, %f2917, %f3009, %f2813;
	st.global.f32 	[%rd74], %f2814;
	add.s32 	%r92, %r86, 96;
	mul.wide.u32 	%rd75, %r92, 4;
	add.s64 	%rd76, %rd14, %rd75;
	ld.global.f32 	%f2815, [%rd76];
	mul.f32 	%f2816, %f2918, %f2815;
	fma.rn.f32 	%f2817, %f2917, %f3008, %f2816;
	st.global.f32 	[%rd76], %f2817;
	add.s32 	%r93, %r86, 112;
	mul.wide.u32 	%rd77, %r93, 4;
	add.s64 	%rd78, %rd14, %rd77;
	ld.global.f32 	%f2818, [%rd78];
	mul.f32 	%f2819, %f2918, %f2818;
	fma.rn.f32 	%f2820, %f2917, %f3007, %f2819;
	st.global.f32 	[%rd78], %f2820;
	shl.b32 	%r94, %r129, 6;
	add.s32 	%r95, %r60, %r94;
	mul.wide.u32 	%rd79, %r95, 4;
	add.s64 	%rd80, %rd14, %rd79;
	ld.global.f32 	%f2821, [%rd80];
	mul.f32 	%f2822, %f2918, %f2821;
	fma.rn.f32 	%f2823, %f2917, %f3006, %f2822;
	st.global.f32 	[%rd80], %f2823;
	add.s32 	%r96, %r95, 16;
	mul.wide.u32 	%rd81, %r96, 4;
	add.s64 	%rd82, %rd14, %rd81;
	ld.global.f32 	%f2824, [%rd82];
	mul.f32 	%f2825, %f2918, %f2824;
	fma.rn.f32 	%f2826, %f2917, %f3005, %f2825;
	st.global.f32 	[%rd82], %f2826;
	add.s32 	%r97, %r95, 32;
	mul.wide.u32 	%rd83, %r97, 4;
	add.s64 	%rd84, %rd14, %rd83;
	ld.global.f32 	%f2827, [%rd84];
	mul.f32 	%f2828, %f2918, %f2827;
	fma.rn.f32 	%f2829, %f2917, %f3004, %f2828;
	st.global.f32 	[%rd84], %f2829;
	add.s32 	%r98, %r95, 48;
	mul.wide.u32 	%rd85, %r98, 4;
	add.s64 	%rd86, %rd14, %rd85;
	ld.global.f32 	%f2830, [%rd86];
	mul.f32 	%f2831, %f2918, %f2830;
	fma.rn.f32 	%f2832, %f2917, %f3003, %f2831;
	st.global.f32 	[%rd86], %f2832;
	add.s32 	%r99, %r95, 64;
	mul.wide.u32 	%rd87, %r99, 4;
	add.s64 	%rd88, %rd14, %rd87;
	ld.global.f32 	%f2833, [%rd88];
	mul.f32 	%f2834, %f2918, %f2833;
	fma.rn.f32 	%f2835, %f2917, %f3002, %f2834;
	st.global.f32 	[%rd88], %f2835;
	add.s32 	%r100, %r95, 80;
	mul.wide.u32 	%rd89, %r100, 4;
	add.s64 	%rd90, %rd14, %rd89;
	ld.global.f32 	%f2836, [%rd90];
	mul.f32 	%f2837, %f2918, %f2836;
	fma.rn.f32 	%f2838, %f2917, %f3001, %f2837;
	st.global.f32 	[%rd90], %f2838;
	add.s32 	%r101, %r95, 96;
	mul.wide.u32 	%rd91, %r101, 4;
	add.s64 	%rd92, %rd14, %rd91;
	ld.global.f32 	%f2839, [%rd92];
	mul.f32 	%f2840, %f2918, %f2839;
	fma.rn.f32 	%f2841, %f2917, %f3000, %f2840;
	st.global.f32 	[%rd92], %f2841;
	add.s32 	%r102, %r95, 112;
	mul.wide.u32 	%rd93, %r102, 4;
	add.s64 	%rd94, %rd14, %rd93;
	ld.global.f32 	%f2842, [%rd94];
	mul.f32 	%f2843, %f2918, %f2842;
	fma.rn.f32 	%f2844, %f2917, %f2999, %f2843;
	st.global.f32 	[%rd94], %f2844;
	add.s32 	%r103, %r95, %r68;
	mul.wide.u32 	%rd95, %r103, 4;
	add.s64 	%rd96, %rd14, %rd95;
	ld.global.f32 	%f2845, [%rd96];
	mul.f32 	%f2846, %f2918, %f2845;
	fma.rn.f32 	%f2847, %f2917, %f2998, %f2846;
	st.global.f32 	[%rd96], %f2847;
	add.s32 	%r104, %r103, 16;
	mul.wide.u32 	%rd97, %r104, 4;
	add.s64 	%rd98, %rd14, %rd97;
	ld.global.f32 	%f2848, [%rd98];
	mul.f32 	%f2849, %f2918, %f2848;
	fma.rn.f32 	%f2850, %f2917, %f2997, %f2849;
	st.global.f32 	[%rd98], %f2850;
	add.s32 	%r105, %r103, 32;
	mul.wide.u32 	%rd99, %r105, 4;
	add.s64 	%rd100, %rd14, %rd99;
	ld.global.f32 	%f2851, [%rd100];
	mul.f32 	%f2852, %f2918, %f2851;
	fma.rn.f32 	%f2853, %f2917, %f2996, %f2852;
	st.global.f32 	[%rd100], %f2853;
	add.s32 	%r106, %r103, 48;
	mul.wide.u32 	%rd101, %r106, 4;
	add.s64 	%rd102, %rd14, %rd101;
	ld.global.f32 	%f2854, [%rd102];
	mul.f32 	%f2855, %f2918, %f2854;
	fma.rn.f32 	%f2856, %f2917, %f2995, %f2855;
	st.global.f32 	[%rd102], %f2856;
	add.s32 	%r107, %r103, 64;
	mul.wide.u32 	%rd103, %r107, 4;
	add.s64 	%rd104, %rd14, %rd103;
	ld.global.f32 	%f2857, [%rd104];
	mul.f32 	%f2858, %f2918, %f2857;
	fma.rn.f32 	%f2859, %f2917, %f2994, %f2858;
	st.global.f32 	[%rd104], %f2859;
	add.s32 	%r108, %r103, 80;
	mul.wide.u32 	%rd105, %r108, 4;
	add.s64 	%rd106, %rd14, %rd105;
	ld.global.f32 	%f2860, [%rd106];
	mul.f32 	%f2861, %f2918, %f2860;
	fma.rn.f32 	%f2862, %f2917, %f2993, %f2861;
	st.global.f32 	[%rd106], %f2862;
	add.s32 	%r109, %r103, 96;
	mul.wide.u32 	%rd107, %r109, 4;
	add.s64 	%rd108, %rd14, %rd107;
	ld.global.f32 	%f2863, [%rd108];
	mul.f32 	%f2864, %f2918, %f2863;
	fma.rn.f32 	%f2865, %f2917, %f2992, %f2864;
	st.global.f32 	[%rd108], %f2865;
	add.s32 	%r110, %r103, 112;
	mul.wide.u32 	%rd109, %r110, 4;
	add.s64 	%rd110, %rd14, %rd109;
	ld.global.f32 	%f2866, [%rd110];
	mul.f32 	%f2867, %f2918, %f2866;
	fma.rn.f32 	%f2868, %f2917, %f2991, %f2867;
	st.global.f32 	[%rd110], %f2868;
	add.s32 	%r111, %r95, %r77;
	mul.wide.u32 	%rd111, %r111, 4;
	add.s64 	%rd112, %rd14, %rd111;
	ld.global.f32 	%f2869, [%rd112];
	mul.f32 	%f2870, %f2918, %f2869;
	fma.rn.f32 	%f2871, %f2917, %f2990, %f2870;
	st.global.f32 	[%rd112], %f2871;
	add.s32 	%r112, %r111, 16;
	mul.wide.u32 	%rd113, %r112, 4;
	add.s64 	%rd114, %rd14, %rd113;
	ld.global.f32 	%f2872, [%rd114];
	mul.f32 	%f2873, %f2918, %f2872;
	fma.rn.f32 	%f2874, %f2917, %f2989, %f2873;
	st.global.f32 	[%rd114], %f2874;
	add.s32 	%r113, %r111, 32;
	mul.wide.u32 	%rd115, %r113, 4;
	add.s64 	%rd116, %rd14, %rd115;
	ld.global.f32 	%f2875, [%rd116];
	mul.f32 	%f2876, %f2918, %f2875;
	fma.rn.f32 	%f2877, %f2917, %f2988, %f2876;
	st.global.f32 	[%rd116], %f2877;
	add.s32 	%r114, %r111, 48;
	mul.wide.u32 	%rd117, %r114, 4;
	add.s64 	%rd118, %rd14, %rd117;
	ld.global.f32 	%f2878, [%rd118];
	mul.f32 	%f2879, %f2918, %f2878;
	fma.rn.f32 	%f2880, %f2917, %f2987, %f2879;
	st.global.f32 	[%rd118], %f2880;
	add.s32 	%r115, %r111, 64;
	mul.wide.u32 	%rd119, %r115, 4;
	add.s64 	%rd120, %rd14, %rd119;
	ld.global.f32 	%f2881, [%rd120];
	mul.f32 	%f2882, %f2918, %f2881;
	fma.rn.f32 	%f2883, %f2917, %f2986, %f2882;
	st.global.f32 	[%rd120], %f2883;
	add.s32 	%r116, %r111, 80;
	mul.wide.u32 	%rd121, %r116, 4;
	add.s64 	%rd122, %rd14, %rd121;
	ld.global.f32 	%f2884, [%rd122];
	mul.f32 	%f2885, %f2918, %f2884;
	fma.rn.f32 	%f2886, %f2917, %f2985, %f2885;
	st.global.f32 	[%rd122], %f2886;
	add.s32 	%r117, %r111, 96;
	mul.wide.u32 	%rd123, %r117, 4;
	add.s64 	%rd124, %rd14, %rd123;
	ld.global.f32 	%f2887, [%rd124];
	mul.f32 	%f2888, %f2918, %f2887;
	fma.rn.f32 	%f2889, %f2917, %f2984, %f2888;
	st.global.f32 	[%rd124], %f2889;
	add.s32 	%r118, %r111, 112;
	mul.wide.u32 	%rd125, %r118, 4;
	add.s64 	%rd126, %rd14, %rd125;
	ld.global.f32 	%f2890, [%rd126];
	mul.f32 	%f2891, %f2918, %f2890;
	fma.rn.f32 	%f2892, %f2917, %f2983, %f2891;
	st.global.f32 	[%rd126], %f2892;
	add.s32 	%r119, %r111, %r68;
	mul.wide.u32 	%rd127, %r119, 4;
	add.s64 	%rd128, %rd14, %rd127;
	ld.global.f32 	%f2893, [%rd128];
	mul.f32 	%f2894, %f2918, %f2893;
	fma.rn.f32 	%f2895, %f2917, %f3039, %f2894;
	st.global.f32 	[%rd128], %f2895;
	add.s32 	%r120, %r119, 16;
	mul.wide.u32 	%rd129, %r120, 4;
	add.s64 	%rd130, %rd14, %rd129;
	ld.global.f32 	%f2896, [%rd130];
	mul.f32 	%f2897, %f2918, %f2896;
	fma.rn.f32 	%f2898, %f2917, %f3040, %f2897;
	st.global.f32 	[%rd130], %f2898;
	add.s32 	%r121, %r119, 32;
	mul.wide.u32 	%rd131, %r121, 4;
	add.s64 	%rd132, %rd14, %rd131;
	ld.global.f32 	%f2899, [%rd132];
	mul.f32 	%f2900, %f2918, %f2899;
	fma.rn.f32 	%f2901, %f2917, %f3041, %f2900;
	st.global.f32 	[%rd132], %f2901;
	add.s32 	%r122, %r119, 48;
	mul.wide.u32 	%rd133, %r122, 4;
	add.s64 	%rd134, %rd14, %rd133;
	ld.global.f32 	%f2902, [%rd134];
	mul.f32 	%f2903, %f2918, %f2902;
	fma.rn.f32 	%f2904, %f2917, %f3042, %f2903;
	st.global.f32 	[%rd134], %f2904;
	add.s32 	%r123, %r119, 64;
	mul.wide.u32 	%rd135, %r123, 4;
	add.s64 	%rd136, %rd14, %rd135;
	ld.global.f32 	%f2905, [%rd136];
	mul.f32 	%f2906, %f2918, %f2905;
	fma.rn.f32 	%f2907, %f2917, %f3043, %f2906;
	st.global.f32 	[%rd136], %f2907;
	add.s32 	%r124, %r119, 80;
	mul.wide.u32 	%rd137, %r124, 4;
	add.s64 	%rd138, %rd14, %rd137;
	ld.global.f32 	%f2908, [%rd138];
	mul.f32 	%f2909, %f2918, %f2908;
	fma.rn.f32 	%f2910, %f2917, %f3044, %f2909;
	st.global.f32 	[%rd138], %f2910;
	add.s32 	%r125, %r119, 96;
	mul.wide.u32 	%rd139, %r125, 4;
	add.s64 	%rd140, %rd14, %rd139;
	ld.global.f32 	%f2911, [%rd140];
	mul.f32 	%f2912, %f2918, %f2911;
	fma.rn.f32 	%f2913, %f2917, %f3045, %f2912;
	st.global.f32 	[%rd140], %f2913;
	add.s32 	%r126, %r119, 112;
	mul.wide.u32 	%rd141, %r126, 4;
	add.s64 	%rd142, %rd14, %rd141;
	ld.global.f32 	%f2914, [%rd142];
	mul.f32 	%f2915, %f2918, %f2914;
	fma.rn.f32 	%f2916, %f2917, %f3046, %f2915;
	st.global.f32 	[%rd142], %f2916;
	ret;

}


// ===== COMPILED SASS (sm_100) =====

	.target	sm_100

	.elftype	@"ET_EXEC"


//--------------------- .note.nv.tkinfo           --------------------------
	.section	.note.nv.tkinfo,"",@"SHT_NOTE"
	.sectionflags	@"SHF_NOTE_NV_TKINFO"
	.tkinfo
        /*0018*/ 	.word	0x00000002
        /*0030*/ 	.string	""
        /*0030*/ 	.string	"ptxas"
        /*0030*/ 	.string	"Cuda compilation tools, release 13.0, V13.0.88"
        /*0030*/ 	.string	"Build cuda_13.0.r13.0/compiler.36424714_0"
        /*0030*/ 	.string	"-arch sm_100 -m 64 "



//--------------------- .note.nv.cuinfo           --------------------------
	.section	.note.nv.cuinfo,"",@"SHT_NOTE"
	.sectionflags	@"SHF_NOTE_NV_CUINFO"
        /*0018*/ 	.short	0x0002
        /*001a*/ 	.short	0x0064
        /*001c*/ 	.short	0x0082
	.zero		2


//--------------------- .nv.info                  --------------------------
	.section	.nv.info,"",@"SHT_CUDA_INFO"
	.align	4


	//----- nvinfo : EIATTR_REGCOUNT
	.align		4
        /*0000*/ 	.byte	0x04, 0x2f
        /*0002*/ 	.short	(.L_1 - .L_0)
	.align		4
.L_0:
        /*0004*/ 	.word	index@(_Z13sgemm_1_naivePKfjS0_jPfjffjjj)
        /*0008*/ 	.word	0x00000020


	//----- nvinfo : EIATTR_FRAME_SIZE
	.align		4
.L_1:
        /*000c*/ 	.byte	0x04, 0x11
        /*000e*/ 	.short	(.L_3 - .L_2)
	.align		4
.L_2:
        /*0010*/ 	.word	index@(_Z13sgemm_1_naivePKfjS0_jPfjffjjj)
        /*0014*/ 	.word	0x00000000


	//----- nvinfo : EIATTR_REGCOUNT
	.align		4
.L_3:
        /*0018*/ 	.byte	0x04, 0x2f
        /*001a*/ 	.short	(.L_5 - .L_4)
	.align		4
.L_4:
        /*001c*/ 	.word	index@(_Z14sgemm_2_tilingPKfjS0_jPfjffjjj)
        /*0020*/ 	.word	0x00000020


	//----- nvinfo : EIATTR_FRAME_SIZE
	.align		4
.L_5:
        /*0024*/ 	.byte	0x04, 0x11
        /*0026*/ 	.short	(.L_7 - .L_6)
	.align		4
.L_6:
        /*0028*/ 	.word	index@(_Z14sgemm_2_tilingPKfjS0_jPfjffjjj)
        /*002c*/ 	.word	0x00000000


	//----- nvinfo : EIATTR_REGCOUNT
	.align		4
.L_7:
        /*0030*/ 	.byte	0x04, 0x2f
        /*0032*/ 	.short	(.L_9 - .L_8)
	.align		4
.L_8:
        /*0034*/ 	.word	index@(_Z18sgemm_3_coalescingPKfjS0_jPfjffjjj)
        /*0038*/ 	.word	0x00000020


	//----- nvinfo : EIATTR_FRAME_SIZE
	.align		4
.L_9:
        /*003c*/ 	.byte	0x04, 0x11
        /*003e*/ 	.short	(.L_11 - .L_10)
	.align		4
.L_10:
        /*0040*/ 	.word	index@(_Z18sgemm_3_coalescingPKfjS0_jPfjffjjj)
        /*0044*/ 	.word	0x00000000


	//----- nvinfo : EIATTR_REGCOUNT
	.align		4
.L_11:
        /*0048*/ 	.byte	0x04, 0x2f
        /*004a*/ 	.short	(.L_13 - .L_12)
	.align		4
.L_12:
        /*004c*/ 	.word	index@(_Z16sgemm_4_moreworkPKfjS0_jPfjffjjj)
        /*0050*/ 	.word	0x00000028


	//----- nvinfo : EIATTR_FRAME_SIZE
	.align		4
.L_13:
        /*0054*/ 	.byte	0x04, 0x11
        /*0056*/ 	.short	(.L_15 - .L_14)
	.align		4
.L_14:
        /*0058*/ 	.word	index@(_Z16sgemm_4_moreworkPKfjS0_jPfjffjjj)
        /*005c*/ 	.word	0x00000000


	//----- nvinfo : EIATTR_REGCOUNT
	.align		4
.L_15:
        /*0060*/ 	.byte	0x04, 0x2f
        /*0062*/ 	.short	(.L_17 - .L_16)
	.align		4
.L_16:
        /*0064*/ 	.word	index@(_Z11padZeros_rmjjjjPKfPf)
        /*0068*/ 	.word	0x0000000a


	//----- nvinfo : EIATTR_FRAME_SIZE
	.align		4
.L_17:
        /*006c*/ 	.byte	0x04, 0x11
        /*006e*/ 	.short	(.L_19 - .L_18)
	.align		4
.L_18:
        /*0070*/ 	.word	index@(_Z11padZeros_rmjjjjPKfPf)
        /*0074*/ 	.word	0x00000000


	//----- nvinfo : EIATTR_REGCOUNT
	.align		4
.L_19:
        /*0078*/ 	.byte	0x04, 0x2f
        /*007a*/ 	.short	(.L_21 - .L_20)
	.align		4
.L_20:
        /*007c*/ 	.word	index@(_Z17removePadZeros_rmjjjjPKfPf)
        /*0080*/ 	.word	0x0000000a


	//----- nvinfo : EIATTR_FRAME_SIZE
	.align		4
.L_21:
        /*0084*/ 	.byte	0x04, 0x11
        /*0086*/ 	.short	(.L_23 - .L_22)
	.align		4
.L_22:
        /*0088*/ 	.word	index@(_Z17removePadZeros_rmjjjjPKfPf)
        /*008c*/ 	.word	0x00000000


	//----- nvinfo : EIATTR_REGCOUNT
	.align		4
.L_23:
        /*0090*/ 	.byte	0x04, 0x2f
        /*0092*/ 	.short	(.L_25 - .L_24)
	.align		4
.L_24:
        /*0094*/ 	.word	index@(_Z18sgemm_5_morework8xPKfjS0_jPfjffjjj)
        /*0098*/ 	.word	0x00000041


	//----- nvinfo : EIATTR_FRAME_SIZE
	.align		4
.L_25:
        /*009c*/ 	.byte	0x04, 0x11
        /*009e*/ 	.short	(.L_27 - .L_26)
	.align		4
.L_26:
        /*00a0*/ 	.word	index@(_Z18sgemm_5_morework8xPKfjS0_jPfjffjjj)
        /*00a4*/ 	.word	0x00000000


	//----- nvinfo : EIATTR_REGCOUNT
	.align		4
.L_27:
        /*00a8*/ 	.byte	0x04, 0x2f
        /*00aa*/ 	.short	(.L_29 - .L_28)
	.align		4
.L_28:
        /*00ac*/ 	.word	index@(_Z13sgemm_6_2DregPKfjS0_jPfjffjjj)
        /*00b0*/ 	.word	0x000000a8


	//----- nvinfo : EIATTR_FRAME_SIZE
	.align		4
.L_29:
        /*00b4*/ 	.byte	0x04, 0x11
        /*00b6*/ 	.short	(.L_31 - .L_30)
	.align		4
.L_30:
        /*00b8*/ 	.word	index@(_Z13sgemm_6_2DregPKfjS0_jPfjffjjj)
        /*00bc*/ 	.word	0x00000000


	//----- nvinfo : EIATTR_REGCOUNT
	.align		4
.L_31:
        /*00c0*/ 	.byte	0x04, 0x2f
        /*00c2*/ 	.short	(.L_33 - .L_32)
	.align		4
.L_32:
        /*00c4*/ 	.word	index@(_Z18sgemm_7_2Dreg_rectPKfjS0_jPfjffjjj)
        /*00c8*/ 	.word	0x000000a1


	//----- nvinfo : EIATTR_FRAME_SIZE
	.align		4
.L_33:
        /*00cc*/ 	.byte	0x04, 0x11
        /*00ce*/ 	.short	(.L_35 - .L_34)
	.align		4
.L_34:
        /*00d0*/ 	.word	index@(_Z18sgemm_7_2Dreg_rectPKfjS0_jPfjffjjj)
        /*00d4*/ 	.word	0x00000000


	//----- nvinfo : EIATTR_REGCOUNT
	.align		4
.L_35:
        /*00d8*/ 	.byte	0x04, 0x2f
        /*00da*/ 	.short	(.L_37 - .L_36)
	.align		4
.L_36:
        /*00dc*/ 	.word	index@(_Z20sgemm_8_2Dreg_float4PK6float4jS1_jPfjffjjj)
        /*00e0*/ 	.word	0x00000080


	//----- nvinfo : EIATTR_FRAME_SIZE
	.align		4
.L_37:
        /*00e4*/ 	.byte	0x04, 0x11
        /*00e6*/ 	.short	(.L_39 - .L_38)
	.align		4
.L_38:
        /*00e8*/ 	.word	index@(_Z20sgemm_8_2Dreg_float4PK6float4jS1_jPfjffjjj)
        /*00ec*/ 	.word	0x00000000


	//----- nvinfo : EIATTR_MIN_STACK_SIZE
	.align		4
.L_39:
        /*00f0*/ 	.byte	0x04, 0x12
        /*00f2*/ 	.short	(.L_41 - .L_40)
	.align		4
.L_40:
        /*00f4*/ 	.word	index@(_Z20sgemm_8_2Dreg_float4PK6float4jS1_jPfjffjjj)
        /*00f8*/ 	.word	0x00000000


	//----- nvinfo : EIATTR_MIN_STACK_SIZE
	.align		4
.L_41:
        /*00fc*/ 	.byte	0x04, 0x12
        /*00fe*/ 	.short	(.L_43 - .L_42)
	.align		4
.L_42:
        /*0100*/ 	.word	index@(_Z18sgemm_7_2Dreg_rectPKfjS0_jPfjffjjj)
        /*0104*/ 	.word	0x00000000


	//----- nvinfo : EIATTR_MIN_STACK_SIZE
	.align		4
.L_43:
        /*0108*/ 	.byte	0x04, 0x12
        /*010a*/ 	.short	(.L_45 - .L_44)
	.align		4
.L_44:
        /*010c*/ 	.word	index@(_Z13sgemm_6_2DregPKfjS0_jPfjffjjj)
        /*0110*/ 	.word	0x00000000


	//----- nvinfo : EIATTR_MIN_STACK_SIZE
	.align		4
.L_45:
        /*0114*/ 	.byte	0x04, 0x12
        /*0116*/ 	.short	(.L_47 - .L_46)
	.align		4
.L_46:
        /*0118*/ 	.word	index@(_Z18sgemm_5_morework8xPKfjS0_jPfjffjjj)
        /*011c*/ 	.word	0x00000000


	//----- nvinfo : EIATTR_MIN_STACK_SIZE
	.align		4
.L_47:
        /*0120*/ 	.byte	0x04, 0x12
        /*0122*/ 	.short	(.L_49 - .L_48)
	.align		4
.L_48:
        /*0124*/ 	.word	index@(_Z17removePadZeros_rmjjjjPKfPf)
        /*0128*/ 	.word	0x00000000


	//----- nvinfo : EIATTR_MIN_STACK_SIZE
	.align		4
.L_49:
        /*012c*/ 	.byte	0x04, 0x12
        /*012e*/ 	.short	(.L_51 - .L_50)
	.align		4
.L_50:
        /*0130*/ 	.word	index@(_Z11padZeros_rmjjjjPKfPf)
        /*0134*/ 	.word	0x00000000


	//----- nvinfo : EIATTR_MIN_STACK_SIZE
	.align		4
.L_51:
        /*0138*/ 	.byte	0x04, 0x12
        /*013a*/ 	.short	(.L_53 - .L_52)
	.align		4
.L_52:
        /*013c*/ 	.word	index@(_Z16sgemm_4_moreworkPKfjS0_jPfjffjjj)
        /*0140*/ 	.word	0x00000000


	//----- nvinfo : EIATTR_MIN_STACK_SIZE
	.align		4
.L_53:
        /*0144*/ 	.byte	0x04, 0x12
        /*0146*/ 	.short	(.L_55 - .L_54)
	.align		4
.L_54:
        /*0148*/ 	.word	index@(_Z18sgemm_3_coalescingPKfjS0_jPfjffjjj)
        /*014c*/ 	.word	0x00000000


	//----- nvinfo : EIATTR_MIN_STACK_SIZE
	.align		4
.L_55:
        /*0150*/ 	.byte	0x04, 0x12
        /*0152*/ 	.short	(.L_57 - .L_56)
	.align		4
.L_56:
        /*0154*/ 	.word	index@(_Z14sgemm_2_tilingPKfjS0_jPfjffjjj)
        /*0158*/ 	.word	0x00000000


	//----- nvinfo : EIATTR_MIN_STACK_SIZE
	.align		4
.L_57:
        /*015c*/ 	.byte	0x04, 0x12
        /*015e*/ 	.short	(.L_59 - .L_58)
	.align		4
.L_58:
        /*0160*/ 	.word	index@(_Z13sgemm_1_naivePKfjS0_jPfjffjjj)
        /*0164*/ 	.word	0x00000000
.L_59:


//--------------------- .nv.compat                --------------------------
	.section	.nv.compat,"",@"SHT_CUDA_COMPAT_INFO"
	.align	4
        /*0000*/ 	.byte	0x02, 0x09, 0x00, 0x00, 0x02, 0x02, 0x01, 0x00, 0x02, 0x05, 0x05, 0x00, 0x03, 0x07, 0x01, 0x01
        /*0010*/ 	.byte	0x02, 0x03, 0x00, 0x00, 0x02, 0x06, 0x01, 0x00, 0x04, 0x0b, 0x08, 0x00, 0x09, 0x00, 0x00, 0x00
        /*0020*/ 	.byte	0x00, 0x00, 0x00, 0x00


//--------------------- .nv.info._Z20sgemm_8_2Dreg_float4PK6float4jS1_jPfjffjjj --------------------------
	.section	.nv.info._Z20sgemm_8_2Dreg_float4PK6float4jS1_jPfjffjjj,"",@"SHT_CUDA_INFO"
	.sectionflags	@""
	.align	4


	//----- nvinfo : EIATTR_CUDA_API_VERSION
	.align		4
        /*0000*/ 	.byte	0x04, 0x37
        /*0002*/ 	.short	(.L_61 - .L_60)
.L_60:
        /*0004*/ 	.word	0x00000082


	//----- nvinfo : EIATTR_KPARAM_INFO
	.align		4
.L_61:
        /*0008*/ 	.byte	0x04, 0x17
        /*000a*/ 	.short	(.L_63 - .L_62)
.L_62:
        /*000c*/ 	.word	0x00000000
        /*0010*/ 	.short	0x000a
        /*0012*/ 	.short	0x003c
        /*0014*/ 	.byte	0x00, 0xf0, 0x11, 0x00


	//----- nvinfo : EIATTR_KPARAM_INFO
	.align		4
.L_63:
        /*0018*/ 	.byte	0x04, 0x17
        /*001a*/ 	.short	(.L_65 - .L_64)
.L_64:
        /*001c*/ 	.word	0x00000000
        /*0020*/ 	.short	0x0009
        /*0022*/ 	.short	0x0038
        /*0024*/ 	.byte	0x00, 0xf0, 0x11, 0x00


	//----- nvinfo : EIATTR_KPARAM_INFO
	.align		4
.L_65:
        /*0028*/ 	.byte	0x04, 0x17
        /*002a*/ 	.short	(.L_67 - .L_66)
.L_66:
        /*002c*/ 	.word	0x00000000
        /*0030*/ 	.short	0x0008
        /*0032*/ 	.short	0x0034
        /*0034*/ 	.byte	0x00, 0xf0, 0x11, 0x00


	//----- nvinfo : EIATTR_KPARAM_INFO
	.align		4
.L_67:
        /*0038*/ 	.byte	0x04, 0x17
        /*003a*/ 	.short	(.L_69 - .L_68)
.L_68:
        /*003c*/ 	.word	0x00000000
        /*0040*/ 	.short	0x0007
        /*0042*/ 	.short	0x0030
        /*0044*/ 	.byte	0x00, 0xf0, 0x11, 0x00


	//----- nvinfo : EIATTR_KPARAM_INFO
	.align		4
.L_69:
        /*0048*/ 	.byte	0x04, 0x17
        /*004a*/ 	.short	(.L_71 - .L_70)
.L_70:
        /*004c*/ 	.word	0x00000000
        /*0050*/ 	.short	0x0006
        /*0052*/ 	.short	0x002c
        /*0054*/ 	.byte	0x00, 0xf0, 0x11, 0x00


	//----- nvinfo : EIATTR_KPARAM_INFO
	.align		4
.L_71:
        /*0058*/ 	.byte	0x04, 0x17
        /*005a*/ 	.short	(.L_73 - .L_72)
.L_72:
        /*005c*/ 	.word	0x00000000
        /*0060*/ 	.short	0x0005
        /*0062*/ 	.short	0x0028
        /*0064*/ 	.byte	0x00, 0xf0, 0x11, 0x00


	//----- nvinfo : EIATTR_KPARAM_INFO
	.align		4
.L_73:
        /*0068*/ 	.byte	0x04, 0x17
        /*006a*/ 	.short	(.L_75 - .L_74)
.L_74:
        /*006c*/ 	.word	0x00000000
        /*0070*/ 	.short	0x0004
        /*0072*/ 	.short	0x0020
        /*0074*/ 	.byte	0x00, 0xf5, 0x21, 0x00


	//----- nvinfo : EIATTR_KPARAM_INFO
	.align		4
.L_75:
        /*0078*/ 	.byte	0x04, 0x17
        /*007a*/ 	.short	(.L_77 - .L_76)
.L_76:
        /*007c*/ 	.word	0x00000000
        /*0080*/ 	.short	0x0003
        /*0082*/ 	.short	0x0018
        /*0084*/ 	.byte	0x00, 0xf0, 0x11, 0x00


	//----- nvinfo : EIATTR_KPARAM_INFO
	.align		4
.L_77:
        /*0088*/ 	.byte	0x04, 0x17
        /*008a*/ 	.short	(.L_79 - .L_78)
.L_78:
        /*008c*/ 	.word	0x00000000
        /*0090*/ 	.short	0x0002
        /*0092*/ 	.short	0x0010
        /*0094*/ 	.byte	0x00, 0xf5, 0x21, 0x00


	//----- nvinfo : EIATTR_KPARAM_INFO
	.align		4
.L_79:
        /*0098*/ 	.byte	0x04, 0x17
        /*009a*/ 	.short	(.L_81 - .L_80)
.L_80:
        /*009c*/ 	.word	0x00000000
        /*00a0*/ 	.short	0x0001
        /*00a2*/ 	.short	0x0008
        /*00a4*/ 	.byte	0x00, 0xf0, 0x11, 0x00


	//----- nvinfo : EIATTR_KPARAM_INFO
	.align		4
.L_81:
        /*00a8*/ 	.byte	0x04, 0x17
        /*00aa*/ 	.short	(.L_83 - .L_82)
.L_82:
        /*00ac*/ 	.word	0x00000000
        /*00b0*/ 	.short	0x0000
        /*00b2*/ 	.short	0x0000
        /*00b4*/ 	.byte	0x00, 0xf5, 0x21, 0x00


	//----- nvinfo : EIATTR_SPARSE_MMA_MASK
	.align		4
.L_83:
        /*00b8*/ 	.byte	0x03, 0x50
        /*00ba*/ 	.short	0x0000


	//----- nvinfo : EIATTR_MAXREG_COUNT
	.align		4
        /*00bc*/ 	.byte	0x03, 0x1b
        /*00be*/ 	.short	0x00ff


	//----- nvinfo : EIATTR_NUM_BARRIERS
	.align		4
        /*00c0*/ 	.byte	0x02, 0x4c
        /*00c2*/ 	.byte	0x01
	.zero		1


	//----- nvinfo : EIATTR_MERCURY_ISA_VERSION
	.align		4
        /*00c4*/ 	.byte	0x03, 0x5f
        /*00c6*/ 	.short	0x0101


	//----- nvinfo : EIATTR_VRC_CTA_INIT_COUNT
	.align		4
        /*00c8*/ 	.byte	0x02, 0x4a
	.zero		1
	.zero		1


	//----- nvinfo : EIATTR_EXIT_INSTR_OFFSETS
	.align		4
        /*00cc*/ 	.byte	0x04, 0x1c
        /*00ce*/ 	.short	(.L_85 - .L_84)


	//   ....[0]....
.L_84:
        /*00d0*/ 	.word	0x0000b2e0


	//----- nvinfo : EIATTR_CBANK_PARAM_SIZE
	.align		4
.L_85:
        /*00d4*/ 	.byte	0x03, 0x19
        /*00d6*/ 	.short	0x0040


	//----- nvinfo : EIATTR_PARAM_CBANK
	.align		4
        /*00d8*/ 	.byte	0x04, 0x0a
        /*00da*/ 	.short	(.L_87 - .L_86)
	.align		4
.L_86:
        /*00dc*/ 	.word	index@(.nv.constant0._Z20sgemm_8_2Dreg_float4PK6float4jS1_jPfjffjjj)
        /*00e0*/ 	.short	0x0380
        /*00e2*/ 	.short	0x0040


	//----- nvinfo : EIATTR_SW_WAR
	.align		4
.L_87:
        /*00e4*/ 	.byte	0x04, 0x36
        /*00e6*/ 	.short	(.L_89 - .L_88)
.L_88:
        /*00e8*/ 	.word	0x00000008
.L_89:


//--------------------- .nv.info._Z18sgemm_7_2Dreg_rectPKfjS0_jPfjffjjj --------------------------
	.section	.nv.info._Z18sgemm_7_2Dreg_rectPKfjS0_jPfjffjjj,"",@"SHT_CUDA_INFO"
	.sectionflags	@""
	.align	4


	//----- nvinfo : EIATTR_CUDA_API_VERSION
	.align		4
        /*0000*/ 	.byte	0x04, 0x37
        /*0002*/ 	.short	(.L_91 - .L_90)
.L_90:
        /*0004*/ 	.word	0x00000082


	//----- nvinfo : EIATTR_KPARAM_INFO
	.align		4
.L_91:
        /*0008*/ 	.byte	0x04, 0x17
        /*000a*/ 	.short	(.L_93 - .L_92)
.L_92:
        /*000c*/ 	.word	0x00000000
        /*0010*/ 	.short	0x000a
        /*0012*/ 	.short	0x003c
        /*0014*/ 	.byte	0x00, 0xf0, 0x11, 0x00


	//----- nvinfo : EIATTR_KPARAM_INFO
	.align		4
.L_93:
        /*0018*/ 	.byte	0x04, 0x17
        /*001a*/ 	.short	(.L_95 - .L_94)
.L_94:
        /*001c*/ 	.word	0x00000000
        /*0020*/ 	.short	0x0009
        /*0022*/ 	.short	0x0038
        /*0024*/ 	.byte	0x00, 0xf0, 0x11, 0x00


	//----- nvinfo : EIATTR_KPARAM_INFO
	.align		4
.L_95:
        /*0028*/ 	.byte	0x04, 0x17
        /*002a*/ 	.short	(.L_97 - .L_96)
.L_96:
        /*002c*/ 	.word	0x00000000
        /*0030*/ 	.short	0x0008
        /*0032*/ 	.short	0x0034
        /*0034*/ 	.byte	0x00, 0xf0, 0x11, 0x00


	//----- nvinfo : EIATTR_KPARAM_INFO
	.align		4
.L_97:
        /*0038*/ 	.byte	0x04, 0x17
        /*003a*/ 	.short	(.L_99 - .L_98)
.L_98:
        /*003c*/ 	.word	0x00000000
        /*0040*/ 	.short	0x0007
        /*0042*/ 	.short	0x0030
        /*0044*/ 	.byte	0x00, 0xf0, 0x11, 0x00


	//----- nvinfo : EIATTR_KPARAM_INFO
	.align		4
.L_99:
        /*0048*/ 	.byte	0x04, 0x17
        /*004a*/ 	.short	(.L_101 - .L_100)
.L_100:
        /*004c*/ 	.word	0x00000000
        /*0050*/ 	.short	0x0006
        /*0052*/ 	.short	0x002c
        /*0054*/ 	.byte	0x00, 0xf0, 0x11, 0x00


	//----- nvinfo : EIATTR_KPARAM_INFO
	.align		4
.L_101:
        /*0058*/ 	.byte	0x04, 0x17
        /*005a*/ 	.short	(.L_103 - .L_102)
.L_102:
        /*005c*/ 	.word	0x00000000
        /*0060*/ 	.short	0x0005
        /*0062*/ 	.short	0x0028
        /*0064*/ 	.byte	0x00, 0xf0, 0x11, 0x00


	//----- nvinfo : EIATTR_KPARAM_INFO
	.align		4
.L_103:
        /*0068*/ 	.byte	0x04, 0x17
        /*006a*/ 	.short	(.L_105 - .L_104)
.L_104:
        /*006c*/ 	.word	0x00000000
        /*0070*/ 	.short	0x0004
        /*0072*/ 	.short	0x0020
        /*0074*/ 	.byte	0x00, 0xf5, 0x21, 0x00


	//----- nvinfo : EIATTR_KPARAM_INFO
	.align		4
.L_105:
        /*0078*/ 	.byte	0x04, 0x17
        /*007a*/ 	.short	(.L_107 - .L_106)
.L_106:
        /*007c*/ 	.word	0x00000000
        /*0080*/ 	.short	0x0003
        /*0082*/ 	.short	0x0018
        /*0084*/ 	.byte	0x00, 0xf0, 0x11, 0x00


	//----- nvinfo : EIATTR_KPARAM_INFO
	.align		4
.L_107:
        /*0088*/ 	.byte	0x04, 0x17
        /*008a*/ 	.short	(.L_109 - .L_108)
.L_108:
        /*008c*/ 	.word	0x00000000
        /*0090*/ 	.short	0x0002
        /*0092*/ 	.short	0x0010
        /*0094*/ 	.byte	0x00, 0xf5, 0x21, 0x00


	//----- nvinfo : EIATTR_KPARAM_INFO
	.align		4
.L_109:
        /*0098*/ 	.byte	0x04, 0x17
        /*009a*/ 	.short	(.L_111 - .L_110)
.L_110:
        /*009c*/ 	.word	0x00000000
        /*00a0*/ 	.short	0x0001
        /*00a2*/ 	.short	0x0008
        /*00a4*/ 	.byte	0x00, 0xf0, 0x11, 0x00


	//----- nvinfo : EIATTR_KPARAM_INFO
	.align		4
.L_111:
        /*00a8*/ 	.byte	0x04, 0x17
        /*00aa*/ 	.short	(.L_113 - .L_112)
.L_112:
        /*00ac*/ 	.word	0x00000000
        /*00b0*/ 	.short	0x0000
        /*00b2*/ 	.short	0x0000
        /*00b4*/ 	.byte	0x00, 0xf5, 0x21, 0x00


	//----- nvinfo : EIATTR_SPARSE_MMA_MASK
	.align		4
.L_113:
        /*00b8*/ 	.byte	0x03, 0x50
        /*00ba*/ 	.short	0x0000


	//----- nvinfo : EIATTR_MAXREG_COUNT
	.align		4
        /*00bc*/ 	.byte	0x03, 0x1b
        /*00be*/ 	.short	0x00ff


	//----- nvinfo : EIATTR_NUM_BARRIERS
	.align		4
        /*00c0*/ 	.byte	0x02, 0x4c
        /*00c2*/ 	.byte	0x01
	.zero		1


	//----- nvinfo : EIATTR_MERCURY_ISA_VERSION
	.align		4
        /*00c4*/ 	.byte	0x03, 0x5f
        /*00c6*/ 	.short	0x0101


	//----- nvinfo : EIATTR_VRC_CTA_INIT_COUNT
	.align		4
        /*00c8*/ 	.byte	0x02, 0x4a
	.zero		1
	.zero		1


	//----- nvinfo : EIATTR_EXIT_INSTR_OFFSETS
	.align		4
        /*00cc*/ 	.byte	0x04, 0x1c
        /*00ce*/ 	.short	(.L_115 - .L_114)


	//   ....[0]....
.L_114:
        /*00d0*/ 	.word	0x0000c020


	//----- nvinfo : EIATTR_CBANK_PARAM_SIZE
	.align		4
.L_115:
        /*00d4*/ 	.byte	0x03, 0x19
        /*00d6*/ 	.short	0x0040


	//----- nvinfo : EIATTR_PARAM_CBANK
	.align		4
        /*00d8*/ 	.byte	0x04, 0x0a
        /*00da*/ 	.short	(.L_117 - .L_116)
	.align		4
.L_116:
        /*00dc*/ 	.word	index@(.nv.constant0._Z18sgemm_7_2Dreg_rectPKfjS0_jPfjffjjj)
        /*00e0*/ 	.short	0x0380
        /*00e2*/ 	.short	0x0040


	//----- nvinfo : EIATTR_SW_WAR
	.align		4
.L_117:
        /*00e4*/ 	.byte	0x04, 0x36
        /*00e6*/ 	.short	(.L_119 - .L_118)
.L_118:
        /*00e8*/ 	.word	0x00000008
.L_119:


//--------------------- .nv.info._Z13sgemm_6_2DregPKfjS0_jPfjffjjj --------------------------
	.section	.nv.info._Z13sgemm_6_2DregPKfjS0_jPfjffjjj,"",@"SHT_CUDA_INFO"
	.sectionflags	@""
	.align	4


	//----- nvinfo : EIATTR_CUDA_API_VERSION
	.align		4
        /*0000*/ 	.byte	0x04, 0x37
        /*0002*/ 	.short	(.L_121 - .L_120)
.L_120:
        /*0004*/ 	.word	0x00000082


	//----- nvinfo : EIATTR_KPARAM_INFO
	.align		4
.L_121:
        /*0008*/ 	.byte	0x04, 0x17
        /*000a*/ 	.short	(.L_123 - .L_122)
.L_122:
        /*000c*/ 	.word	0x00000000
        /*0010*/ 	.short	0x000a
        /*0012*/ 	.short	0x003c
        /*0014*/ 	.byte	0x00, 0xf0, 0x11, 0x00


	//----- nvinfo : EIATTR_KPARAM_INFO
	.align		4
.L_123:
        /*0018*/ 	.byte	0x04, 0x17
        /*001a*/ 	.short	(.L_125 - .L_124)
.L_124:
        /*001c*/ 	.word	0x00000000
        /*0020*/ 	.short	0x0009
        /*0022*/ 	.short	0x0038
        /*0024*/ 	.byte	0x00, 0xf0, 0x11, 0x00


	//----- nvinfo : EIATTR_KPARAM_INFO
	.align		4
.L_125:
        /*0028*/ 	.byte	0x04, 0x17
        /*002a*/ 	.short	(.L_127 - .L_126)
.L_126:
        /*002c*/ 	.word	0x00000000
        /*0030*/ 	.short	0x0008
        /*0032*/ 	.short	0x0034
        /*0034*/ 	.byte	0x00, 0xf0, 0x11, 0x00


	//----- nvinfo : EIATTR_KPARAM_INFO
	.align		4
.L_127:
        /*0038*/ 	.byte	0x04, 0x17
        /*003a*/ 	.short	(.L_129 - .L_128)
.L_128:
        /*003c*/ 	.word	0x00000000
        /*0040*/ 	.short	0x0007
        /*0042*/ 	.short	0x0030
        /*0044*/ 	.byte	0x00, 0xf0, 0x11, 0x00


	//----- nvinfo : EIATTR_KPARAM_INFO
	.align		4
.L_129:
        /*0048*/ 	.byte	0x04, 0x17
        /*004a*/ 	.short	(.L_131 - .L_130)
.L_130:
        /*004c*/ 	.word	0x00000000
        /*0050*/ 	.short	0x0006
        /*0052*/ 	.short	0x002c
        /*0054*/ 	.byte	0x00, 0xf0, 0x11, 0x00


	//----- nvinfo : EIATTR_KPARAM_INFO
	.align		4
.L_131:
        /*0058*/ 	.byte	0x04, 0x17
        /*005a*/ 	.short	(.L_133 - .L_132)
.L_132:
        /*005c*/ 	.word	0x00000000
        /*0060*/ 	.short	0x0005
        /*0062*/ 	.short	0x0028
        /*0064*/ 	.byte	0x00, 0xf0, 0x11, 0x00


	//----- nvinfo : EIATTR_KPARAM_INFO
	.align		4
.L_133:
        /*0068*/ 	.byte	0x04, 0x17
        /*006a*/ 	.short	(.L_135 - .L_134)
.L_134:
        /*006c*/ 	.word	0x00000000
        /*0070*/ 	.short	0x0004
        /*0072*/ 	.short	0x0020
        /*0074*/ 	.byte	0x00, 0xf5, 0x21, 0x00


	//----- nvinfo : EIATTR_KPARAM_INFO
	.align		4
.L_135:
        /*0078*/ 	.byte	0x04, 0x17
        /*007a*/ 	.short	(.L_137 - .L_136)
.L_136:
        /*007c*/ 	.word	0x00000000
        /*0080*/ 	.short	0x0003
        /*0082*/ 	.short	0x0018
        /*0084*/ 	.byte	0x00, 0xf0, 0x11, 0x00


	//----- nvinfo : EIATTR_KPARAM_INFO
	.align		4
.L_137:
        /*0088*/ 	.byte	0x04, 0x17
        /*008a*/ 	.short	(.L_139 - .L_138)
.L_138:
        /*008c*/ 	.word	0x00000000
        /*0090*/ 	.short	0x0002
        /*0092*/ 	.short	0x0010
        /*0094*/ 	.byte	0x00, 0xf5, 0x21, 0x00


	//----- nvinfo : EIATTR_KPARAM_INFO
	.align		4
.L_139:
        /*0098*/ 	.byte	0x04, 0x17
        /*009a*/ 	.short	(.L_141 - .L_140)
.L_140:
        /*009c*/ 	.word	0x00000000
        /*00a0*/ 	.short	0x0001
        /*00a2*/ 	.short	0x0008
        /*00a4*/ 	.byte	0x00, 0xf0, 0x11, 0x00


	//----- nvinfo : EIATTR_KPARAM_INFO
	.align		4
.L_141:
        /*00a8*/ 	.byte	0x04, 0x17
        /*00aa*/ 	.short	(.L_143 - .L_142)
.L_142:
        /*00ac*/ 	.word	0x00000000
        /*00b0*/ 	.short	0x0000
        /*00b2*/ 	.short	0x0000
        /*00b4*/ 	.byte	0x00, 0xf5, 0x21, 0x00


	//----- nvinfo : EIATTR_SPARSE_MMA_MASK
	.align		4
.L_143:
        /*00b8*/ 	.byte	0x03, 0x50
        /*00ba*/ 	.short	0x0000


	//----- nvinfo : EIATTR_MAXREG_COUNT
	.align		4
        /*00bc*/ 	.byte	0x03, 0x1b
        /*00be*/ 	.short	0x00ff


	//----- nvinfo : EIATTR_NUM_BARRIERS
	.align		4
        /*00c0*/ 	.byte	0x02, 0x4c
        /*00c2*/ 	.byte	0x01
	.zero		1


	//----- nvinfo : EIATTR_MERCURY_ISA_VERSION
	.align		4
        /*00c4*/ 	.byte	0x03, 0x5f
        /*00c6*/ 	.short	0x0101


	//----- nvinfo : EIATTR_VRC_CTA_INIT_COUNT
	.align		4
        /*00c8*/ 	.byte	0x02, 0x4a
	.zero		1
	.zero		1


	//----- nvinfo : EIATTR_EXIT_INSTR_OFFSETS
	.align		4
        /*00cc*/ 	.byte	0x04, 0x1c
        /*00ce*/ 	.short	(.L_145 - .L_144)


	//   ....[0]....
.L_144:
        /*00d0*/ 	.word	0x0000c6a0


	//----- nvinfo : EIATTR_CBANK_PARAM_SIZE
	.align		4
.L_145:
        /*00d4*/ 	.byte	0x03, 0x19
        /*00d6*/ 	.short	0x0040


	//----- nvinfo : EIATTR_PARAM_CBANK
	.align		4
        /*00d8*/ 	.byte	0x04, 0x0a
        /*00da*/ 	.short	(.L_147 - .L_146)
	.align		4
.L_146:
        /*00dc*/ 	.word	index@(.nv.constant0._Z13sgemm_6_2DregPKfjS0_jPfjffjjj)
        /*00e0*/ 	.short	0x0380
        /*00e2*/ 	.short	0x0040


	//----- nvinfo : EIATTR_SW_WAR
	.align		4
.L_147:
        /*00e4*/ 	.byte	0x04, 0x36
        /*00e6*/ 	.short	(.L_149 - .L_148)
.L_148:
        /*00e8*/ 	.word	0x00000008
.L_149:


//--------------------- .nv.info._Z18sgemm_5_morework8xPKfjS0_jPfjffjjj --------------------------
	.section	.nv.info._Z18sgemm_5_morework8xPKfjS0_jPfjffjjj,"",@"SHT_CUDA_INFO"
	.sectionflags	@""
	.align	4


	//----- nvinfo : EIATTR_CUDA_API_VERSION
	.align		4
        /*0000*/ 	.byte	0x04, 0x37
        /*0002*/ 	.short	(.L_151 - .L_150)
.L_150:
        /*0004*/ 	.word	0x00000082


	//----- nvinfo : EIATTR_KPARAM_INFO
	.align		4
.L_151:
        /*0008*/ 	.byte	0x04, 0x17
        /*000a*/ 	.short	(.L_153 - .L_152)
.L_152:
        /*000c*/ 	.word	0x00000000
        /*0010*/ 	.short	0x000a
        /*0012*/ 	.short	0x003c
        /*0014*/ 	.byte	0x00, 0xf0, 0x11, 0x00


	//----- nvinfo : EIATTR_KPARAM_INFO
	.align		4
.L_153:
        /*0018*/ 	.byte	0x04, 0x17
        /*001a*/ 	.short	(.L_155 - .L_154)
.L_154:
        /*001c*/ 	.word	0x00000000
        /*0020*/ 	.short	0x0009
        /*0022*/ 	.short	0x0038
        /*0024*/ 	.byte	0x00, 0xf0, 0x11, 0x00


	//----- nvinfo : EIATTR_KPARAM_INFO
	.align		4
.L_155:
        /*0028*/ 	.byte	0x04, 0x17
        /*002a*/ 	.short	(.L_157 - .L_156)
.L_156:
        /*002c*/ 	.word	0x00000000
        /*0030*/ 	.short	0x0008
        /*0032*/ 	.short	0x0034
        /*0034*/ 	.byte	0x00, 0xf0, 0x11, 0x00


	//----- nvinfo : EIATTR_KPARAM_INFO
	.align		4
.L_157:
        /*0038*/ 	.byte	0x04, 0x17
        /*003a*/ 	.short	(.L_159 - .L_158)
.L_158:
        /*003c*/ 	.word	0x00000000
        /*0040*/ 	.short	0x0007
        /*0042*/ 	.short	0x0030
        /*0044*/ 	.byte	0x00, 0xf0, 0x11, 0x00


	//----- nvinfo : EIATTR_KPARAM_INFO
	.align		4
.L_159:
        /*0048*/ 	.byte	0x04, 0x17
        /*004a*/ 	.short	(.L_161 - .L_160)
.L_160:
        /*004c*/ 	.word	0x00000000
        /*0050*/ 	.short	0x0006
        /*0052*/ 	.short	0x002c
        /*0054*/ 	.byte	0x00, 0xf0, 0x11, 0x00


	//----- nvinfo : EIATTR_KPARAM_INFO
	.align		4
.L_161:
        /*0058*/ 	.byte	0x04, 0x17
        /*005a*/ 	.short	(.L_163 - .L_162)
.L_162:
        /*005c*/ 	.word	0x00000000
        /*0060*/ 	.short	0x0005
        /*0062*/ 	.short	0x0028
        /*0064*/ 	.byte	0x00, 0xf0, 0x11, 0x00


	//----- nvinfo : EIATTR_KPARAM_INFO
	.align		4
.L_163:
        /*0068*/ 	.byte	0x04, 0x17
        /*006a*/ 	.short	(.L_165 - .L_164)
.L_164:
        /*006c*/ 	.word	0x00000000
        /*0070*/ 	.short	0x0004
        /*0072*/ 	.short	0x0020
        /*0074*/ 	.byte	0x00, 0xf5, 0x21, 0x00


	//----- nvinfo : EIATTR_KPARAM_INFO
	.align		4
.L_165:
        /*0078*/ 	.byte	0x04, 0x17
        /*007a*/ 	.short	(.L_167 - .L_166)
.L_166:
        /*007c*/ 	.word	0x00000000
        /*0080*/ 	.short	0x0003
        /*0082*/ 	.short	0x0018
        /*0084*/ 	.byte	0x00, 0xf0, 0x11, 0x00


	//----- nvinfo : EIATTR_KPARAM_INFO
	.align		4
.L_167:
        /*0088*/ 	.byte	0x04, 0x17
        /*008a*/ 	.short	(.L_169 - .L_168)
.L_168:
        /*008c*/ 	.word	0x00000000
        /*0090*/ 	.short	0x0002
        /*0092*/ 	.short	0x0010
        /*0094*/ 	.byte	0x00, 0xf5, 0x21, 0x00


	//----- nvinfo : EIATTR_KPARAM_INFO
	.align		4
.L_169:
        /*0098*/ 	.byte	0x04, 0x17
        /*009a*/ 	.short	(.L_171 - .L_170)
.L_170:
        /*009c*/ 	.word	0x00000000
        /*00a0*/ 	.short	0x0001
        /*00a2*/ 	.short	0x0008
        /*00a4*/ 	.byte	0x00, 0xf0, 0x11, 0x00


	//----- nvinfo : EIATTR_KPARAM_INFO
	.align		4
.L_171:
        /*00a8*/ 	.byte	0x04, 0x17
        /*00aa*/ 	.short	(.L_173 - .L_172)
.L_172:
        /*00ac*/ 	.word	0x00000000
        /*00b0*/ 	.short	0x0000
        /*00b2*/ 	.short	0x0000
        /*00b4*/ 	.byte	0x00, 0xf5, 0x21, 0x00


	//----- nvinfo : EIATTR_SPARSE_MMA_MASK
	.align		4
.L_173:
        /*00b8*/ 	.byte	0x03, 0x50
        /*00ba*/ 	.short	0x0000


	//----- nvinfo : EIATTR_MAXREG_COUNT
	.align		4
        /*00bc*/ 	.byte	0x03, 0x1b
        /*00be*/ 	.short	0x00ff


	//----- nvinfo : EIATTR_NUM_BARRIERS
	.align		4
        /*00c0*/ 	.byte	0x02, 0x4c
        /*00c2*/ 	.byte	0x01
	.zero		1


	//----- nvinfo : EIATTR_MERCURY_ISA_VERSION
	.align		4
        /*00c4*/ 	.byte	0x03, 0x5f
        /*00c6*/ 	.short	0x0101


	//----- nvinfo : EIATTR_VRC_CTA_INIT_COUNT
	.align		4
        /*00c8*/ 	.byte	0x02, 0x4a
	.zero		1
	.zero		1


	//----- nvinfo : EIATTR_EXIT_INSTR_OFFSETS
	.align		4
        /*00cc*/ 	.byte	0x04, 0x1c
        /*00ce*/ 	.short	(.L_175 - .L_174)


	//   ....[0]....
.L_174:
        /*00d0*/ 	.word	0x000023d0


	//----- nvinfo : EIATTR_CBANK_PARAM_SIZE
	.align		4
.L_175:
        /*00d4*/ 	.byte	0x03, 0x19
        /*00d6*/ 	.short	0x0040


	//----- nvinfo : EIATTR_PARAM_CBANK
	.align		4
        /*00d8*/ 	.byte	0x04, 0x0a
        /*00da*/ 	.short	(.L_177 - .L_176)
	.align		4
.L_176:
        /*00dc*/ 	.word	index@(.nv.constant0._Z18sgemm_5_morework8xPKfjS0_jPfjffjjj)
        /*00e0*/ 	.short	0x0380
        /*00e2*/ 	.short	0x0040


	//----- nvinfo : EIATTR_SW_WAR
	.align		4
.L_177:
        /*00e4*/ 	.byte	0x04, 0x36
        /*00e6*/ 	.short	(.L_179 - .L_178)
.L_178:
        /*00e8*/ 	.word	0x00000008
.L_179:


//--------------------- .nv.info._Z17removePadZeros_rmjjjjPKfPf --------------------------
	.section	.nv.info._Z17removePadZeros_rmjjjjPKfPf,"",@"SHT_CUDA_INFO"
	.sectionflags	@""
	.align	4


	//----- nvinfo : EIATTR_CUDA_API_VERSION
	.align		4
        /*0000*/ 	.byte	0x04, 0x37
        /*0002*/ 	.short	(.L_181 - .L_180)
.L_180:
        /*0004*/ 	.word	0x00000082


	//----- nvinfo : EIATTR_KPARAM_INFO
	.align		4
.L_181:
        /*0008*/ 	.byte	0x04, 0x17
        /*000a*/ 	.short	(.L_183 - .L_182)
.L_182:
        /*000c*/ 	.word	0x00000000
        /*0010*/ 	.short	0x0005
        /*0012*/ 	.short	0x0018
        /*0014*/ 	.byte	0x00, 0xf5, 0x21, 0x00


	//----- nvinfo : EIATTR_KPARAM_INFO
	.align		4
.L_183:
        /*0018*/ 	.byte	0x04, 0x17
        /*001a*/ 	.short	(.L_185 - .L_184)
.L_184:
        /*001c*/ 	.word	0x00000000
        /*0020*/ 	.short	0x0004
        /*0022*/ 	.short	0x0010
        /*0024*/ 	.byte	0x00, 0xf5, 0x21, 0x00


	//----- nvinfo : EIATTR_KPARAM_INFO
	.align		4
.L_185:
        /*0028*/ 	.byte	0x04, 0x17
        /*002a*/ 	.short	(.L_187 - .L_186)
.L_186:
        /*002c*/ 	.word	0x00000000
        /*0030*/ 	.short	0x0003
        /*0032*/ 	.short	0x000c
        /*0034*/ 	.byte	0x00, 0xf0, 0x11, 0x00


	//----- nvinfo : EIATTR_KPARAM_INFO
	.align		4
.L_187:
        /*0038*/ 	.byte	0x04, 0x17
        /*003a*/ 	.short	(.L_189 - .L_188)
.L_188:
        /*003c*/ 	.word	0x00000000
        /*0040*/ 	.short	0x0002
        /*0042*/ 	.short	0x0008
        /*0044*/ 	.byte	0x00, 0xf0, 0x11, 0x00


	//----- nvinfo : EIATTR_KPARAM_INFO
	.align		4
.L_189:
        /*0048*/ 	.byte	0x04, 0x17
        /*004a*/ 	.short	(.L_191 - .L_190)
.L_190:
        /*004c*/ 	.word	0x00000000
        /*0050*/ 	.short	0x0001
        /*0052*/ 	.short	0x0004
        /*0054*/ 	.byte	0x00, 0xf0, 0x11, 0x00


	//----- nvinfo : EIATTR_KPARAM_INFO
	.align		4
.L_191:
        /*0058*/ 	.byte	0x04, 0x17
        /*005a*/ 	.short	(.L_193 - .L_192)
.L_192:
        /*005c*/ 	.word	0x00000000
        /*0060*/ 	.short	0x0000
        /*0062*/ 	.short	0x0000
        /*0064*/ 	.byte	0x00, 0xf0, 0x11, 0x00


	//----- nvinfo : EIATTR_SPARSE_MMA_MASK
	.align		4
.L_193:
        /*0068*/ 	.byte	0x03, 0x50
        /*006a*/ 	.short	0x0000


	//----- nvinfo : EIATTR_MAXREG_COUNT
	.align		4
        /*006c*/ 	.byte	0x03, 0x1b
        /*006e*/ 	.short	0x00ff


	//----- nvinfo : EIATTR_MERCURY_ISA_VERSION
	.align		4
        /*0070*/ 	.byte	0x03, 0x5f
        /*0072*/ 	.short	0x0101


	//----- nvinfo : EIATTR_VRC_CTA_INIT_COUNT
	.align		4
        /*0074*/ 	.byte	0x02, 0x4a
	.zero		1
	.zero		1


	//----- nvinfo : EIATTR_EXIT_INSTR_OFFSETS
	.align		4
        /*0078*/ 	.byte	0x04, 0x1c
        /*007a*/ 	.short	(.L_195 - .L_194)


	//   ....[0]....
.L_194:
        /*007c*/ 	.word	0x000000a0


	//   ....[1]....
        /*0080*/ 	.word	0x00000150


	//----- nvinfo : EIATTR_CBANK_PARAM_SIZE
	.align		4
.L_195:
        /*0084*/ 	.byte	0x03, 0x19
        /*0086*/ 	.short	0x0020


	//----- nvinfo : EIATTR_PARAM_CBANK
	.align		4
        /*0088*/ 	.byte	0x04, 0x0a
        /*008a*/ 	.short	(.L_197 - .L_196)
	.align		4
.L_196:
        /*008c*/ 	.word	index@(.nv.constant0._Z17removePadZeros_rmjjjjPKfPf)
        /*0090*/ 	.short	0x0380
        /*0092*/ 	.short	0x0020


	//----- nvinfo : EIATTR_SW_WAR
	.align		4
.L_197:
        /*0094*/ 	.byte	0x04, 0x36
        /*0096*/ 	.short	(.L_199 - .L_198)
.L_198:
        /*0098*/ 	.word	0x00000008
.L_199:


//--------------------- .nv.info._Z11padZeros_rmjjjjPKfPf --------------------------
	.section	.nv.info._Z11padZeros_rmjjjjPKfPf,"",@"SHT_CUDA_INFO"
	.sectionflags	@""
	.align	4


	//----- nvinfo : EIATTR_CUDA_API_VERSION
	.align		4
        /*0000*/ 	.byte	0x04, 0x37
        /*0002*/ 	.short	(.L_201 - .L_200)
.L_200:
        /*0004*/ 	.word	0x00000082


	//----- nvinfo : EIATTR_KPARAM_INFO
	.align		4
.L_201:
        /*0008*/ 	.byte	0x04, 0x17
        /*000a*/ 	.short	(.L_203 - .L_202)
.L_202:
        /*000c*/ 	.word	0x00000000
        /*0010*/ 	.short	0x0005
        /*0012*/ 	.short	0x0018
        /*0014*/ 	.byte	0x00, 0xf5, 0x21, 0x00


	//----- nvinfo : EIATTR_KPARAM_INFO
	.align		4
.L_203:
        /*0018*/ 	.byte	0x04, 0x17
        /*001a*/ 	.short	(.L_205 - .L_204)
.L_204:
        /*001c*/ 	.word	0x00000000
        /*0020*/ 	.short	0x0004
        /*0022*/ 	.short	0x0010
        /*0024*/ 	.byte	0x00, 0xf5, 0x21, 0x00


	//----- nvinfo : EIATTR_KPARAM_INFO
	.align		4
.L_205:
        /*0028*/ 	.byte	0x04, 0x17
        /*002a*/ 	.short	(.L_207 - .L_206)
.L_206:
        /*002c*/ 	.word	0x00000000
        /*0030*/ 	.short	0x0003
        /*0032*/ 	.short	0x000c
        /*0034*/ 	.byte	0x00, 0xf0, 0x11, 0x00


	//----- nvinfo : EIATTR_KPARAM_INFO
	.align		4
.L_207:
        /*0038*/ 	.byte	0x04, 0x17
        /*003a*/ 	.short	(.L_209 - .L_208)
.L_208:
        /*003c*/ 	.word	0x00000000
        /*0040*/ 	.short	0x0002
        /*0042*/ 	.short	0x0008
        /*0044*/ 	.byte	0x00, 0xf0, 0x11, 0x00


	//----- nvinfo : EIATTR_KPARAM_INFO
	.align		4
.L_209:
        /*0048*/ 	.byte	0x04, 0x17
        /*004a*/ 	.short	(.L_211 - .L_210)
.L_210:
        /*004c*/ 	.word	0x00000000
        /*0050*/ 	.short	0x0001
        /*0052*/ 	.short	0x0004
        /*0054*/ 	.byte	0x00, 0xf0, 0x11, 0x00


	//----- nvinfo : EIATTR_KPARAM_INFO
	.align		4
.L_211:
        /*0058*/ 	.byte	0x04, 0x17
        /*005a*/ 	.short	(.L_213 - .L_212)
.L_212:
        /*005c*/ 	.word	0x00000000
        /*0060*/ 	.short	0x0000
        /*0062*/ 	.short	0x0000
        /*0064*/ 	.byte	0x00, 0xf0, 0x11, 0x00


	//----- nvinfo : EIATTR_SPARSE_MMA_MASK
	.align		4
.L_213:
        /*0068*/ 	.byte	0x03, 0x50
        /*006a*/ 	.short	0x0000


	//----- nvinfo : EIATTR_MAXREG_COUNT
	.align		4
        /*006c*/ 	.byte	0x03, 0x1b
        /*006e*/ 	.short	0x00ff


	//----- nvinfo : EIATTR_MERCURY_ISA_VERSION
	.align		4
        /*0070*/ 	.byte	0x03, 0x5f
        /*0072*/ 	.short	0x0101


	//----- nvinfo : EIATTR_VRC_CTA_INIT_COUNT
	.align		4
        /*0074*/ 	.byte	0x02, 0x4a
	.zero		1
	.zero		1


	//----- nvinfo : EIATTR_EXIT_INSTR_OFFSETS
	.align		4
        /*0078*/ 	.byte	0x04, 0x1c
        /*007a*/ 	.short	(.L_215 - .L_214)


	//   ....[0]....
.L_214:
        /*007c*/ 	.word	0x000000a0


	//   ....[1]....
        /*0080*/ 	.word	0x000001b0


	//----- nvinfo : EIATTR_CRS_STACK_SIZE
	.align		4
.L_215:
        /*0084*/ 	.byte	0x04, 0x1e
        /*0086*/ 	.short	(.L_217 - .L_216)
.L_216:
        /*0088*/ 	.word	0x00000000


	//----- nvinfo : EIATTR_CBANK_PARAM_SIZE
	.align		4
.L_217:
        /*008c*/ 	.byte	0x03, 0x19
        /*008e*/ 	.short	0x0020


	//----- nvinfo : EIATTR_PARAM_CBANK
	.align		4
        /*0090*/ 	.byte	0x04, 0x0a
        /*0092*/ 	.short	(.L_219 - .L_218)
	.align		4
.L_218:
        /*0094*/ 	.word	index@(.nv.constant0._Z11padZeros_rmjjjjPKfPf)
        /*0098*/ 	.short	0x0380
        /*009a*/ 	.short	0x0020


	//----- nvinfo : EIATTR_SW_WAR
	.align		4
.L_219:
        /*009c*/ 	.byte	0x04, 0x36
        /*009e*/ 	.short	(.L_221 - .L_220)
.L_220:
        /*00a0*/ 	.word	0x00000008
.L_221:


//--------------------- .nv.info._Z16sgemm_4_moreworkPKfjS0_jPfjffjjj --------------------------
	.section	.nv.info._Z16sgemm_4_moreworkPKfjS0_jPfjffjjj,"",@"SHT_CUDA_INFO"
	.sectionflags	@""
	.align	4


	//----- nvinfo : EIATTR_CUDA_API_VERSION
	.align		4
        /*0000*/ 	.byte	0x04, 0x37
        /*0002*/ 	.short	(.L_223 - .L_222)
.L_222:
        /*0004*/ 	.word	0x00000082


	//----- nvinfo : EIATTR_KPARAM_INFO
	.align		4
.L_223:
        /*0008*/ 	.byte	0x04, 0x17
        /*000a*/ 	.short	(.L_225 - .L_224)
.L_224:
        /*000c*/ 	.word	0x00000000
        /*0010*/ 	.short	0x000a
        /*0012*/ 	.short	0x003c
        /*0014*/ 	.byte	0x00, 0xf0, 0x11, 0x00


	//----- nvinfo : EIATTR_KPARAM_INFO
	.align		4
.L_225:
        /*0018*/ 	.byte	0x04, 0x17
        /*001a*/ 	.short	(.L_227 - .L_226)
.L_226:
        /*001c*/ 	.word	0x00000000
        /*0020*/ 	.short	0x0009
        /*0022*/ 	.short	0x0038
        /*0024*/ 	.byte	0x00, 0xf0, 0x11, 0x00


	//----- nvinfo : EIATTR_KPARAM_INFO
	.align		4
.L_227:
        /*0028*/ 	.byte	0x04, 0x17
        /*002a*/ 	.short	(.L_229 - .L_228)
.L_228:
        /*002c*/ 	.word	0x00000000
        /*0030*/ 	.short	0x0008
        /*0032*/ 	.short	0x0034
        /*0034*/ 	.byte	0x00, 0xf0, 0x11, 0x00


	//----- nvinfo : EIATTR_KPARAM_INFO
	.align		4
.L_229:
        /*0038*/ 	.byte	0x04, 0x17
        /*003a*/ 	.short	(.L_231 - .L_230)
.L_230:
        /*003c*/ 	.word	0x00000000
        /*0040*/ 	.short	0x0007
        /*0042*/ 	.short	0x0030
        /*0044*/ 	.byte	0x00, 0xf0, 0x11, 0x00


	//----- nvinfo : EIATTR_KPARAM_INFO
	.align		4
.L_231:
        /*0048*/ 	.byte	0x04, 0x17
        /*004a*/ 	.short	(.L_233 - .L_232)
.L_232:
        /*004c*/ 	.word	0x00000000
        /*0050*/ 	.short	0x0006
        /*0052*/ 	.short	0x002c
        /*0054*/ 	.byte	0x00, 0xf0, 0x11, 0x00


	//----- nvinfo : EIATTR_KPARAM_INFO
	.align		4
.L_233:
        /*0058*/ 	.byte	0x04, 0x17
        /*005a*/ 	.short	(.L_235 - .L_234)
.L_234:
        /*005c*/ 	.word	0x00000000
        /*0060*/ 	.short	0x0005
        /*0062*/ 	.short	0x0028
        /*0064*/ 	.byte	0x00, 0xf0, 0x11, 0x00


	//----- nvinfo : EIATTR_KPARAM_INFO
	.align		4
.L_235:
        /*0068*/ 	.byte	0x04, 0x17
        /*006a*/ 	.short	(.L_237 - .L_236)
.L_236:
        /*006c*/ 	.word	0x00000000
        /*0070*/ 	.short	0x0004
        /*0072*/ 	.short	0x0020
        /*0074*/ 	.byte	0x00, 0xf5, 0x21, 0x00


	//----- nvinfo : EIATTR_KPARAM_INFO
	.align		4
.L_237:
        /*0078*/ 	.byte	0x04, 0x17
        /*007a*/ 	.short	(.L_239 - .L_238)
.L_238:
        /*007c*/ 	.word	0x00000000
        /*0080*/ 	.short	0x0003
        /*0082*/ 	.short	0x0018
        /*0084*/ 	.byte	0x00, 0xf0, 0x11, 0x00


	//----- nvinfo : EIATTR_KPARAM_INFO
	.align		4
.L_239:
        /*0088*/ 	.byte	0x04, 0x17
        /*008a*/ 	.short	(.L_241 - .L_240)
.L_240:
        /*008c*/ 	.word	0x00000000
        /*0090*/ 	.short	0x0002
        /*0092*/ 	.short	0x0010
        /*0094*/ 	.byte	0x00, 0xf5, 0x21, 0x00


	//----- nvinfo : EIATTR_KPARAM_INFO
	.align		4
.L_241:
        /*0098*/ 	.byte	0x04, 0x17
        /*009a*/ 	.short	(.L_243 - .L_242)
.L_242:
        /*009c*/ 	.word	0x00000000
        /*00a0*/ 	.short	0x0001
        /*00a2*/ 	.short	0x0008
        /*00a4*/ 	.byte	0x00, 0xf0, 0x11, 0x00


	//----- nvinfo : EIATTR_KPARAM_INFO
	.align		4
.L_243:
        /*00a8*/ 	.byte	0x04, 0x17
        /*00aa*/ 	.short	(.L_245 - .L_244)
.L_244:
        /*00ac*/ 	.word	0x00000000
        /*00b0*/ 	.short	0x0000
        /*00b2*/ 	.short	0x0000
        /*00b4*/ 	.byte	0x00, 0xf5, 0x21, 0x00


	//----- nvinfo : EIATTR_SPARSE_MMA_MASK
	.align		4
.L_245:
        /*00b8*/ 	.byte	0x03, 0x50
        /*00ba*/ 	.short	0x0000


	//----- nvinfo : EIATTR_MAXREG_COUNT
	.align		4
        /*00bc*/ 	.byte	0x03, 0x1b
        /*00be*/ 	.short	0x00ff


	//----- nvinfo : EIATTR_NUM_BARRIERS
	.align		4
        /*00c0*/ 	.byte	0x02, 0x4c
        /*00c2*/ 	.byte	0x01
	.zero		1


	//----- nvinfo : EIATTR_MERCURY_ISA_VERSION
	.align		4
        /*00c4*/ 	.byte	0x03, 0x5f
        /*00c6*/ 	.short	0x0101


	//----- nvinfo : EIATTR_VRC_CTA_INIT_COUNT
	.align		4
        /*00c8*/ 	.byte	0x02, 0x4a
	.zero		1
	.zero		1


	//----- nvinfo : EIATTR_EXIT_INSTR_OFFSETS
	.align		4
        /*00cc*/ 	.byte	0x04, 0x1c
        /*00ce*/ 	.short	(.L_247 - .L_246)


	//   ....[0]....
.L_246:
        /*00d0*/ 	.word	0x00001730


	//   ....[1]....
        /*00d4*/ 	.word	0x000017d0


	//----- nvinfo : EIATTR_CRS_STACK_SIZE
	.align		4
.L_247:
        /*00d8*/ 	.byte	0x04, 0x1e
        /*00da*/ 	.short	(.L_249 - .L_248)
.L_248:
        /*00dc*/ 	.word	0x00000000


	//----- nvinfo : EIATTR_CBANK_PARAM_SIZE
	.align		4
.L_249:
        /*00e0*/ 	.byte	0x03, 0x19
        /*00e2*/ 	.short	0x0040


	//----- nvinfo : EIATTR_PARAM_CBANK
	.align		4
        /*00e4*/ 	.byte	0x04, 0x0a
        /*00e6*/ 	.short	(.L_251 - .L_250)
	.align		4
.L_250:
        /*00e8*/ 	.word	index@(.nv.constant0._Z16sgemm_4_moreworkPKfjS0_jPfjffjjj)
        /*00ec*/ 	.short	0x0380
        /*00ee*/ 	.short	0x0040


	//----- nvinfo : EIATTR_SW_WAR
	.align		4
.L_251:
        /*00f0*/ 	.byte	0x04, 0x36
        /*00f2*/ 	.short	(.L_253 - .L_252)
.L_252:
        /*00f4*/ 	.word	0x00000008
.L_253:


//--------------------- .nv.info._Z18sgemm_3_coalescingPKfjS0_jPfjffjjj --------------------------
	.section	.nv.info._Z18sgemm_3_coalescingPKfjS0_jPfjffjjj,"",@"SHT_CUDA_INFO"
	.sectionflags	@""
	.align	4


	//----- nvinfo : EIATTR_CUDA_API_VERSION
	.align		4
        /*0000*/ 	.byte	0x04, 0x37
        /*0002*/ 	.short	(.L_255 - .L_254)
.L_254:
        /*0004*/ 	.word	0x00000082


	//----- nvinfo : EIATTR_KPARAM_INFO
	.align		4
.L_255:
        /*0008*/ 	.byte	0x04, 0x17
        /*000a*/ 	.short	(.L_257 - .L_256)
.L_256:
        /*000c*/ 	.word	0x00000000
        /*0010*/ 	.short	0x000a
        /*0012*/ 	.short	0x003c
        /*0014*/ 	.byte	0x00, 0xf0, 0x11, 0x00


	//----- nvinfo : EIATTR_KPARAM_INFO
	.align		4
.L_257:
        /*0018*/ 	.byte	0x04, 0x17
        /*001a*/ 	.short	(.L_259 - .L_258)
.L_258:
        /*001c*/ 	.word	0x00000000
        /*0020*/ 	.short	0x0009
        /*0022*/ 	.short	0x0038
        /*0024*/ 	.byte	0x00, 0xf0, 0x11, 0x00


	//----- nvinfo : EIATTR_KPARAM_INFO
	.align		4
.L_259:
        /*0028*/ 	.byte	0x04, 0x17
        /*002a*/ 	.short	(.L_261 - .L_260)
.L_260:
        /*002c*/ 	.word	0x00000000
        /*0030*/ 	.short	0x0008
        /*0032*/ 	.short	0x0034
        /*0034*/ 	.byte	0x00, 0xf0, 0x11, 0x00


	//----- nvinfo : EIATTR_KPARAM_INFO
	.align		4
.L_261:
        /*0038*/ 	.byte	0x04, 0x17
        /*003a*/ 	.short	(.L_263 - .L_262)
.L_262:
        /*003c*/ 	.word	0x00000000
        /*0040*/ 	.short	0x0007
        /*0042*/ 	.short	0x0030
        /*0044*/ 	.byte	0x00, 0xf0, 0x11, 0x00


	//----- nvinfo : EIATTR_KPARAM_INFO
	.align		4
.L_263:
        /*0048*/ 	.byte	0x04, 0x17
        /*004a*/ 	.short	(.L_265 - .L_264)
.L_264:
        /*004c*/ 	.word	0x00000000
        /*0050*/ 	.short	0x0006
        /*0052*/ 	.short	0x002c
        /*0054*/ 	.byte	0x00, 0xf0, 0x11, 0x00


	//----- nvinfo : EIATTR_KPARAM_INFO
	.align		4
.L_265:
        /*0058*/ 	.byte	0x04, 0x17
        /*005a*/ 	.short	(.L_267 - .L_266)
.L_266:
        /*005c*/ 	.word	0x00000000
        /*0060*/ 	.short	0x0005
        /*0062*/ 	.short	0x0028
        /*0064*/ 	.byte	0x00, 0xf0, 0x11, 0x00


	//----- nvinfo : EIATTR_KPARAM_INFO
	.align		4
.L_267:
        /*0068*/ 	.byte	0x04, 0x17
        /*006a*/ 	.short	(.L_269 - .L_268)
.L_268:
        /*006c*/ 	.word	0x00000000
        /*0070*/ 	.short	0x0004
        /*0072*/ 	.short	0x0020
        /*0074*/ 	.byte	0x00, 0xf5, 0x21, 0x00


	//----- nvinfo : EIATTR_KPARAM_INFO
	.align		4
.L_269:
        /*0078*/ 	.byte	0x04, 0x17
        /*007a*/ 	.short	(.L_271 - .L_270)
.L_270:
        /*007c*/ 	.word	0x00000000
        /*0080*/ 	.short	0x0003
        /*0082*/ 	.short	0x0018
        /*0084*/ 	.byte	0x00, 0xf0, 0x11, 0x00


	//----- nvinfo : EIATTR_KPARAM_INFO
	.align		4
.L_271:
        /*0088*/ 	.byte	0x04, 0x17
        /*008a*/ 	.short	(.L_273 - .L_272)
.L_272:
        /*008c*/ 	.word	0x00000000
        /*0090*/ 	.short	0x0002
        /*0092*/ 	.short	0x0010
        /*0094*/ 	.byte	0x00, 0xf5, 0x21, 0x00


	//----- nvinfo : EIATTR_KPARAM_INFO
	.align		4
.L_273:
        /*0098*/ 	.byte	0x04, 0x17
        /*009a*/ 	.short	(.L_275 - .L_274)
.L_274:
        /*009c*/ 	.word	0x00000000
        /*00a0*/ 	.short	0x0001
        /*00a2*/ 	.short	0x0008
        /*00a4*/ 	.byte	0x00, 0xf0, 0x11, 0x00


	//----- nvinfo : EIATTR_KPARAM_INFO
	.align		4
.L_275:
        /*00a8*/ 	.byte	0x04, 0x17
        /*00aa*/ 	.short	(.L_277 - .L_276)
.L_276:
        /*00ac*/ 	.word	0x00000000
        /*00b0*/ 	.short	0x0000
        /*00b2*/ 	.short	0x0000
        /*00b4*/ 	.byte	0x00, 0xf5, 0x21, 0x00


	//----- nvinfo : EIATTR_SPARSE_MMA_MASK
	.align		4
.L_277:
        /*00b8*/ 	.byte	0x03, 0x50
        /*00ba*/ 	.short	0x0000


	//----- nvinfo : EIATTR_MAXREG_COUNT
	.align		4
        /*00bc*/ 	.byte	0x03, 0x1b
        /*00be*/ 	.short	0x00ff


	//----- nvinfo : EIATTR_NUM_BARRIERS
	.align		4
        /*00c0*/ 	.byte	0x02, 0x4c
        /*00c2*/ 	.byte	0x01
	.zero		1


	//----- nvinfo : EIATTR_MERCURY_ISA_VERSION
	.align		4
        /*00c4*/ 	.byte	0x03, 0x5f
        /*00c6*/ 	.short	0x0101


	//----- nvinfo : EIATTR_VRC_CTA_INIT_COUNT
	.align		4
        /*00c8*/ 	.byte	0x02, 0x4a
	.zero		1
	.zero		1


	//----- nvinfo : EIATTR_EXIT_INSTR_OFFSETS
	.align		4
        /*00cc*/ 	.byte	0x04, 0x1c
        /*00ce*/ 	.short	(.L_279 - .L_278)


	//   ....[0]....
.L_278:
        /*00d0*/ 	.word	0x00000860


	//   ....[1]....
        /*00d4*/ 	.word	0x00000900


	//----- nvinfo : EIATTR_CBANK_PARAM_SIZE
	.align		4
.L_279:
        /*00d8*/ 	.byte	0x03, 0x19
        /*00da*/ 	.short	0x0040


	//----- nvinfo : EIATTR_PARAM_CBANK
	.align		4
        /*00dc*/ 	.byte	0x04, 0x0a
        /*00de*/ 	.short	(.L_281 - .L_280)
	.align		4
.L_280:
        /*00e0*/ 	.word	index@(.nv.constant0._Z18sgemm_3_coalescingPKfjS0_jPfjffjjj)
        /*00e4*/ 	.short	0x0380
        /*00e6*/ 	.short	0x0040


	//----- nvinfo : EIATTR_SW_WAR
	.align		4
.L_281:
        /*00e8*/ 	.byte	0x04, 0x36
        /*00ea*/ 	.short	(.L_283 - .L_282)
.L_282:
        /*00ec*/ 	.word	0x00000008
.L_283:


//--------------------- .nv.info._Z14sgemm_2_tilingPKfjS0_jPfjffjjj --------------------------
	.section	.nv.info._Z14sgemm_2_tilingPKfjS0_jPfjffjjj,"",@"SHT_CUDA_INFO"
	.sectionflags	@""
	.align	4


	//----- nvinfo : EIATTR_CUDA_API_VERSION
	.align		4
        /*0000*/ 	.byte	0x04, 0x37
        /*0002*/ 	.short	(.L_285 - .L_284)
.L_284:
        /*0004*/ 	.word	0x00000082


	//----- nvinfo : EIATTR_KPARAM_INFO
	.align		4
.L_285:
        /*0008*/ 	.byte	0x04, 0x17
        /*000a*/ 	.short	(.L_287 - .L_286)
.L_286:
        /*000c*/ 	.word	0x00000000
        /*0010*/ 	.short	0x000a
        /*0012*/ 	.short	0x003c
        /*0014*/ 	.byte	0x00, 0xf0, 0x11, 0x00


	//----- nvinfo : EIATTR_KPARAM_INFO
	.align		4
.L_287:
        /*0018*/ 	.byte	0x04, 0x17
        /*001a*/ 	.short	(.L_289 - .L_288)
.L_288:
        /*001c*/ 	.word	0x00000000
        /*0020*/ 	.short	0x0009
        /*0022*/ 	.short	0x0038
        /*0024*/ 	.byte	0x00, 0xf0, 0x11, 0x00


	//----- nvinfo : EIATTR_KPARAM_INFO
	.align		4
.L_289:
        /*0028*/ 	.byte	0x04, 0x17
        /*002a*/ 	.short	(.L_291 - .L_290)
.L_290:
        /*002c*/ 	.word	0x00000000
        /*0030*/ 	.short	0x0008
        /*0032*/ 	.short	0x0034
        /*0034*/ 	.byte	0x00, 0xf0, 0x11, 0x00


	//----- nvinfo : EIATTR_KPARAM_INFO
	.align		4
.L_291:
        /*0038*/ 	.byte	0x04, 0x17
        /*003a*/ 	.short	(.L_293 - .L_292)
.L_292:
        /*003c*/ 	.word	0x00000000
        /*0040*/ 	.short	0x0007
        /*0042*/ 	.short	0x0030
        /*0044*/ 	.byte	0x00, 0xf0, 0x11, 0x00


	//----- nvinfo : EIATTR_KPARAM_INFO
	.align		4
.L_293:
        /*0048*/ 	.byte	0x04, 0x17
        /*004a*/ 	.short	(.L_295 - .L_294)
.L_294:
        /*004c*/ 	.word	0x00000000
        /*0050*/ 	.short	0x0006
        /*0052*/ 	.short	0x002c
        /*0054*/ 	.byte	0x00, 0xf0, 0x11, 0x00


	//----- nvinfo : EIATTR_KPARAM_INFO
	.align		4
.L_295:
        /*0058*/ 	.byte	0x04, 0x17
        /*005a*/ 	.short	(.L_297 - .L_296)
.L_296:
        /*005c*/ 	.word	0x00000000
        /*0060*/ 	.short	0x0005
        /*0062*/ 	.short	0x0028
        /*0064*/ 	.byte	0x00, 0xf0, 0x11, 0x00


	//----- nvinfo : EIATTR_KPARAM_INFO
	.align		4
.L_297:
        /*0068*/ 	.byte	0x04, 0x17
        /*006a*/ 	.short	(.L_299 - .L_298)
.L_298:
        /*006c*/ 	.word	0x00000000
        /*0070*/ 	.short	0x0004
        /*0072*/ 	.short	0x0020
        /*0074*/ 	.byte	0x00, 0xf5, 0x21, 0x00


	//----- nvinfo : EIATTR_KPARAM_INFO
	.align		4
.L_299:
        /*0078*/ 	.byte	0x04, 0x17
        /*007a*/ 	.short	(.L_301 - .L_300)
.L_300:
        /*007c*/ 	.word	0x00000000
        /*0080*/ 	.short	0x0003
        /*0082*/ 	.short	0x0018
        /*0084*/ 	.byte	0x00, 0xf0, 0x11, 0x00


	//----- nvinfo : EIATTR_KPARAM_INFO
	.align		4
.L_301:
        /*0088*/ 	.byte	0x04, 0x17
        /*008a*/ 	.short	(.L_303 - .L_302)
.L_302:
        /*008c*/ 	.word	0x00000000
        /*0090*/ 	.short	0x0002
        /*0092*/ 	.short	0x0010
        /*0094*/ 	.byte	0x00, 0xf5, 0x21, 0x00


	//----- nvinfo : EIATTR_KPARAM_INFO
	.align		4
.L_303:
        /*0098*/ 	.byte	0x04, 0x17
        /*009a*/ 	.short	(.L_305 - .L_304)
.L_304:
        /*009c*/ 	.word	0x00000000
        /*00a0*/ 	.short	0x0001
        /*00a2*/ 	.short	0x0008
        /*00a4*/ 	.byte	0x00, 0xf0, 0x11, 0x00


	//----- nvinfo : EIATTR_KPARAM_INFO
	.align		4
.L_305:
        /*00a8*/ 	.byte	0x04, 0x17
        /*00aa*/ 	.short	(.L_307 - .L_306)
.L_306:
        /*00ac*/ 	.word	0x00000000
        /*00b0*/ 	.short	0x0000
        /*00b2*/ 	.short	0x0000
        /*00b4*/ 	.byte	0x00, 0xf5, 0x21, 0x00


	//----- nvinfo : EIATTR_SPARSE_MMA_MASK
	.align		4
.L_307:
        /*00b8*/ 	.byte	0x03, 0x50
        /*00ba*/ 	.short	0x0000


	//----- nvinfo : EIATTR_MAXREG_COUNT
	.align		4
        /*00bc*/ 	.byte	0x03, 0x1b
        /*00be*/ 	.short	0x00ff


	//----- nvinfo : EIATTR_NUM_BARRIERS
	.align		4
        /*00c0*/ 	.byte	0x02, 0x4c
        /*00c2*/ 	.byte	0x01
	.zero		1


	//----- nvinfo : EIATTR_MERCURY_ISA_VERSION
	.align		4
        /*00c4*/ 	.byte	0x03, 0x5f
        /*00c6*/ 	.short	0x0101


	//----- nvinfo : EIATTR_VRC_CTA_INIT_COUNT
	.align		4
        /*00c8*/ 	.byte	0x02, 0x4a
	.zero		1
	.zero		1


	//----- nvinfo : EIATTR_EXIT_INSTR_OFFSETS
	.align		4
        /*00cc*/ 	.byte	0x04, 0x1c
        /*00ce*/ 	.short	(.L_309 - .L_308)


	//   ....[0]....
.L_308:
        /*00d0*/ 	.word	0x000006e0


	//   ....[1]....
        /*00d4*/ 	.word	0x00000780


	//----- nvinfo : EIATTR_CBANK_PARAM_SIZE
	.align		4
.L_309:
        /*00d8*/ 	.byte	0x03, 0x19
        /*00da*/ 	.short	0x0040


	//----- nvinfo : EIATTR_PARAM_CBANK
	.align		4
        /*00dc*/ 	.byte	0x04, 0x0a
        /*00de*/ 	.short	(.L_311 - .L_310)
	.align		4
.L_310:
        /*00e0*/ 	.word	index@(.nv.constant0._Z14sgemm_2_tilingPKfjS0_jPfjffjjj)
        /*00e4*/ 	.short	0x0380
        /*00e6*/ 	.short	0x0040


	//----- nvinfo : EIATTR_SW_WAR
	.align		4
.L_311:
        /*00e8*/ 	.byte	0x04, 0x36
        /*00ea*/ 	.short	(.L_313 - .L_312)
.L_312:
        /*00ec*/ 	.word	0x00000008
.L_313:


//--------------------- .nv.info._Z13sgemm_1_naivePKfjS0_jPfjffjjj --------------------------
	.section	.nv.info._Z13sgemm_1_naivePKfjS0_jPfjffjjj,"",@"SHT_CUDA_INFO"
	.sectionflags	@""
	.align	4


	//----- nvinfo : EIATTR_CUDA_API_VERSION
	.align		4
        /*0000*/ 	.byte	0x04, 0x37
        /*0002*/ 	.short	(.L_315 - .L_314)
.L_314:
        /*0004*/ 	.word	0x00000082


	//----- nvinfo : EIATTR_KPARAM_INFO
	.align		4
.L_315:
        /*0008*/ 	.byte	0x04, 0x17
        /*000a*/ 	.short	(.L_317 - .L_316)
.L_316:
        /*000c*/ 	.word	0x00000000
        /*0010*/ 	.short	0x000a
        /*0012*/ 	.short	0x003c
        /*0014*/ 	.byte	0x00, 0xf0, 0x11, 0x00


	//----- nvinfo : EIATTR_KPARAM_INFO
	.align		4
.L_317:
        /*0018*/ 	.byte	0x04, 0x17
        /*001a*/ 	.short	(.L_319 - .L_318)
.L_318:
        /*001c*/ 	.word	0x00000000
        /*0020*/ 	.short	0x0009
        /*0022*/ 	.short	0x0038
        /*0024*/ 	.byte	0x00, 0xf0, 0x11, 0x00


	//----- nvinfo : EIATTR_KPARAM_INFO
	.align		4
.L_319:
        /*0028*/ 	.byte	0x04, 0x17
        /*002a*/ 	.short	(.L_321 - .L_320)
.L_320:
        /*002c*/ 	.word	0x00000000
        /*0030*/ 	.short	0x0008
        /*0032*/ 	.short	0x0034
        /*0034*/ 	.byte	0x00, 0xf0, 0x11, 0x00


	//----- nvinfo : EIATTR_KPARAM_INFO
	.align		4
.L_321:
        /*0038*/ 	.byte	0x04, 0x17
        /*003a*/ 	.short	(.L_323 - .L_322)
.L_322:
        /*003c*/ 	.word	0x00000000
        /*0040*/ 	.short	0x0007
        /*0042*/ 	.short	0x0030
        /*0044*/ 	.byte	0x00, 0xf0, 0x11, 0x00


	//----- nvinfo : EIATTR_KPARAM_INFO
	.align		4
.L_323:
        /*0048*/ 	.byte	0x04, 0x17
        /*004a*/ 	.short	(.L_325 - .L_324)
.L_324:
        /*004c*/ 	.word	0x00000000
        /*0050*/ 	.short	0x0006
        /*0052*/ 	.short	0x002c
        /*0054*/ 	.byte	0x00, 0xf0, 0x11, 0x00


	//----- nvinfo : EIATTR_KPARAM_INFO
	.align		4
.L_325:
        /*0058*/ 	.byte	0x04, 0x17
        /*005a*/ 	.short	(.L_327 - .L_326)
.L_326:
        /*005c*/ 	.word	0x00000000
        /*0060*/ 	.short	0x0005
        /*0062*/ 	.short	0x0028
        /*0064*/ 	.byte	0x00, 0xf0, 0x11, 0x00


	//----- nvinfo : EIATTR_KPARAM_INFO
	.align		4
.L_327:
        /*0068*/ 	.byte	0x04, 0x17
        /*006a*/ 	.short	(.L_329 - .L_328)
.L_328:
        /*006c*/ 	.word	0x00000000
        /*0070*/ 	.short	0x0004
        /*0072*/ 	.short	0x0020
        /*0074*/ 	.byte	0x00, 0xf5, 0x21, 0x00


	//----- nvinfo : EIATTR_KPARAM_INFO
	.align		4
.L_329:
        /*0078*/ 	.byte	0x04, 0x17
        /*007a*/ 	.short	(.L_331 - .L_330)
.L_330:
        /*007c*/ 	.word	0x00000000
        /*0080*/ 	.short	0x0003
        /*0082*/ 	.short	0x0018
        /*0084*/ 	.byte	0x00, 0xf0, 0x11, 0x00


	//----- nvinfo : EIATTR_KPARAM_INFO
	.align		4
.L_331:
        /*0088*/ 	.byte	0x04, 0x17
        /*008a*/ 	.short	(.L_333 - .L_332)
.L_332:
        /*008c*/ 	.word	0x00000000
        /*0090*/ 	.short	0x0002
        /*0092*/ 	.short	0x0010
        /*0094*/ 	.byte	0x00, 0xf5, 0x21, 0x00


	//----- nvinfo : EIATTR_KPARAM_INFO
	.align		4
.L_333:
        /*0098*/ 	.byte	0x04, 0x17
        /*009a*/ 	.short	(.L_335 - .L_334)
.L_334:
        /*009c*/ 	.word	0x00000000
        /*00a0*/ 	.short	0x0001
        /*00a2*/ 	.short	0x0008
        /*00a4*/ 	.byte	0x00, 0xf0, 0x11, 0x00


	//----- nvinfo : EIATTR_KPARAM_INFO
	.align		4
.L_335:
        /*00a8*/ 	.byte	0x04, 0x17
        /*00aa*/ 	.short	(.L_337 - .L_336)
.L_336:
        /*00ac*/ 	.word	0x00000000
        /*00b0*/ 	.short	0x0000
        /*00b2*/ 	.short	0x0000
        /*00b4*/ 	.byte	0x00, 0xf5, 0x21, 0x00


	//----- nvinfo : EIATTR_SPARSE_MMA_MASK
	.align		4
.L_337:
        /*00b8*/ 	.byte	0x03, 0x50
        /*00ba*/ 	.short	0x0000


	//----- nvinfo : EIATTR_MAXREG_COUNT
	.align		4
        /*00bc*/ 	.byte	0x03, 0x1b
        /*00be*/ 	.short	0x00ff


	//----- nvinfo : EIATTR_MERCURY_ISA_VERSION
	.align		4
        /*00c0*/ 	.byte	0x03, 0x5f
        /*00c2*/ 	.short	0x0101


	//----- nvinfo : EIATTR_VRC_CTA_INIT_COUNT
	.align		4
        /*00c4*/ 	.byte	0x02, 0x4a
	.zero		1
	.zero		1


	//----- nvinfo : EIATTR_EXIT_INSTR_OFFSETS
	.align		4
        /*00c8*/ 	.byte	0x04, 0x1c
        /*00ca*/ 	.short	(.L_339 - .L_338)


	//   ....[0]....
.L_338:
        /*00cc*/ 	.word	0x000000d0


	//   ....[1]....
        /*00d0*/ 	.word	0x00000b50


	//----- nvinfo : EIATTR_CBANK_PARAM_SIZE
	.align		4
.L_339:
        /*00d4*/ 	.byte	0x03, 0x19
        /*00d6*/ 	.short	0x0040


	//----- nvinfo : EIATTR_PARAM_CBANK
	.align		4
        /*00d8*/ 	.byte	0x04, 0x0a
        /*00da*/ 	.short	(.L_341 - .L_340)
	.align		4
.L_340:
        /*00dc*/ 	.word	index@(.nv.constant0._Z13sgemm_1_naivePKfjS0_jPfjffjjj)
        /*00e0*/ 	.short	0x0380
        /*00e2*/ 	.short	0x0040


	//----- nvinfo : EIATTR_SW_WAR
	.align		4
.L_341:
        /*00e4*/ 	.byte	0x04, 0x36
        /*00e6*/ 	.short	(.L_343 - .L_342)
.L_342:
        /*00e8*/ 	.word	0x00000008
.L_343:


//--------------------- .nv.callgraph             --------------------------
	.section	.nv.callgraph,"",@"SHT_CUDA_CALLGRAPH"
	.align	4
	.sectionentsize	8
	.align		4
        /*0000*/ 	.word	0x00000000
	.align		4
        /*0004*/ 	.word	0xffffffff
	.align		4
        /*0008*/ 	.word	0x00000000
	.align		4
        /*000c*/ 	.word	0xfffffffe
	.align		4
        /*0010*/ 	.word	0x00000000
	.align		4
        /*0014*/ 	.word	0xfffffffd
	.align		4
        /*0018*/ 	.word	0x00000000
	.align		4
        /*001c*/ 	.word	0xfffffffc


//--------------------- .text._Z20sgemm_8_2Dreg_float4PK6float4jS1_jPfjffjjj --------------------------
	.section	.text._Z20sgemm_8_2Dreg_float4PK6float4jS1_jPfjffjjj,"ax",@progbits
	.align	128
        .global         _Z20sgemm_8_2Dreg_float4PK6float4jS1_jPfjffjjj
        .type           _Z20sgemm_8_2Dreg_float4PK6float4jS1_jPfjffjjj,@function
        .size           _Z20sgemm_8_2Dreg_float4PK6float4jS1_jPfjffjjj,(.L_x_32 - _Z20sgemm_8_2Dreg_float4PK6float4jS1_jPfjffjjj)
        .other          _Z20sgemm_8_2Dreg_float4PK6float4jS1_jPfjffjjj,@"STO_CUDA_ENTRY STV_DEFAULT"
_Z20sgemm_8_2Dreg_float4PK6float4jS1_jPfjffjjj:
.text._Z20sgemm_8_2Dreg_float4PK6float4jS1_jPfjffjjj:
[----:B------:R-:W-:Y:S01]  /*0000*/  LDC R1, c[0x0][0x37c] ;  /* 0x0000df00ff017b82 */ /* 0x000fe20000000800 */
[----:B------:R-:W0:Y:S01]  /*0010*/  LDCU UR4, c[0x0][0x3b4] ;  /* 0x00007680ff0477ac */ /* 0x000e220008000800 */
[----:B------:R-:W1:Y:S01]  /*0020*/  S2R R4, SR_TID.X ;  /* 0x0000000000047919 */ /* 0x000e620000002100 */
[----:B------:R-:W-:Y:S01]  /*0030*/  HFMA2 R71, -RZ, RZ, 0, 0 ;  /* 0x00000000ff477431 */ /* 0x000fe200000001ff */
[----:B------:R-:W-:Y:S01]  /*0040*/  CS2R R20, SRZ ;  /* 0x0000000000147805 */ /* 0x000fe2000001ff00 */
[----:B------:R-:W-:Y:S01]  /*0050*/  HFMA2 R7, -RZ, RZ, 0, 0 ;  /* 0x00000000ff077431 */ /* 0x000fe200000001ff */
[----:B------:R-:W2:Y:S01]  /*0060*/  S2R R3, SR_TID.Y ;  /* 0x0000000000037919 */ /* 0x000ea20000002200 */
[----:B------:R-:W-:Y:S02]  /*0070*/  CS2R R18, SRZ ;  /* 0x0000000000127805 */ /* 0x000fe4000001ff00 */
[----:B------:R-:W-:Y:S02]  /*0080*/  CS2R R16, SRZ ;  /* 0x0000000000107805 */ /* 0x000fe4000001ff00 */
[----:B------:R-:W-:Y:S01]  /*0090*/  CS2R R14, SRZ ;  /* 0x00000000000e7805 */ /* 0x000fe2000001ff00 */
[----:B------:R-:W3:Y:S01]  /*00a0*/  S2R R2, SR_CTAID.Y ;  /* 0x0000000000027919 */ /* 0x000ee20000002600 */
[----:B------:R-:W-:-:S02]  /*00b0*/  CS2R R22, SRZ ;  /* 0x0000000000167805 */ /* 0x000fc4000001ff00 */
[----:B------:R-:W-:Y:S02]  /*00c0*/  CS2R R12, SRZ ;  /* 0x00000000000c7805 */ /* 0x000fe4000001ff00 */
[----:B------:R-:W-:Y:S01]  /*00d0*/  CS2R R10, SRZ ;  /* 0x00000000000a7805 */ /* 0x000fe2000001ff00 */
[----:B------:R-:W4:Y:S01]  /*00e0*/  S2R R0, SR_CTAID.X ;  /* 0x0000000000007919 */ /* 0x000f220000002500 */
[----:B------:R-:W-:Y:S02]  /*00f0*/  MOV R9, RZ ;  /* 0x000000ff00097202 */ /* 0x000fe40000000f00 */
[----:B------:R-:W-:Y:S02]  /*0100*/  CS2R R68, SRZ ;  /* 0x0000000000447805 */ /* 0x000fe4000001ff00 */
[----:B------:R-:W-:Y:S02]  /*0110*/  CS2R R80, SRZ ;  /* 0x0000000000507805 */ /* 0x000fe4000001ff00 */
[----:B------:R-:W-:Y:S01]  /*0120*/  CS2R R66, SRZ ;  /* 0x0000000000427805 */ /* 0x000fe2000001ff00 */
[----:B0-----:R-:W-:Y:S01]  /*0130*/  UISETP.GE.U32.AND UP0, UPT, UR4, 0x20, UPT ;  /* 0x000000200400788c */ /* 0x001fe2000bf06070 */
[----:B------:R-:W-:-:S02]  /*0140*/  CS2R R64, SRZ ;  /* 0x0000000000407805 */ /* 0x000fc4000001ff00 */
[----:B------:R-:W-:Y:S02]  /*0150*/  MOV R63, RZ ;  /* 0x000000ff003f7202 */ /* 0x000fe40000000f00 */
[----:B------:R-:W-:Y:S02]  /*0160*/  CS2R R78, SRZ ;  /* 0x00000000004e7805 */ /* 0x000fe4000001ff00 */
[----:B------:R-:W-:Y:S02]  /*0170*/  CS2R R88, SRZ ;  /* 0x0000000000587805 */ /* 0x000fe4000001ff00 */
[----:B------:R-:W-:Y:S02]  /*0180*/  CS2R R76, SRZ ;  /* 0x00000000004c7805 */ /* 0x000fe4000001ff00 */
[----:B------:R-:W-:Y:S02]  /*0190*/  CS2R R74, SRZ ;  /* 0x00000000004a7805 */ /* 0x000fe4000001ff00 */
[----:B------:R-:W-:-:S02]  /*01a0*/  CS2R R72, SRZ ;  /* 0x0000000000487805 */ /* 0x000fc4000001ff00 */
[----:B------:R-:W-:Y:S02]  /*01b0*/  CS2R R86, SRZ ;  /* 0x0000000000567805 */ /* 0x000fe4000001ff00 */
        /* <DEDUP_REMOVED lines=12> */
[----:B------:R-:W-:Y:S01]  /*0280*/  CS2R R60, SRZ ;  /* 0x00000000003c7805 */ /* 0x000fe2000001ff00 */
[----:B------:R-:W0:Y:S01]  /*0290*/  LDCU.64 UR8, c[0x0][0x358] ;  /* 0x00006b00ff0877ac */ /* 0x000e220008000a00 */
[----:B-1234-:R-:W-:Y:S05]  /*02a0*/  BRA.U !UP0, `(.L_x_0) ;  /* 0x0000009508f87547 */ /* 0x01efea000b800000 */
[----:B------:R-:W1:Y:S01]  /*02b0*/  LDCU UR5, c[0x0][0x360] ;  /* 0x00006c00ff0577ac */ /* 0x000e620008000800 */
[----:B------:R-:W2:Y:S01]  /*02c0*/  LDC R5, c[0x0][0x398] ;  /* 0x0000e600ff057b82 */ /* 0x000ea20000000800 */
[----:B------:R-:W-:Y:S01]  /*02d0*/  SHF.L.U32 R6, R0, 0x7, RZ ;  /* 0x0000000700067819 */ /* 0x000fe200000006ff */
[----:B------:R-:W3:Y:S01]  /*02e0*/  LDCU UR6, c[0x0][0x388] ;  /* 0x00007100ff0677ac */ /* 0x000ee20008000800 */
[----:B------:R-:W-:-:S04]  /*02f0*/  USHF.R.U32.HI UR4, URZ, 0x5, UR4 ;  /* 0x00000005ff047899 */ /* 0x000fc80008011604 */
[----:B------:R-:W-:Y:S01]  /*0300*/  UIADD3 UR4, UPT, UPT, -UR4, URZ, URZ ;  /* 0x000000ff04047290 */ /* 0x000fe2000fffe1ff */
[----:B-1----:R-:W-:-:S05]  /*0310*/  IMAD R8, R3, UR5, R4 ;  /* 0x0000000503087c24 */ /* 0x002fca000f8e0204 */
[--C-:B------:R-:W-:Y:S02]  /*0320*/  SHF.R.U32.HI R24, RZ, 0x3, R8.reuse ;  /* 0x00000003ff187819 */ /* 0x100fe40000011608 */
[----:B------:R-:W-:Y:S02]  /*0330*/  SHF.R.U32.HI R21, RZ, 0x1, R8 ;  /* 0x00000001ff157819 */ /* 0x000fe40000011608 */
[----:B------:R-:W-:Y:S01]  /*0340*/  SHF.L.U32 R8, R8, 0x4, RZ ;  /* 0x0000000408087819 */ /* 0x000fe200000006ff */
[----:B--2---:R-:W-:Y:S01]  /*0350*/  IMAD R25, R24, R5, R6 ;  /* 0x0000000518197224 */ /* 0x004fe200078e0206 */
[----:B------:R-:W-:Y:S02]  /*0360*/  LEA R21, R2, R21, 0x7 ;  /* 0x0000001502157211 */ /* 0x000fe400078e38ff */
[C---:B------:R-:W-:Y:S02]  /*0370*/  LOP3.LUT R6, R8.reuse, 0x10, RZ, 0xc0, !PT ;  /* 0x0000001008067812 */ /* 0x040fe400078ec0ff */
[----:B------:R-:W-:-:S03]  /*0380*/  LOP3.LUT R8, R8, 0x70, RZ, 0xc0, !PT ;  /* 0x0000007008087812 */ /* 0x000fc600078ec0ff */
[----:B---3--:R-:W-:Y:S01]  /*0390*/  IMAD R6, R21, UR6, R6 ;  /* 0x0000000615067c24 */ /* 0x008fe2000f8e0206 */
[----:B------:R-:W-:Y:S02]  /*03a0*/  IADD3 R8, PT, PT, R8, R25, RZ ;  /* 0x0000001908087210 */ /* 0x000fe40007ffe0ff */
[----:B------:R-:W-:-:S07]  /*03b0*/  MOV R21, RZ ;  /* 0x000000ff00157202 */ /* 0x000fce0000000f00 */
.L_x_1:
[----:B------:R-:W1:Y:S01]  /*03c0*/  LDC.64 R108, c[0x0][0x380] ;  /* 0x0000e000ff6c7b82 */ /* 0x000e620000000a00 */
[----:B------:R-:W-:Y:S02]  /*03d0*/  SHF.R.U32.HI R27, RZ, 0x2, R6 ;  /* 0x00000002ff1b7819 */ /* 0x000fe40000011606 */
[----:B------:R-:W-:-:S05]  /*03e0*/  SHF.R.U32.HI R25, RZ, 0x2, R8 ;  /* 0x00000002ff197819 */ /* 0x000fca0000011608 */
[----:B------:R-:W2:Y:S01]  /*03f0*/  LDC.64 R106, c[0x0][0x390] ;  /* 0x0000e400ff6a7b82 */ /* 0x000ea20000000a00 */
[----:B-1----:R-:W-:-:S05]  /*0400*/  IMAD.WIDE.U32 R108, R27, 0x10, R108 ;  /* 0x000000101b6c7825 */ /* 0x002fca00078e006c */
[----:B0-----:R-:W3:Y:S01]  /*0410*/  LDG.E.128.CONSTANT R32, desc[UR8][R108.64+0x10] ;  /* 0x000010086c207981 */ /* 0x001ee2000c1e9d00 */
[----:B--2---:R-:W-:-:S03]  /*0420*/  IMAD.WIDE.U32 R106, R25, 0x10, R106 ;  /* 0x00000010196a7825 */ /* 0x004fc600078e006a */
[----:B------:R-:W2:Y:S04]  /*0430*/  LDG.E.128.CONSTANT R40, desc[UR8][R108.64+0x20] ;  /* 0x000020086c287981 */ /* 0x000ea8000c1e9d00 */
[----:B------:R-:W4:Y:S04]  /*0440*/  LDG.E.128.CONSTANT R24, desc[UR8][R108.64] ;  /* 0x000000086c187981 */ /* 0x000f28000c1e9d00 */
[----:B------:R-:W5:Y:S04]  /*0450*/  LDG.E.128.CONSTANT R28, desc[UR8][R106.64] ;  /* 0x000000086a1c7981 */ /* 0x000f68000c1e9d00 */
[----:B------:R-:W2:Y:S04]  /*0460*/  LDG.E.128.CONSTANT R36, desc[UR8][R106.64+0x10] ;  /* 0x000010086a247981 */ /* 0x000ea8000c1e9d00 */
[----:B------:R-:W2:Y:S04]  /*0470*/  LDG.E.128.CONSTANT R44, desc[UR8][R106.64+0x20] ;  /* 0x000020086a2c7981 */ /* 0x000ea8000c1e9d00 */
[----:B------:R0:W2:Y:S04]  /*0480*/  LDG.E.128.CONSTANT R48, desc[UR8][R108.64+0x30] ;  /* 0x000030086c307981 */ /* 0x0000a8000c1e9d00 */
[----:B------:R1:W2:Y:S01]  /*0490*/  LDG.E.128.CONSTANT R52, desc[UR8][R106.64+0x30] ;  /* 0x000030086a347981 */ /* 0x0002a2000c1e9d00 */
[----:B------:R-:W0:Y:S01]  /*04a0*/  LDCU UR5, c[0x0][0x360] ;  /* 0x00006c00ff0577ac */ /* 0x000e220008000800 */
[----:B------:R-:W1:Y:S01]  /*04b0*/  S2UR UR7, SR_CgaCtaId ;  /* 0x00000000000779c3 */ /* 0x000e620000008800 */
[----:B0-----:R-:W-:Y:S01]  /*04c0*/  IMAD R62, R3, UR5, R4 ;  /* 0x00000005033e7c24 */ /* 0x001fe2000f8e0204 */
[----:B------:R-:W-:-:S02]  /*04d0*/  UMOV UR5, 0x400 ;  /* 0x0000040000057882 */ /* 0x000fc40000000000 */
[----:B------:R-:W-:Y:S02]  /*04e0*/  UIADD3 UR6, UPT, UPT, UR5, 0x4000, URZ ;  /* 0x0000400005067890 */ /* 0x000fe4000fffe0ff */
[----:B------:R-:W-:Y:S01]  /*04f0*/  SHF.L.U32 R62, R62, 0x6, RZ ;  /* 0x000000063e3e7819 */ /* 0x000fe200000006ff */
[----:B-1----:R-:W-:Y:S02]  /*0500*/  ULEA UR5, UR7, UR5, 0x18 ;  /* 0x0000000507057291 */ /* 0x002fe4000f8ec0ff */
[----:B------:R-:W-:Y:S01]  /*0510*/  ULEA UR6, UR7, UR6, 0x18 ;  /* 0x0000000607067291 */ /* 0x000fe2000f8ec0ff */
[C---:B------:R-:W-:Y:S02]  /*0520*/  LOP3.LUT R70, R62.reuse, 0xffffff80, RZ, 0xc0, !PT ;  /* 0xffffff803e467812 */ /* 0x040fe400078ec0ff */
[C---:B------:R-:W-:Y:S02]  /*0530*/  LOP3.LUT R109, R62.reuse, 0x40, RZ, 0xc0, !PT ;  /* 0x000000403e6d7812 */ /* 0x040fe400078ec0ff */
[----:B------:R-:W-:-:S02]  /*0540*/  LOP3.LUT R107, R62, 0xfffffe00, RZ, 0xc0, !PT ;  /* 0xfffffe003e6b7812 */ /* 0x000fc400078ec0ff */
[----:B------:R-:W-:Y:S02]  /*0550*/  LOP3.LUT R62, R62, 0x1c0, RZ, 0xc0, !PT ;  /* 0x000001c03e3e7812 */ /* 0x000fe400078ec0ff */
[----:B------:R-:W-:Y:S02]  /*0560*/  IADD3 R106, PT, PT, R109, UR5, R70 ;  /* 0x000000056d6a7c10 */ /* 0x000fe4000fffe046 */
[----:B------:R-:W-:Y:S02]  /*0570*/  IADD3 R110, PT, PT, R62, UR6, R107 ;  /* 0x000000063e6e7c10 */ /* 0x000fe4000fffe06b */
[----:B------:R-:W-:Y:S02]  /*0580*/  LEA R62, R4, UR6, 0x2 ;  /* 0x00000006043e7c11 */ /* 0x000fe4000f8e10ff */
[----:B------:R-:W-:Y:S01]  /*0590*/  LEA R70, R3, UR5, 0x7 ;  /* 0x0000000503467c11 */ /* 0x000fe2000f8e38ff */
[----:B----4-:R-:W-:Y:S04]  /*05a0*/  STS.128 [R106], R24 ;  /* 0x000000186a007388 */ /* 0x010fe80000000c00 */
[----:B-----5:R-:W-:Y:S04]  /*05b0*/  STS.128 [R110], R28 ;  /* 0x0000001c6e007388 */ /* 0x020fe80000000c00 */
[----:B---3--:R-:W-:Y:S04]  /*05c0*/  STS.128 [R106+0x10], R32 ;  /* 0x000010206a007388 */ /* 0x008fe80000000c00 */
[----:B--2---:R-:W-:Y:S04]  /*05d0*/  STS.128 [R110+0x10], R36 ;  /* 0x000010246e007388 */ /* 0x004fe80000000c00 */
[----:B------:R-:W-:Y:S04]  /*05e0*/  STS.128 [R106+0x20], R40 ;  /* 0x000020286a007388 */ /* 0x000fe80000000c00 */
[----:B------:R-:W-:Y:S04]  /*05f0*/  STS.128 [R110+0x20], R44 ;  /* 0x0000202c6e007388 */ /* 0x000fe80000000c00 */
[----:B------:R-:W-:Y:S04]  /*0600*/  STS.128 [R106+0x30], R48 ;  /* 0x000030306a007388 */ /* 0x000fe80000000c00 */
[----:B------:R-:W-:Y:S01]  /*0610*/  STS.128 [R110+0x30], R52 ;  /* 0x000030346e007388 */ /* 0x000fe20000000c00 */
[----:B------:R-:W-:Y:S06]  /*0620*/  BAR.SYNC.DEFER_BLOCKING 0x0 ;  /* 0x0000000000007b1d */ /* 0x000fec0000010000 */
[----:B------:R-:W-:Y:S04]  /*0630*/  LDS R115, [R62] ;  /* 0x000000003e737984 */ /* 0x000fe80000000800 */
[----:B------:R-:W0:Y:S04]  /*0640*/  LDS.128 R24, [R70] ;  /* 0x0000000046187984 */ /* 0x000e280000000c00 */
[----:B------:R-:W1:Y:S04]  /*0650*/  LDS R107, [R62+0x40] ;  /* 0x000040003e6b7984 */ /* 0x000e680000000800 */
[----:B------:R-:W2:Y:S04]  /*0660*/  LDS R119, [R62+0x80] ;  /* 0x000080003e777984 */ /* 0x000ea80000000800 */
[----:B------:R-:W3:Y:S04]  /*0670*/  LDS R113, [R62+0xc0] ;  /* 0x0000c0003e717984 */ /* 0x000ee80000000800 */
[----:B------:R-:W4:Y:S04]  /*0680*/  LDS R117, [R62+0x100] ;  /* 0x000100003e757984 */ /* 0x000f280000000800 */
[----:B------:R-:W5:Y:S04]  /*0690*/  LDS R109, [R62+0x140] ;  /* 0x000140003e6d7984 */ /* 0x000f680000000800 */
        /* <DEDUP_REMOVED lines=10> */
[----:B------:R-:W5:Y:S04]  /*0740*/  LDS.128 R28, [R70+0x800] ;  /* 0x00080000461c7984 */ /* 0x000f680000000c00 */
[----:B------:R-:W5:Y:S04]  /*0750*/  LDS.128 R32, [R70+0x1000] ;  /* 0x0010000046207984 */ /* 0x000f680000000c00 */
[----:B------:R-:W5:Y:S01]  /*0760*/  LDS.128 R36, [R70+0x1800] ;  /* 0x0018000046247984 */ /* 0x000f620000000c00 */
[-C--:B0-----:R-:W-:Y:S01]  /*0770*/  FFMA R123, R115, R24.reuse, R103 ;  /* 0x00000018737b7223 */ /* 0x081fe20000000067 */
[-C--:B-1----:R-:W-:Y:S01]  /*0780*/  FFMA R41, R107, R24.reuse, R102 ;  /* 0x000000186b297223 */ /* 0x082fe20000000066 */
[-C--:B--2---:R-:W-:Y:S01]  /*0790*/  FFMA R125, R119, R24.reuse, R101 ;  /* 0x00000018777d7223 */ /* 0x084fe20000000065 */
[-C--:B---3--:R-:W-:Y:S01]  /*07a0*/  FFMA R121, R113, R24.reuse, R100 ;  /* 0x0000001871797223 */ /* 0x088fe20000000064 */
[-C--:B----4-:R-:W-:Y:S01]  /*07b0*/  FFMA R99, R117, R24.reuse, R99 ;  /* 0x0000001875637223 */ /* 0x090fe20000000063 */
[-C--:B-----5:R-:W-:Y:S01]  /*07c0*/  FFMA R43, R109, R24.reuse, R98 ;  /* 0x000000186d2b7223 */ /* 0x0a0fe20000000062 */
[-C--:B------:R-:W-:Y:S01]  /*07d0*/  FFMA R103, R108, R24.reuse, R105 ;  /* 0x000000186c677223 */ /* 0x080fe20000000069 */
[----:B------:R-:W-:Y:S01]  /*07e0*/  FFMA R45, R111, R24, R104 ;  /* 0x000000186f2d7223 */ /* 0x000fe20000000068 */
[-C--:B------:R-:W-:Y:S01]  /*07f0*/  FFMA R123, R122, R25.reuse, R123 ;  /* 0x000000197a7b7223 */ /* 0x080fe2000000007b */
[-C--:B------:R-:W-:Y:S01]  /*0800*/  FFMA R101, R120, R25.reuse, R41 ;  /* 0x0000001978657223 */ /* 0x080fe20000000029 */
[-C--:B------:R-:W-:Y:S01]  /*0810*/  FFMA R125, R118, R25.reuse, R125 ;  /* 0x00000019767d7223 */ /* 0x080fe2000000007d */
[-C--:B------:R-:W-:Y:S01]  /*0820*/  FFMA R121, R116, R25.reuse, R121 ;  /* 0x0000001974797223 */ /* 0x080fe20000000079 */
[-C--:B------:R-:W-:Y:S01]  /*0830*/  FFMA R99, R114, R25.reuse, R99 ;  /* 0x0000001972637223 */ /* 0x080fe20000000063 */
[----:B------:R-:W-:-:S02]  /*0840*/  FFMA R105, R112, R25, R43 ;  /* 0x0000001970697223 */ /* 0x000fc4000000002b */
[----:B------:R-:W0:Y:S01]  /*0850*/  LDS.128 R40, [R70+0x2000] ;  /* 0x0020000046287984 */ /* 0x000e220000000c00 */
[-C--:B------:R-:W-:Y:S01]  /*0860*/  FFMA R103, R106, R25.reuse, R103 ;  /* 0x000000196a677223 */ /* 0x080fe20000000067 */
[----:B------:R-:W-:Y:S01]  /*0870*/  FFMA R25, R110, R25, R45 ;  /* 0x000000196e197223 */ /* 0x000fe2000000002d */
[-C--:B------:R-:W-:Y:S01]  /*0880*/  FFMA R91, R107, R28.reuse, R91 ;  /* 0x0000001c6b5b7223 */ /* 0x080fe2000000005b */
[-C--:B------:R-:W-:Y:S01]  /*0890*/  FFMA R93, R113, R28.reuse, R93 ;  /* 0x0000001c715d7223 */ /* 0x080fe2000000005d */
[-C--:B------:R-:W-:Y:S01]  /*08a0*/  FFMA R45, R115, R28.reuse, R90 ;  /* 0x0000001c732d7223 */ /* 0x080fe2000000005a */
[-C--:B------:R-:W-:Y:S01]  /*08b0*/  FFMA R47, R119, R28.reuse, R92 ;  /* 0x0000001c772f7223 */ /* 0x080fe2000000005c */
[-C--:B------:R-:W-:Y:S01]  /*08c0*/  FFMA R49, R117, R28.reuse, R94 ;  /* 0x0000001c75317223 */ /* 0x080fe2000000005e */
[-C--:B------:R-:W-:Y:S01]  /*08d0*/  FFMA R51, R109, R28.reuse, R95 ;  /* 0x0000001c6d337223 */ /* 0x080fe2000000005f */
        /* <DEDUP_REMOVED lines=17> */
[----:B------:R-:W-:Y:S01]  /*09f0*/  FFMA R55, R111, R32, R87 ;  /* 0x000000206f377223 */ /* 0x000fe20000000057 */
[----:B------:R-:W1:Y:S01]  /*0a00*/  LDS.128 R44, [R70+0x2800] ;  /* 0x00280000462c7984 */ /* 0x000e620000000c00 */
        /* <DEDUP_REMOVED lines=12> */
[----:B------:R-:W2:Y:S01]  /*0ad0*/  LDS.128 R48, [R70+0x3000] ;  /* 0x0030000046307984 */ /* 0x000ea20000000c00 */
[-C--:B------:R-:W-:Y:S01]  /*0ae0*/  FFMA R73, R107, R36.reuse, R73 ;  /* 0x000000246b497223 */ /* 0x080fe20000000049 */
[-C--:B------:R-:W-:Y:S01]  /*0af0*/  FFMA R89, R117, R36.reuse, R76 ;  /* 0x0000002475597223 */ /* 0x080fe2000000004c */
[-C--:B------:R-:W-:Y:S01]  /*0b00*/  FFMA R88, R108, R36.reuse, R88 ;  /* 0x000000246c587223 */ /* 0x080fe20000000058 */
[----:B------:R-:W-:Y:S01]  /*0b10*/  FFMA R78, R111, R36, R78 ;  /* 0x000000246f4e7223 */ /* 0x000fe2000000004e */
[-C--:B------:R-:W-:Y:S01]  /*0b20*/  FFMA R36, R116, R37.reuse, R75 ;  /* 0x0000002574247223 */ /* 0x080fe2000000004b */
[-C--:B------:R-:W-:Y:S01]  /*0b30*/  FFMA R76, R122, R37.reuse, R53 ;  /* 0x000000257a4c7223 */ /* 0x080fe20000000035 */
[-C--:B------:R-:W-:Y:S01]  /*0b40*/  FFMA R72, R118, R37.reuse, R55 ;  /* 0x0000002576487223 */ /* 0x080fe20000000037 */
[----:B------:R-:W-:-:S02]  /*0b50*/  FFMA R75, R112, R37, R52 ;  /* 0x00000025704b7223 */ /* 0x000fc40000000034 */
[----:B------:R-:W3:Y:S01]  /*0b60*/  LDS.128 R52, [R70+0x3800] ;  /* 0x0038000046347984 */ /* 0x000ee20000000c00 */
[-C--:B------:R-:W-:Y:S01]  /*0b70*/  FFMA R74, R120, R37.reuse, R73 ;  /* 0x00000025784a7223 */ /* 0x080fe20000000049 */
[-C--:B------:R-:W-:Y:S01]  /*0b80*/  FFMA R77, R114, R37.reuse, R89 ;  /* 0x00000025724d7223 */ /* 0x080fe20000000059 */
[-C--:B------:R-:W-:Y:S01]  /*0b90*/  FFMA R73, R106, R37.reuse, R88 ;  /* 0x000000256a497223 */ /* 0x080fe20000000058 */
[----:B------:R-:W-:Y:S01]  /*0ba0*/  FFMA R37, R110, R37, R78 ;  /* 0x000000256e257223 */ /* 0x000fe2000000004e */
[-C--:B0-----:R-:W-:Y:S01]  /*0bb0*/  FFMA R63, R115, R40.reuse, R63 ;  /* 0x00000028733f7223 */ /* 0x081fe2000000003f */
        /* <DEDUP_REMOVED lines=15> */
[-C--:B-1----:R-:W-:Y:S01]  /*0cb0*/  FFMA R41, R119, R44.reuse, R10 ;  /* 0x0000002c77297223 */ /* 0x082fe2000000000a */
        /* <DEDUP_REMOVED lines=8> */
[-C--:B--2---:R-:W-:Y:S01]  /*0d40*/  FFMA R41, R113, R48.reuse, R18 ;  /* 0x0000003071297223 */ /* 0x084fe20000000012 */
[-C--:B------:R-:W-:Y:S01]  /*0d50*/  FFMA R19, R117, R48.reuse, R19 ;  /* 0x0000003075137223 */ /* 0x080fe20000000013 */
[-C--:B------:R-:W-:Y:S01]  /*0d60*/  FFMA R80, R122, R45.reuse, R7 ;  /* 0x0000002d7a507223 */ /* 0x080fe20000000007 */
[-C--:B------:R-:W-:Y:S01]  /*0d70*/  FFMA R10, R120, R45.reuse, R9 ;  /* 0x0000002d780a7223 */ /* 0x080fe20000000009 */
[----:B------:R-:W0:Y:S01]  /*0d80*/  LDS R23, [R62+0x400] ;  /* 0x000400003e177984 */ /* 0x000e220000000800 */
[-C--:B------:R-:W-:Y:S01]  /*0d90*/  FFMA R12, R116, R45.reuse, R11 ;  /* 0x0000002d740c7223 */ /* 0x080fe2000000000b */
[-C--:B------:R-:W-:Y:S01]  /*0da0*/  FFMA R13, R114, R45.reuse, R40 ;  /* 0x0000002d720d7223 */ /* 0x080fe20000000028 */
[-C--:B------:R-:W-:Y:S01]  /*0db0*/  FFMA R9, R112, R45.reuse, R78 ;  /* 0x0000002d70097223 */ /* 0x080fe2000000004e */
[-C--:B------:R-:W-:Y:S01]  /*0dc0*/  FFMA R7, R106, R45.reuse, R86 ;  /* 0x0000002d6a077223 */ /* 0x080fe20000000056 */
[----:B------:R-:W-:Y:S01]  /*0dd0*/  FFMA R45, R110, R45, R44 ;  /* 0x0000002d6e2d7223 */ /* 0x000fe2000000002c */
[----:B------:R-:W1:Y:S01]  /*0de0*/  LDS R78, [R62+0x440] ;  /* 0x000440003e4e7984 */ /* 0x000e620000000800 */
[-C--:B------:R-:W-:Y:S01]  /*0df0*/  FFMA R18, R116, R49.reuse, R41 ;  /* 0x0000003174127223 */ /* 0x080fe20000000029 */
[-C--:B------:R-:W-:Y:S01]  /*0e00*/  FFMA R11, R107, R48.reuse, R16 ;  /* 0x000000306b0b7223 */ /* 0x080fe20000000010 */
[-C--:B------:R-:W-:Y:S01]  /*0e10*/  FFMA R44, R108, R48.reuse, R71 ;  /* 0x000000306c2c7223 */ /* 0x080fe20000000047 */
[-C--:B------:R-:W-:Y:S01]  /*0e20*/  FFMA R41, R114, R49.reuse, R19 ;  /* 0x0000003172297223 */ /* 0x080fe20000000013 */
[C---:B------:R-:W-:Y:S01]  /*0e30*/  FFMA R15, R115.reuse, R48, R15 ;  /* 0x00000030730f7223 */ /* 0x040fe2000000000f */
[----:B------:R-:W2:Y:S01]  /*0e40*/  LDS R16, [R62+0x480] ;  /* 0x000480003e107984 */ /* 0x000ea20000000800 */
[----:B---3--:R-:W-:Y:S01]  /*0e50*/  FFMA R19, R115, R52, R22 ;  /* 0x0000003473137223 */ /* 0x008fe20000000016 */
[----:B------:R-:W-:-:S02]  /*0e60*/  FFMA R71, R120, R49, R11 ;  /* 0x0000003178477223 */ /* 0x000fc4000000000b */
[----:B------:R-:W3:Y:S01]  /*0e70*/  LDS R115, [R62+0x4c0] ;  /* 0x0004c0003e737984 */ /* 0x000ee20000000800 */
[----:B------:R-:W-:-:S03]  /*0e80*/  FFMA R11, R106, R49, R44 ;  /* 0x000000316a0b7223 */ /* 0x000fc6000000002c */
[----:B------:R-:W4:Y:S01]  /*0e90*/  LDS R44, [R62+0x500] ;  /* 0x000500003e2c7984 */ /* 0x000f220000000800 */
[C---:B------:R-:W-:Y:S01]  /*0ea0*/  FFMA R17, R119.reuse, R48, R17 ;  /* 0x0000003077117223 */ /* 0x040fe20000000011 */
[-C--:B------:R-:W-:Y:S01]  /*0eb0*/  FFMA R57, R119, R52.reuse, R57 ;  /* 0x0000003477397223 */ /* 0x080fe20000000039 */
[----:B------:R-:W-:Y:S01]  /*0ec0*/  FFMA R119, R113, R52, R58 ;  /* 0x0000003471777223 */ /* 0x000fe2000000003a */
[C---:B------:R-:W-:Y:S01]  /*0ed0*/  FFMA R40, R109.reuse, R48, R20 ;  /* 0x000000306d287223 */ /* 0x040fe20000000014 */
[----:B------:R-:W-:Y:S01]  /*0ee0*/  FFMA R113, R109, R52, R60 ;  /* 0x000000346d717223 */ /* 0x000fe2000000003c */
[C---:B------:R-:W-:Y:S01]  /*0ef0*/  FFMA R21, R111.reuse, R48, R21 ;  /* 0x000000306f157223 */ /* 0x040fe20000000015 */
[-C--:B------:R-:W-:Y:S01]  /*0f00*/  FFMA R109, R111, R52.reuse, R61 ;  /* 0x000000346f6d7223 */ /* 0x080fe2000000003d */
[-C--:B------:R-:W-:Y:S01]  /*0f10*/  FFMA R20, R118, R49.reuse, R17 ;  /* 0x0000003176147223 */ /* 0x080fe20000000011 */
[-C--:B------:R-:W-:Y:S01]  /*0f20*/  FFMA R107, R107, R52.reuse, R56 ;  /* 0x000000346b6b7223 */ /* 0x080fe20000000038 */
[-C--:B------:R-:W-:Y:S01]  /*0f30*/  FFMA R15, R122, R49.reuse, R15 ;  /* 0x000000317a0f7223 */ /* 0x080fe2000000000f */
[-C--:B------:R-:W-:Y:S01]  /*0f40*/  FFMA R17, R112, R49.reuse, R40 ;  /* 0x0000003170117223 */ /* 0x080fe20000000028 */
[-C--:B------:R-:W-:Y:S01]  /*0f50*/  FFMA R117, R117, R52.reuse, R59 ;  /* 0x0000003475757223 */ /* 0x080fe2000000003b */
[----:B------:R-:W-:Y:S01]  /*0f60*/  FFMA R79, R108, R52, R79 ;  /* 0x000000346c4f7223 */ /* 0x000fe2000000004f */
[----:B------:R-:W-:Y:S01]  /*0f70*/  FFMA R49, R110, R49, R21 ;  /* 0x000000316e317223 */ /* 0x000fe20000000015 */
[-C--:B------:R-:W-:Y:S01]  /*0f80*/  FFMA R19, R122, R53.reuse, R19 ;  /* 0x000000357a137223 */ /* 0x080fe20000000013 */
[-C--:B------:R-:W-:Y:S01]  /*0f90*/  FFMA R109, R110, R53.reuse, R109 ;  /* 0x000000356e6d7223 */ /* 0x080fe2000000006d */
[----:B------:R-:W-:Y:S01]  /*0fa0*/  FFMA R120, R120, R53, R107 ;  /* 0x0000003578787223 */ /* 0x000fe2000000006b */
[----:B------:R-:W5:Y:S01]  /*0fb0*/  LDS R110, [R62+0x540] ;  /* 0x000540003e6e7984 */ /* 0x000f620000000800 */
[----:B0-----:R-:W-:-:S03]  /*0fc0*/  FFMA R40, R23, R30, R90 ;  /* 0x0000001e17287223 */ /* 0x001fc6000000005a */
[----:B------:R-:W0:Y:S01]  /*0fd0*/  LDS R90, [R62+0x580] ;  /* 0x000580003e5a7984 */ /* 0x000e220000000800 */
[-C--:B------:R-:W-:Y:S01]  /*0fe0*/  FFMA R118, R118, R53.reuse, R57 ;  /* 0x0000003576767223 */ /* 0x080fe20000000039 */
[-C--:B------:R-:W-:Y:S01]  /*0ff0*/  FFMA R119, R116, R53.reuse, R119 ;  /* 0x0000003574777223 */ /* 0x080fe20000000077 */
[----:B-1----:R-:W-:Y:S01]  /*1000*/  FFMA R21, R78, R38, R74 ;  /* 0x000000264e157223 */ /* 0x002fe2000000004a */
[-C--:B------:R-:W-:Y:S01]  /*1010*/  FFMA R117, R114, R53.reuse, R117 ;  /* 0x0000003572757223 */ /* 0x080fe20000000075 */
[----:B------:R-:W1:Y:S01]  /*1020*/  LDS R74, [R62+0x5c0] ;  /* 0x0005c0003e4a7984 */ /* 0x000e620000000800 */
[-C--:B------:R-:W-:Y:S01]  /*1030*/  FFMA R113, R112, R53.reuse, R113 ;  /* 0x0000003570717223 */ /* 0x080fe20000000071 */
[----:B------:R-:W-:Y:S01]  /*1040*/  FFMA R111, R106, R53, R79 ;  /* 0x000000356a6f7223 */ /* 0x000fe2000000004f */
[C---:B------:R-:W-:Y:S01]  /*1050*/  FFMA R123, R23.reuse, R26, R123 ;  /* 0x0000001a177b7223 */ /* 0x040fe2000000007b */
[-C--:B--2---:R-:W-:Y:S01]  /*1060*/  FFMA R124, R16, R34.reuse, R82 ;  /* 0x00000022107c7223 */ /* 0x084fe20000000052 */
[C---:B------:R-:W-:Y:S01]  /*1070*/  FFMA R107, R23.reuse, R34, R84 ;  /* 0x00000022176b7223 */ /* 0x040fe20000000054 */
[C---:B------:R-:W-:Y:S01]  /*1080*/  FFMA R79, R23.reuse, R38, R76 ;  /* 0x00000026174f7223 */ /* 0x040fe2000000004c */
[C---:B------:R-:W-:Y:S01]  /*1090*/  FFMA R61, R23.reuse, R42, R68 ;  /* 0x0000002a173d7223 */ /* 0x040fe20000000044 */
[C---:B------:R-:W-:Y:S01]  /*10a0*/  FFMA R59, R23.reuse, R46, R80 ;  /* 0x0000002e173b7223 */ /* 0x040fe20000000050 */
[C---:B------:R-:W-:Y:S01]  /*10b0*/  FFMA R57, R23.reuse, R50, R15 ;  /* 0x0000003217397223 */ /* 0x040fe2000000000f */
[----:B------:R-:W-:Y:S01]  /*10c0*/  FFMA R53, R23, R54, R19 ;  /* 0x0000003617357223 */ /* 0x000fe20000000013 */
[----:B------:R-:W2:Y:S01]  /*10d0*/  LDS R82, [R62+0x600] ;  /* 0x000600003e527984 */ /* 0x000ea20000000800 */
[C---:B---3--:R-:W-:Y:S01]  /*10e0*/  FFMA R22, R115.reuse, R42, R69 ;  /* 0x0000002a73167223 */ /* 0x048fe20000000045 */
[C---:B------:R-:W-:Y:S01]  /*10f0*/  FFMA R52, R78.reuse, R26, R101 ;  /* 0x0000001a4e347223 */ /* 0x040fe20000000065 */
[C---:B------:R-:W-:Y:S01]  /*1100*/  FFMA R24, R78.reuse, R30, R24 ;  /* 0x0000001e4e187223 */ /* 0x040fe20000000018 */
[C---:B------:R-:W-:Y:S01]  /*1110*/  FFMA R23, R78.reuse, R34, R32 ;  /* 0x000000224e177223 */ /* 0x040fe20000000020 */
[C---:B------:R-:W-:Y:S01]  /*1120*/  FFMA R19, R78.reuse, R42, R66 ;  /* 0x0000002a4e137223 */ /* 0x040fe20000000042 */
[C---:B------:R-:W-:Y:S01]  /*1130*/  FFMA R15, R78.reuse, R46, R10 ;  /* 0x0000002e4e0f7223 */ /* 0x040fe2000000000a */
[C---:B------:R-:W-:Y:S01]  /*1140*/  FFMA R71, R78.reuse, R50, R71 ;  /* 0x000000324e477223 */ /* 0x040fe20000000047 */
[----:B------:R-:W3:Y:S01]  /*1150*/  LDS R69, [R62+0x640] ;  /* 0x000640003e457984 */ /* 0x000ee20000000800 */
[----:B------:R-:W-:Y:S01]  /*1160*/  FFMA R78, R78, R54, R120 ;  /* 0x000000364e4e7223 */ /* 0x000fe20000000078 */
[C---:B------:R-:W-:Y:S01]  /*1170*/  FFMA R58, R16.reuse, R26, R125 ;  /* 0x0000001a103a7223 */ /* 0x040fe2000000007d */
[C---:B------:R-:W-:Y:S01]  /*1180*/  FFMA R92, R16.reuse, R30, R28 ;  /* 0x0000001e105c7223 */ /* 0x040fe2000000001c */
[C---:B------:R-:W-:Y:S01]  /*1190*/  FFMA R10, R16.reuse, R38, R72 ;  /* 0x00000026100a7223 */ /* 0x040fe20000000048 */
[C---:B------:R-:W-:Y:S01]  /*11a0*/  FFMA R122, R16.reuse, R42, R64 ;  /* 0x0000002a107a7223 */ /* 0x040fe20000000040 */
[C---:B------:R-:W-:Y:S01]  /*11b0*/  FFMA R120, R16.reuse, R46, R14 ;  /* 0x0000002e10787223 */ /* 0x040fe2000000000e */
[C---:B------:R-:W-:Y:S01]  /*11c0*/  FFMA R76, R16.reuse, R50, R20 ;  /* 0x00000032104c7223 */ /* 0x040fe20000000014 */
[-C--:B------:R-:W-:Y:S01]  /*11d0*/  FFMA R32, R16, R54.reuse, R118 ;  /* 0x0000003610207223 */ /* 0x080fe20000000076 */
[C---:B------:R-:W-:Y:S01]  /*11e0*/  FFMA R16, R115.reuse, R54, R119 ;  /* 0x0000003673107223 */ /* 0x040fe20000000077 */
[C---:B----4-:R-:W-:Y:S01]  /*11f0*/  FFMA R14, R44.reuse, R50, R41 ;  /* 0x000000322c0e7223 */ /* 0x050fe20000000029 */
[----:B------:R-:W-:Y:S04]  /*1200*/  LDS R119, [R62+0x6c0] ;  /* 0x0006c0003e777984 */ /* 0x000fe80000000800 */
[----:B------:R-:W4:Y:S01]  /*1210*/  LDS R41, [R62+0x680] ;  /* 0x000680003e297984 */ /* 0x000f220000000800 */
[C---:B------:R-:W-:Y:S01]  /*1220*/  FFMA R20, R115.reuse, R46, R12 ;  /* 0x0000002e73147223 */ /* 0x040fe2000000000c */
[C---:B------:R-:W-:Y:S01]  /*1230*/  FFMA R64, R115.reuse, R38, R36 ;  /* 0x0000002673407223 */ /* 0x040fe20000000024 */
[C---:B------:R-:W-:Y:S01]  /*1240*/  FFMA R108, R44.reuse, R26, R99 ;  /* 0x0000001a2c6c7223 */ /* 0x040fe20000000063 */
[C---:B------:R-:W-:Y:S01]  /*1250*/  FFMA R118, R44.reuse, R30, R95 ;  /* 0x0000001e2c767223 */ /* 0x040fe2000000005f */
[C---:B------:R-:W-:Y:S01]  /*1260*/  FFMA R114, R44.reuse, R34, R85 ;  /* 0x000000222c727223 */ /* 0x040fe20000000055 */
[C---:B------:R-:W-:Y:S01]  /*1270*/  FFMA R112, R44.reuse, R38, R77 ;  /* 0x000000262c707223 */ /* 0x040fe2000000004d */
[C---:B------:R-:W-:Y:S01]  /*1280*/  FFMA R28, R44.reuse, R42, R67 ;  /* 0x0000002a2c1c7223 */ /* 0x040fe20000000043 */
[C---:B------:R-:W-:Y:S01]  /*1290*/  FFMA R60, R44.reuse, R46, R13 ;  /* 0x0000002e2c3c7223 */ /* 0x040fe2000000000d */
[----:B------:R-:W-:Y:S01]  /*12a0*/  FFMA R12, R44, R54, R117 ;  /* 0x000000362c0c7223 */ /* 0x000fe20000000075 */
[C---:B-----5:R-:W-:Y:S01]  /*12b0*/  FFMA R100, R110.reuse, R38, R75 ;  /* 0x000000266e647223 */ /* 0x060fe2000000004b */
[----:B------:R-:W-:Y:S01]  /*12c0*/  FFMA R104, R110, R46, R9 ;  /* 0x0000002e6e687223 */ /* 0x000fe20000000009 */
[C---:B0-----:R-:W-:Y:S01]  /*12d0*/  FFMA R68, R90.reuse, R38, R73 ;  /* 0x000000265a447223 */ /* 0x041fe20000000049 */
[----:B------:R-:W-:Y:S01]  /*12e0*/  FFMA R86, R90, R46, R7 ;  /* 0x0000002e5a567223 */ /* 0x000fe20000000007 */
[C---:B------:R-:W-:Y:S01]  /*12f0*/  FFMA R94, R110.reuse, R26, R105 ;  /* 0x0000001a6e5e7223 */ /* 0x040fe20000000069 */
[C---:B------:R-:W-:Y:S01]  /*1300*/  FFMA R96, R110.reuse, R30, R93 ;  /* 0x0000001e6e607223 */ /* 0x040fe2000000005d */
[C---:B------:R-:W-:Y:S01]  /*1310*/  FFMA R98, R110.reuse, R34, R83 ;  /* 0x000000226e627223 */ /* 0x040fe20000000053 */
[C---:B------:R-:W-:Y:S01]  /*1320*/  FFMA R102, R110.reuse, R42, R65 ;  /* 0x0000002a6e667223 */ /* 0x040fe20000000041 */
[----:B------:R-:W-:Y:S01]  /*1330*/  FFMA R106, R110, R50, R17 ;  /* 0x000000326e6a7223 */ /* 0x000fe20000000011 */
[C---:B------:R-:W-:Y:S01]  /*1340*/  FFMA R44, R90.reuse, R26, R103 ;  /* 0x0000001a5a2c7223 */ /* 0x040fe20000000067 */
[C---:B------:R-:W-:Y:S01]  /*1350*/  FFMA R66, R90.reuse, R30, R91 ;  /* 0x0000001e5a427223 */ /* 0x040fe2000000005b */
[C---:B------:R-:W-:Y:S01]  /*1360*/  FFMA R80, R90.reuse, R34, R81 ;  /* 0x000000225a507223 */ /* 0x040fe20000000051 */
[C---:B------:R-:W-:Y:S01]  /*1370*/  FFMA R84, R90.reuse, R42, R63 ;  /* 0x0000002a5a547223 */ /* 0x040fe2000000003f */
[----:B------:R-:W-:Y:S01]  /*1380*/  FFMA R88, R90, R50, R11 ;  /* 0x000000325a587223 */ /* 0x000fe2000000000b */
[C---:B-1----:R-:W-:Y:S01]  /*1390*/  FFMA R25, R74.reuse, R26, R25 ;  /* 0x0000001a4a197223 */ /* 0x042fe20000000019 */
[C---:B------:R-:W-:Y:S01]  /*13a0*/  FFMA R36, R74.reuse, R30, R29 ;  /* 0x0000001e4a247223 */ /* 0x040fe2000000001d */
[C---:B------:R-:W-:Y:S01]  /*13b0*/  FFMA R33, R74.reuse, R34, R33 ;  /* 0x000000224a217223 */ /* 0x040fe20000000021 */
[C---:B------:R-:W-:Y:S01]  /*13c0*/  FFMA R38, R74.reuse, R38, R37 ;  /* 0x000000264a267223 */ /* 0x040fe20000000025 */
[C---:B------:R-:W-:Y:S01]  /*13d0*/  FFMA R89, R74.reuse, R42, R89 ;  /* 0x0000002a4a597223 */ /* 0x040fe20000000059 */
[C---:B------:R-:W-:Y:S01]  /*13e0*/  FFMA R46, R74.reuse, R46, R45 ;  /* 0x0000002e4a2e7223 */ /* 0x040fe2000000002d */
[----:B------:R-:W-:Y:S01]  /*13f0*/  FFMA R72, R74, R50, R49 ;  /* 0x000000324a487223 */ /* 0x000fe20000000031 */
[C---:B------:R-:W-:Y:S01]  /*1400*/  FFMA R56, R115.reuse, R34, R87 ;  /* 0x0000002273387223 */ /* 0x040fe20000000057 */
[-C--:B------:R-:W-:Y:S01]  /*1410*/  FFMA R110, R110, R54.reuse, R113 ;  /* 0x000000366e6e7223 */ /* 0x080fe20000000071 */
[-C--:B------:R-:W-:Y:S01]  /*1420*/  FFMA R90, R90, R54.reuse, R111 ;  /* 0x000000365a5a7223 */ /* 0x080fe2000000006f */
[----:B------:R-:W-:Y:S01]  /*1430*/  FFMA R74, R74, R54, R109 ;  /* 0x000000364a4a7223 */ /* 0x000fe2000000006d */
[----:B------:R-:W0:Y:S01]  /*1440*/  LDS R105, [R62+0x700] ;  /* 0x000700003e697984 */ /* 0x000e220000000800 */
[----:B------:R-:W-:Y:S01]  /*1450*/  FFMA R116, R115, R30, R97 ;  /* 0x0000001e73747223 */ /* 0x000fe20000000061 */
[C---:B--2---:R-:W-:Y:S01]  /*1460*/  FFMA R54, R82.reuse, R27, R123 ;  /* 0x0000001b52367223 */ /* 0x044fe2000000007b */
[C---:B------:R-:W-:Y:S01]  /*1470*/  FFMA R40, R82.reuse, R31, R40 ;  /* 0x0000001f52287223 */ /* 0x040fe20000000028 */
[C---:B------:R-:W-:Y:S01]  /*1480*/  FFMA R81, R82.reuse, R35, R107 ;  /* 0x0000002352517223 */ /* 0x040fe2000000006b */
[C---:B------:R-:W-:Y:S01]  /*1490*/  FFMA R99, R82.reuse, R39, R79 ;  /* 0x0000002752637223 */ /* 0x040fe2000000004f */
[C---:B------:R-:W-:Y:S01]  /*14a0*/  FFMA R93, R82.reuse, R43, R61 ;  /* 0x0000002b525d7223 */ /* 0x040fe2000000003d */
[C---:B------:R-:W-:Y:S01]  /*14b0*/  FFMA R87, R82.reuse, R47, R59 ;  /* 0x0000002f52577223 */ /* 0x040fe2000000003b */
[C---:B------:R-:W-:Y:S01]  /*14c0*/  FFMA R83, R82.reuse, R51, R57 ;  /* 0x0000003352537223 */ /* 0x040fe20000000039 */
[----:B------:R-:W-:Y:S01]  /*14d0*/  FFMA R63, R82, R55, R53 ;  /* 0x00000037523f7223 */ /* 0x000fe20000000035 */
[----:B------:R-:W1:Y:S01]  /*14e0*/  LDS R13, [R62+0x740] ;  /* 0x000740003e0d7984 */ /* 0x000e620000000800 */
[C---:B---3--:R-:W-:Y:S01]  /*14f0*/  FFMA R52, R69.reuse, R27, R52 ;  /* 0x0000001b45347223 */ /* 0x048fe20000000034 */
[C---:B------:R-:W-:Y:S01]  /*1500*/  FFMA R24, R69.reuse, R31, R24 ;  /* 0x0000001f45187223 */ /* 0x040fe20000000018 */
[C---:B------:R-:W-:Y:S01]  /*1510*/  FFMA R82, R69.reuse, R35, R23 ;  /* 0x0000002345527223 */ /* 0x040fe20000000017 */
[C---:B------:R-:W-:Y:S01]  /*1520*/  FFMA R30, R69.reuse, R39, R21 ;  /* 0x00000027451e7223 */ /* 0x040fe20000000015 */
[C---:B------:R-:W-:Y:S01]  /*1530*/  FFMA R34, R69.reuse, R43, R19 ;  /* 0x0000002b45227223 */ /* 0x040fe20000000013 */
[C---:B------:R-:W-:Y:S01]  /*1540*/  FFMA R11, R69.reuse, R47, R15 ;  /* 0x0000002f450b7223 */ /* 0x040fe2000000000f */
[C---:B------:R-:W-:Y:S01]  /*1550*/  FFMA R71, R69.reuse, R51, R71 ;  /* 0x0000003345477223 */ /* 0x040fe20000000047 */
[----:B------:R-:W2:Y:S01]  /*1560*/  LDS R7, [R62+0x780] ;  /* 0x000780003e077984 */ /* 0x000ea20000000800 */
[----:B------:R-:W-:Y:S01]  /*1570*/  FFMA R69, R69, R55, R78 ;  /* 0x0000003745457223 */ /* 0x000fe2000000004e */
[C---:B------:R-:W-:Y:S01]  /*1580*/  FFMA R48, R115.reuse, R26, R121 ;  /* 0x0000001a73307223 */ /* 0x040fe20000000079 */
[----:B------:R-:W-:Y:S01]  /*1590*/  FFMA R18, R115, R50, R18 ;  /* 0x0000003273127223 */ /* 0x000fe20000000012 */
[----:B------:R-:W3:Y:S01]  /*15a0*/  LDS R78, [R62+0x7c0] ;  /* 0x0007c0003e4e7984 */ /* 0x000ee20000000800 */
[----:B----4-:R-:W-:Y:S01]  /*15b0*/  FFMA R50, R41, R27, R58 ;  /* 0x0000001b29327223 */ /* 0x010fe2000000003a */
[----:B------:R-:W-:-:S02]  /*15c0*/  FFMA R26, R119, R35, R56 ;  /* 0x00000023771a7223 */ /* 0x000fc40000000038 */
[----:B------:R-:W-:Y:S04]  /*15d0*/  LDS R65, [R62+0x880] ;  /* 0x000880003e417984 */ /* 0x000fe80000000800 */
[----:B------:R-:W-:Y:S04]  /*15e0*/  LDS R79, [R62+0x8c0] ;  /* 0x0008c0003e4f7984 */ /* 0x000fe80000000800 */
[----:B------:R-:W4:Y:S04]  /*15f0*/  LDS.128 R56, [R70+0x10] ;  /* 0x0000100046387984 */ /* 0x000f280000000c00 */
[----:B------:R-:W5:Y:S01]  /*1600*/  LDS R29, [R62+0x980] ;  /* 0x000980003e1d7984 */ /* 0x000f620000000800 */
[C---:B------:R-:W-:Y:S01]  /*1610*/  FFMA R42, R119.reuse, R43, R22 ;  /* 0x0000002b772a7223 */ /* 0x040fe20000000016 */
[----:B------:R-:W-:-:S02]  /*1620*/  FFMA R125, R119, R47, R20 ;  /* 0x0000002f777d7223 */ /* 0x000fc40000000014 */
[----:B------:R-:W-:Y:S01]  /*1630*/  LDS R77, [R62+0x800] ;  /* 0x000800003e4d7984 */ /* 0x000fe20000000800 */
[C---:B0-----:R-:W-:Y:S01]  /*1640*/  FFMA R108, R105.reuse, R27, R108 ;  /* 0x0000001b696c7223 */ /* 0x041fe2000000006c */
[C---:B------:R-:W-:Y:S02]  /*1650*/  FFMA R118, R105.reuse, R31, R118 ;  /* 0x0000001f69767223 */ /* 0x040fe40000000076 */
[----:B------:R-:W0:Y:S01]  /*1660*/  LDS.128 R20, [R70+0x810] ;  /* 0x0008100046147984 */ /* 0x000e220000000c00 */
[C---:B------:R-:W-:Y:S01]  /*1670*/  FFMA R114, R105.reuse, R35, R114 ;  /* 0x0000002369727223 */ /* 0x040fe20000000072 */
[C---:B------:R-:W-:Y:S01]  /*1680*/  FFMA R112, R105.reuse, R39, R112 ;  /* 0x0000002769707223 */ /* 0x040fe20000000070 */
[C---:B------:R-:W-:Y:S01]  /*1690*/  FFMA R28, R105.reuse, R43, R28 ;  /* 0x0000002b691c7223 */ /* 0x040fe2000000001c */
[----:B------:R-:W0:Y:S01]  /*16a0*/  LDS R67, [R62+0x840] ;  /* 0x000840003e437984 */ /* 0x000e220000000800 */
[C---:B------:R-:W-:Y:S01]  /*16b0*/  FFMA R60, R105.reuse, R47, R60 ;  /* 0x0000002f693c7223 */ /* 0x040fe2000000003c */
[----:B------:R-:W-:-:S02]  /*16c0*/  FFMA R107, R105, R51, R14 ;  /* 0x00000033696b7223 */ /* 0x000fc4000000000e */
[----:B------:R-:W0:Y:S01]  /*16d0*/  LDS R9, [R62+0x9c0] ;  /* 0x0009c0003e097984 */ /* 0x000e220000000800 */
[C---:B------:R-:W-:Y:S01]  /*16e0*/  FFMA R92, R41.reuse, R31, R92 ;  /* 0x0000001f295c7223 */ /* 0x040fe2000000005c */
[C---:B------:R-:W-:Y:S01]  /*16f0*/  FFMA R124, R41.reuse, R35, R124 ;  /* 0x00000023297c7223 */ /* 0x040fe2000000007c */
[C---:B------:R-:W-:Y:S01]  /*1700*/  FFMA R10, R41.reuse, R39, R10 ;  /* 0x00000027290a7223 */ /* 0x040fe2000000000a */
[C---:B------:R-:W-:Y:S01]  /*1710*/  FFMA R122, R41.reuse, R43, R122 ;  /* 0x0000002b297a7223 */ /* 0x040fe2000000007a */
[C---:B------:R-:W-:Y:S01]  /*1720*/  FFMA R120, R41.reuse, R47, R120 ;  /* 0x0000002f29787223 */ /* 0x040fe20000000078 */
[C---:B------:R-:W-:Y:S01]  /*1730*/  FFMA R76, R41.reuse, R51, R76 ;  /* 0x00000033294c7223 */ /* 0x040fe2000000004c */
[-C--:B------:R-:W-:Y:S01]  /*1740*/  FFMA R32, R41, R55.reuse, R32 ;  /* 0x0000003729207223 */ /* 0x080fe20000000020 */
[----:B------:R-:W-:Y:S01]  /*1750*/  FFMA R105, R105, R55, R12 ;  /* 0x0000003769697223 */ /* 0x000fe2000000000c */
[C---:B-1----:R-:W-:Y:S01]  /*1760*/  FFMA R94, R13.reuse, R27, R94 ;  /* 0x0000001b0d5e7223 */ /* 0x042fe2000000005e */
[C---:B------:R-:W-:Y:S01]  /*1770*/  FFMA R96, R13.reuse, R31, R96 ;  /* 0x0000001f0d607223 */ /* 0x040fe20000000060 */
[C---:B------:R-:W-:Y:S01]  /*1780*/  FFMA R98, R13.reuse, R35, R98 ;  /* 0x000000230d627223 */ /* 0x040fe20000000062 */
[C---:B------:R-:W-:Y:S01]  /*1790*/  FFMA R100, R13.reuse, R39, R100 ;  /* 0x000000270d647223 */ /* 0x040fe20000000064 */
[C---:B------:R-:W-:Y:S01]  /*17a0*/  FFMA R102, R13.reuse, R43, R102 ;  /* 0x0000002b0d667223 */ /* 0x040fe20000000066 */
[C---:B------:R-:W-:Y:S01]  /*17b0*/  FFMA R104, R13.reuse, R47, R104 ;  /* 0x0000002f0d687223 */ /* 0x040fe20000000068 */
[C---:B------:R-:W-:Y:S01]  /*17c0*/  FFMA R106, R13.reuse, R51, R106 ;  /* 0x000000330d6a7223 */ /* 0x040fe2000000006a */
[----:B------:R-:W-:Y:S01]  /*17d0*/  FFMA R110, R13, R55, R110 ;  /* 0x000000370d6e7223 */ /* 0x000fe2000000006e */
[-C--:B------:R-:W-:Y:S01]  /*17e0*/  FFMA R48, R119, R27.reuse, R48 ;  /* 0x0000001b77307223 */ /* 0x080fe20000000030 */
[----:B------:R-:W1:Y:S01]  /*17f0*/  LDS R41, [R62+0x900] ;  /* 0x000900003e297984 */ /* 0x000e620000000800 */
[C---:B--2---:R-:W-:Y:S01]  /*1800*/  FFMA R49, R7.reuse, R27, R44 ;  /* 0x0000001b07317223 */ /* 0x044fe2000000002c */
[----:B------:R-:W-:-:S02]  /*1810*/  FFMA R84, R7, R43, R84 ;  /* 0x0000002b07547223 */ /* 0x000fc40000000054 */
[----:B------:R-:W-:Y:S01]  /*1820*/  LDS R37, [R62+0x940] ;  /* 0x000940003e257984 */ /* 0x000fe20000000800 */
[----:B------:R-:W-:Y:S01]  /*1830*/  FFMA R86, R7, R47, R86 ;  /* 0x0000002f07567223 */ /* 0x000fe20000000056 */
[C---:B---3--:R-:W-:Y:S02]  /*1840*/  FFMA R61, R78.reuse, R27, R25 ;  /* 0x0000001b4e3d7223 */ /* 0x048fe40000000019 */
[----:B------:R-:W2:Y:S01]  /*1850*/  LDS.128 R12, [R70+0x1810] ;  /* 0x00181000460c7984 */ /* 0x000ea20000000c00 */
[C---:B------:R-:W-:Y:S01]  /*1860*/  FFMA R89, R78.reuse, R43, R89 ;  /* 0x0000002b4e597223 */ /* 0x040fe20000000059 */
[C---:B------:R-:W-:Y:S01]  /*1870*/  FFMA R85, R78.reuse, R47, R46 ;  /* 0x0000002f4e557223 */ /* 0x040fe2000000002e */
[C---:B------:R-:W-:Y:S01]  /*1880*/  FFMA R116, R119.reuse, R31, R116 ;  /* 0x0000001f77747223 */ /* 0x040fe20000000074 */
[C---:B------:R-:W-:Y:S01]  /*1890*/  FFMA R64, R119.reuse, R39, R64 ;  /* 0x0000002777407223 */ /* 0x040fe20000000040 */
[C---:B------:R-:W-:Y:S01]  /*18a0*/  FFMA R123, R119.reuse, R51, R18 ;  /* 0x00000033777b7223 */ /* 0x040fe20000000012 */
[C---:B------:R-:W-:Y:S01]  /*18b0*/  FFMA R53, R78.reuse, R31, R36 ;  /* 0x0000001f4e357223 */ /* 0x040fe20000000024 */
[----:B------:R-:W3:Y:S01]  /*18c0*/  LDS.128 R44, [R70+0x2010] ;  /* 0x00201000462c7984 */ /* 0x000ee20000000c00 */
[C---:B------:R-:W-:Y:S01]  /*18d0*/  FFMA R27, R78.reuse, R51, R72 ;  /* 0x000000334e1b7223 */ /* 0x040fe20000000048 */
[CC--:B------:R-:W-:Y:S01]  /*18e0*/  FFMA R43, R78.reuse, R55.reuse, R74 ;  /* 0x000000374e2b7223 */ /* 0x0c0fe2000000004a */
[----:B------:R-:W-:Y:S01]  /*18f0*/  FFMA R119, R119, R55, R16 ;  /* 0x0000003777777223 */ /* 0x000fe20000000010 */
[C---:B------:R-:W-:Y:S01]  /*1900*/  FFMA R66, R7.reuse, R31, R66 ;  /* 0x0000001f07427223 */ /* 0x040fe20000000042 */
[C---:B------:R-:W-:Y:S01]  /*1910*/  FFMA R80, R7.reuse, R35, R80 ;  /* 0x0000002307507223 */ /* 0x040fe20000000050 */
[C---:B------:R-:W-:Y:S01]  /*1920*/  FFMA R68, R7.reuse, R39, R68 ;  /* 0x0000002707447223 */ /* 0x040fe20000000044 */
[C---:B------:R-:W-:Y:S01]  /*1930*/  FFMA R88, R7.reuse, R51, R88 ;  /* 0x0000003307587223 */ /* 0x040fe20000000058 */
[----:B------:R-:W-:Y:S01]  /*1940*/  FFMA R90, R7, R55, R90 ;  /* 0x00000037075a7223 */ /* 0x000fe2000000005a */
[C---:B------:R-:W-:Y:S01]  /*1950*/  FFMA R36, R78.reuse, R35, R33 ;  /* 0x000000234e247223 */ /* 0x040fe20000000021 */
[----:B------:R-:W-:Y:S01]  /*1960*/  FFMA R38, R78, R39, R38 ;  /* 0x000000274e267223 */ /* 0x000fe20000000026 */
[----:B------:R-:W3:Y:S01]  /*1970*/  LDS.128 R72, [R70+0x2810] ;  /* 0x0028100046487984 */ /* 0x000ee20000000c00 */
[-C--:B----4-:R-:W-:Y:S01]  /*1980*/  FFMA R7, R65, R56.reuse, R50 ;  /* 0x0000003841077223 */ /* 0x090fe20000000032 */
[-C--:B------:R-:W-:Y:S01]  /*1990*/  FFMA R35, R79, R56.reuse, R48 ;  /* 0x000000384f237223 */ /* 0x080fe20000000030 */
[----:B-----5:R-:W-:Y:S01]  /*19a0*/  FFMA R78, R29, R56, R49 ;  /* 0x000000381d4e7223 */ /* 0x020fe20000000031 */
[----:B------:R-:W4:Y:S04]  /*19b0*/  LDS.128 R16, [R70+0x1010] ;  /* 0x0010100046107984 */ /* 0x000f280000000c00 */
[----:B------:R-:W5:Y:S01]  /*19c0*/  LDS.128 R48, [R70+0x3010] ;  /* 0x0030100046307984 */ /* 0x000f620000000c00 */
[C---:B0-----:R-:W-:Y:S01]  /*19d0*/  FFMA R39, R77.reuse, R20, R40 ;  /* 0x000000144d277223 */ /* 0x041fe20000000028 */
[-C--:B------:R-:W-:Y:S01]  /*19e0*/  FFMA R31, R77, R56.reuse, R54 ;  /* 0x000000384d1f7223 */ /* 0x080fe20000000036 */
[----:B------:R-:W-:Y:S01]  /*19f0*/  FFMA R25, R67, R56, R52 ;  /* 0x0000003843197223 */ /* 0x000fe20000000034 */
[C---:B------:R-:W-:Y:S01]  /*1a00*/  FFMA R40, R9.reuse, R20, R53 ;  /* 0x0000001409287223 */ /* 0x040fe20000000035 */
[-C--:B------:R-:W-:Y:S01]  /*1a10*/  FFMA R33, R9, R56.reuse, R61 ;  /* 0x0000003809217223 */ /* 0x080fe2000000003d */
[----:B------:R-:W0:Y:S04]  /*1a20*/  LDS.128 R52, [R70+0x3810] ;  /* 0x0038100046347984 */ /* 0x000e280000000c00 */
[----:B------:R-:W0:Y:S01]  /*1a30*/  LDS R61, [R62+0xa00] ;  /* 0x000a00003e3d7984 */ /* 0x000e220000000800 */
[----:B-1----:R-:W-:Y:S01]  /*1a40*/  FFMA R108, R41, R56, R108 ;  /* 0x00000038296c7223 */ /* 0x002fe2000000006c */
[-C--:B--2---:R-:W-:Y:S01]  /*1a50*/  FFMA R99, R77, R12.reuse, R99 ;  /* 0x0000000c4d637223 */ /* 0x084fe20000000063 */
[-C--:B------:R-:W-:Y:S01]  /*1a60*/  FFMA R30, R67, R12.reuse, R30 ;  /* 0x0000000c431e7223 */ /* 0x080fe2000000001e */
[-C--:B------:R-:W-:Y:S01]  /*1a70*/  FFMA R10, R65, R12.reuse, R10 ;  /* 0x0000000c410a7223 */ /* 0x080fe2000000000a */
[-C--:B------:R-:W-:Y:S01]  /*1a80*/  FFMA R64, R79, R12.reuse, R64 ;  /* 0x0000000c4f407223 */ /* 0x080fe20000000040 */
[-C--:B------:R-:W-:Y:S01]  /*1a90*/  FFMA R112, R41, R12.reuse, R112 ;  /* 0x0000000c29707223 */ /* 0x080fe20000000070 */
[-C--:B------:R-:W-:Y:S01]  /*1aa0*/  FFMA R100, R37, R12.reuse, R100 ;  /* 0x0000000c25647223 */ /* 0x080fe20000000064 */
[-C--:B------:R-:W-:Y:S01]  /*1ab0*/  FFMA R68, R29, R12.reuse, R68 ;  /* 0x0000000c1d447223 */ /* 0x080fe20000000044 */
[----:B------:R-:W-:Y:S01]  /*1ac0*/  FFMA R38, R9, R12, R38 ;  /* 0x0000000c09267223 */ /* 0x000fe20000000026 */
[----:B------:R-:W-:Y:S01]  /*1ad0*/  LDS R121, [R62+0xcc0] ;  /* 0x000cc0003e797984 */ /* 0x000fe20000000800 */
[----:B------:R-:W-:Y:S01]  /*1ae0*/  FFMA R94, R37, R56, R94 ;  /* 0x00000038255e7223 */ /* 0x000fe2000000005e */
[----:B---3--:R-:W-:-:S02]  /*1af0*/  FFMA R111, R41, R44, R28 ;  /* 0x0000002c296f7223 */ /* 0x008fc4000000001c */
[----:B------:R-:W1:Y:S01]  /*1b00*/  LDS R12, [R62+0xa40] ;  /* 0x000a40003e0c7984 */ /* 0x000e620000000800 */
[-C--:B------:R-:W-:Y:S01]  /*1b10*/  FFMA R93, R77, R44.reuse, R93 ;  /* 0x0000002c4d5d7223 */ /* 0x080fe2000000005d */
[-C--:B------:R-:W-:Y:S01]  /*1b20*/  FFMA R34, R67, R44.reuse, R34 ;  /* 0x0000002c43227223 */ /* 0x080fe20000000022 */
[-C--:B------:R-:W-:Y:S01]  /*1b30*/  FFMA R122, R65, R44.reuse, R122 ;  /* 0x0000002c417a7223 */ /* 0x080fe2000000007a */
[-C--:B------:R-:W-:Y:S01]  /*1b40*/  FFMA R42, R79, R44.reuse, R42 ;  /* 0x0000002c4f2a7223 */ /* 0x080fe2000000002a */
[-C--:B------:R-:W-:Y:S01]  /*1b50*/  FFMA R102, R37, R44.reuse, R102 ;  /* 0x0000002c25667223 */ /* 0x080fe20000000066 */
[-C--:B------:R-:W-:Y:S01]  /*1b60*/  FFMA R84, R29, R44.reuse, R84 ;  /* 0x0000002c1d547223 */ /* 0x080fe20000000054 */
[----:B------:R-:W-:Y:S01]  /*1b70*/  FFMA R56, R9, R44, R89 ;  /* 0x0000002c09387223 */ /* 0x000fe20000000059 */
[----:B------:R-:W2:Y:S01]  /*1b80*/  LDS R28, [R62+0xa80] ;  /* 0x000a80003e1c7984 */ /* 0x000ea20000000800 */
[----:B------:R-:W-:Y:S01]  /*1b90*/  FFMA R109, R41, R72, R60 ;  /* 0x00000048296d7223 */ /* 0x000fe2000000003c */
[-C--:B----4-:R-:W-:Y:S01]  /*1ba0*/  FFMA R81, R77, R16.reuse, R81 ;  /* 0x000000104d517223 */ /* 0x090fe20000000051 */
        /* <DEDUP_REMOVED lines=13> */
[----:B------:R-:W-:Y:S01]  /*1c80*/  FFMA R60, R9, R72, R85 ;  /* 0x00000048093c7223 */ /* 0x000fe20000000055 */
[----:B------:R-:W3:Y:S01]  /*1c90*/  LDS R16, [R62+0xac0] ;  /* 0x000ac0003e107984 */ /* 0x000ee20000000800 */
[-C--:B-----5:R-:W-:Y:S01]  /*1ca0*/  FFMA R72, R77, R48.reuse, R83 ;  /* 0x000000304d487223 */ /* 0x0a0fe20000000053 */
[-C--:B------:R-:W-:Y:S01]  /*1cb0*/  FFMA R71, R67, R48.reuse, R71 ;  /* 0x0000003043477223 */ /* 0x080fe20000000047 */
[-C--:B------:R-:W-:Y:S01]  /*1cc0*/  FFMA R76, R65, R48.reuse, R76 ;  /* 0x00000030414c7223 */ /* 0x080fe2000000004c */
[-C--:B------:R-:W-:Y:S01]  /*1cd0*/  FFMA R123, R79, R48.reuse, R123 ;  /* 0x000000304f7b7223 */ /* 0x080fe2000000007b */
[-C--:B------:R-:W-:Y:S01]  /*1ce0*/  FFMA R107, R41, R48.reuse, R107 ;  /* 0x00000030296b7223 */ /* 0x080fe2000000006b */
[-C--:B------:R-:W-:Y:S01]  /*1cf0*/  FFMA R106, R37, R48.reuse, R106 ;  /* 0x00000030256a7223 */ /* 0x080fe2000000006a */
[-C--:B------:R-:W-:Y:S01]  /*1d00*/  FFMA R88, R29, R48.reuse, R88 ;  /* 0x000000301d587223 */ /* 0x080fe20000000058 */
[----:B------:R-:W-:-:S02]  /*1d10*/  FFMA R48, R9, R48, R27 ;  /* 0x0000003009307223 */ /* 0x000fc4000000001b */
[----:B------:R-:W4:Y:S01]  /*1d20*/  LDS R27, [R62+0xb00] ;  /* 0x000b00003e1b7984 */ /* 0x000f220000000800 */
[-C--:B------:R-:W-:Y:S01]  /*1d30*/  FFMA R92, R65, R20.reuse, R92 ;  /* 0x00000014415c7223 */ /* 0x080fe2000000005c */
[C---:B------:R-:W-:Y:S01]  /*1d40*/  FFMA R66, R29.reuse, R20, R66 ;  /* 0x000000141d427223 */ /* 0x040fe20000000042 */
[----:B0-----:R-:W-:Y:S01]  /*1d50*/  FFMA R90, R29, R52, R90 ;  /* 0x000000341d5a7223 */ /* 0x001fe2000000005a */
[-C--:B------:R-:W-:Y:S01]  /*1d60*/  FFMA R24, R67, R20.reuse, R24 ;  /* 0x0000001443187223 */ /* 0x080fe20000000018 */
[----:B------:R-:W-:Y:S01]  /*1d70*/  FFMA R116, R79, R20, R116 ;  /* 0x000000144f747223 */ /* 0x000fe20000000074 */
[-C--:B------:R-:W-:Y:S01]  /*1d80*/  FFMA R69, R67, R52.reuse, R69 ;  /* 0x0000003443457223 */ /* 0x080fe20000000045 */
[-C--:B------:R-:W-:Y:S01]  /*1d90*/  FFMA R65, R65, R52.reuse, R32 ;  /* 0x0000003441417223 */ /* 0x080fe20000000020 */
[-C--:B------:R-:W-:Y:S01]  /*1da0*/  FFMA R119, R79, R52.reuse, R119 ;  /* 0x000000344f777223 */ /* 0x080fe20000000077 */
[C---:B------:R-:W-:Y:S01]  /*1db0*/  FFMA R29, R61.reuse, R57, R31 ;  /* 0x000000393d1d7223 */ /* 0x040fe2000000001f */
[----:B------:R-:W0:Y:S01]  /*1dc0*/  LDS R79, [R62+0xb40] ;  /* 0x000b40003e4f7984 */ /* 0x000e220000000800 */
[----:B------:R-:W-:Y:S01]  /*1dd0*/  FFMA R32, R61, R49, R72 ;  /* 0x000000313d207223 */ /* 0x000fe20000000048 */
[-C--:B------:R-:W-:Y:S01]  /*1de0*/  FFMA R63, R77, R52.reuse, R63 ;  /* 0x000000344d3f7223 */ /* 0x080fe2000000003f */
[-C--:B------:R-:W-:Y:S01]  /*1df0*/  FFMA R105, R41, R52.reuse, R105 ;  /* 0x0000003429697223 */ /* 0x080fe20000000069 */
[----:B------:R-:W5:Y:S01]  /*1e00*/  LDS R31, [R62+0xb80] ;  /* 0x000b80003e1f7984 */ /* 0x000f620000000800 */
[-C--:B------:R-:W-:Y:S01]  /*1e10*/  FFMA R110, R37, R52.reuse, R110 ;  /* 0x00000034256e7223 */ /* 0x080fe2000000006e */
[C---:B-1----:R-:W-:Y:S01]  /*1e20*/  FFMA R72, R12.reuse, R45, R34 ;  /* 0x0000002d0c487223 */ /* 0x042fe20000000022 */
[----:B------:R-:W-:Y:S01]  /*1e30*/  FFMA R52, R9, R52, R43 ;  /* 0x0000003409347223 */ /* 0x000fe2000000002b */
[----:B------:R-:W-:Y:S01]  /*1e40*/  FFMA R87, R61, R73, R44 ;  /* 0x000000493d577223 */ /* 0x000fe2000000002c */
[----:B------:R-:W1:Y:S01]  /*1e50*/  LDS R34, [R62+0xbc0] ;  /* 0x000bc0003e227984 */ /* 0x000e620000000800 */
        /* <DEDUP_REMOVED lines=16> */
[C---:B---3--:R-:W-:Y:S01]  /*1f60*/  FFMA R28, R16.reuse, R57, R35 ;  /* 0x00000039101c7223 */ /* 0x048fe20000000023 */
[C---:B------:R-:W-:Y:S01]  /*1f70*/  FFMA R116, R16.reuse, R21, R116 ;  /* 0x0000001510747223 */ /* 0x040fe20000000074 */
[C---:B------:R-:W-:Y:S01]  /*1f80*/  FFMA R26, R16.reuse, R17, R26 ;  /* 0x00000011101a7223 */ /* 0x040fe2000000001a */
[C---:B------:R-:W-:Y:S01]  /*1f90*/  FFMA R64, R16.reuse, R13, R64 ;  /* 0x0000000d10407223 */ /* 0x040fe20000000040 */
[C---:B------:R-:W-:Y:S01]  /*1fa0*/  FFMA R42, R16.reuse, R45, R42 ;  /* 0x0000002d102a7223 */ /* 0x040fe2000000002a */
[C---:B------:R-:W-:Y:S01]  /*1fb0*/  FFMA R125, R16.reuse, R73, R125 ;  /* 0x00000049107d7223 */ /* 0x040fe2000000007d */
[C---:B------:R-:W-:Y:S01]  /*1fc0*/  FFMA R123, R16.reuse, R49, R123 ;  /* 0x00000031107b7223 */ /* 0x040fe2000000007b */
[----:B------:R-:W-:Y:S01]  /*1fd0*/  FFMA R119, R16, R53, R119 ;  /* 0x0000003510777223 */ /* 0x000fe20000000077 */
[C---:B----4-:R-:W-:Y:S01]  /*1fe0*/  FFMA R108, R27.reuse, R57, R108 ;  /* 0x000000391b6c7223 */ /* 0x050fe2000000006c */
[----:B------:R-:W2:Y:S01]  /*1ff0*/  LDS R16, [R62+0xc40] ;  /* 0x000c40003e107984 */ /* 0x000ea20000000800 */
[C---:B------:R-:W-:Y:S01]  /*2000*/  FFMA R117, R27.reuse, R21, R118 ;  /* 0x000000151b757223 */ /* 0x040fe20000000076 */
[C---:B------:R-:W-:Y:S01]  /*2010*/  FFMA R115, R27.reuse, R17, R114 ;  /* 0x000000111b737223 */ /* 0x040fe20000000072 */
[C---:B------:R-:W-:Y:S01]  /*2020*/  FFMA R113, R27.reuse, R13, R112 ;  /* 0x0000000d1b717223 */ /* 0x040fe20000000070 */
[C---:B------:R-:W-:Y:S01]  /*2030*/  FFMA R111, R27.reuse, R45, R111 ;  /* 0x0000002d1b6f7223 */ /* 0x040fe2000000006f */
[C---:B------:R-:W-:Y:S01]  /*2040*/  FFMA R109, R27.reuse, R73, R109 ;  /* 0x000000491b6d7223 */ /* 0x040fe2000000006d */
[C---:B------:R-:W-:Y:S01]  /*2050*/  FFMA R107, R27.reuse, R49, R107 ;  /* 0x000000311b6b7223 */ /* 0x040fe2000000006b */
[----:B------:R-:W-:Y:S01]  /*2060*/  FFMA R105, R27, R53, R105 ;  /* 0x000000351b697223 */ /* 0x000fe20000000069 */
[----:B------:R-:W-:Y:S04]  /*2070*/  LDS R30, [R62+0xc00] ;  /* 0x000c00003e1e7984 */ /* 0x000fe80000000800 */
[----:B------:R-:W3:Y:S01]  /*2080*/  LDS R27, [R62+0xc80] ;  /* 0x000c80003e1b7984 */ /* 0x000ee20000000800 */
[----:B------:R-:W-:Y:S01]  /*2090*/  FFMA R96, R37, R20, R96 ;  /* 0x0000001425607223 */ /* 0x000fe20000000060 */
[C---:B------:R-:W-:Y:S01]  /*20a0*/  FFMA R20, R61.reuse, R21, R39 ;  /* 0x000000153d147223 */ /* 0x040fe20000000027 */
[C---:B------:R-:W-:Y:S01]  /*20b0*/  FFMA R81, R61.reuse, R17, R81 ;  /* 0x000000113d517223 */ /* 0x040fe20000000051 */
[C---:B------:R-:W-:Y:S01]  /*20c0*/  FFMA R99, R61.reuse, R13, R99 ;  /* 0x0000000d3d637223 */ /* 0x040fe20000000063 */
[C---:B------:R-:W-:Y:S01]  /*20d0*/  FFMA R93, R61.reuse, R45, R93 ;  /* 0x0000002d3d5d7223 */ /* 0x040fe2000000005d */
[----:B------:R-:W-:Y:S01]  /*20e0*/  FFMA R61, R61, R53, R63 ;  /* 0x000000353d3d7223 */ /* 0x000fe2000000003f */
[C---:B0-----:R-:W-:Y:S01]  /*20f0*/  FFMA R103, R79.reuse, R57, R94 ;  /* 0x000000394f677223 */ /* 0x041fe2000000005e */
[C---:B------:R-:W-:Y:S01]  /*2100*/  FFMA R101, R79.reuse, R21, R96 ;  /* 0x000000154f657223 */ /* 0x040fe20000000060 */
[C---:B------:R-:W-:Y:S01]  /*2110*/  FFMA R97, R79.reuse, R17, R98 ;  /* 0x000000114f617223 */ /* 0x040fe20000000062 */
[C---:B------:R-:W-:Y:S01]  /*2120*/  FFMA R95, R79.reuse, R13, R100 ;  /* 0x0000000d4f5f7223 */ /* 0x040fe20000000064 */
[C---:B------:R-:W-:Y:S01]  /*2130*/  FFMA R91, R79.reuse, R45, R102 ;  /* 0x0000002d4f5b7223 */ /* 0x040fe20000000066 */
[C---:B------:R-:W-:Y:S01]  /*2140*/  FFMA R89, R79.reuse, R73, R104 ;  /* 0x000000494f597223 */ /* 0x040fe20000000068 */
[----:B------:R-:W-:Y:S01]  /*2150*/  FFMA R85, R79, R49, R106 ;  /* 0x000000314f557223 */ /* 0x000fe2000000006a */
[C---:B-----5:R-:W-:Y:S01]  /*2160*/  FFMA R77, R31.reuse, R57, R78 ;  /* 0x000000391f4d7223 */ /* 0x060fe2000000004e */
[C---:B------:R-:W-:Y:S01]  /*2170*/  FFMA R69, R31.reuse, R21, R66 ;  /* 0x000000151f457223 */ /* 0x040fe20000000042 */
[C---:B------:R-:W-:Y:S01]  /*2180*/  FFMA R67, R31.reuse, R17, R80 ;  /* 0x000000111f437223 */ /* 0x040fe20000000050 */
[C---:B------:R-:W-:Y:S01]  /*2190*/  FFMA R65, R31.reuse, R13, R68 ;  /* 0x0000000d1f417223 */ /* 0x040fe20000000044 */
[C---:B------:R-:W-:Y:S01]  /*21a0*/  FFMA R63, R31.reuse, R45, R84 ;  /* 0x0000002d1f3f7223 */ /* 0x040fe20000000054 */
[C---:B------:R-:W-:Y:S01]  /*21b0*/  FFMA R43, R31.reuse, R73, R86 ;  /* 0x000000491f2b7223 */ /* 0x040fe20000000056 */
[----:B------:R-:W-:Y:S01]  /*21c0*/  FFMA R41, R31, R49, R88 ;  /* 0x000000311f297223 */ /* 0x000fe20000000058 */
[-C--:B------:R-:W-:Y:S01]  /*21d0*/  FFMA R79, R79, R53.reuse, R110 ;  /* 0x000000354f4f7223 */ /* 0x080fe2000000006e */
[----:B------:R-:W-:Y:S01]  /*21e0*/  FFMA R31, R31, R53, R90 ;  /* 0x000000351f1f7223 */ /* 0x000fe2000000005a */
[C---:B-1----:R-:W-:Y:S01]  /*21f0*/  FFMA R37, R34.reuse, R13, R38 ;  /* 0x0000000d22257223 */ /* 0x042fe20000000026 */
[C---:B------:R-:W-:Y:S01]  /*2200*/  FFMA R53, R34.reuse, R53, R52 ;  /* 0x0000003522357223 */ /* 0x040fe20000000034 */
[----:B------:R-:W0:Y:S01]  /*2210*/  LDS R13, [R62+0xd00] ;  /* 0x000d00003e0d7984 */ /* 0x000e220000000800 */
[----:B------:R-:W-:-:S03]  /*2220*/  FFMA R39, R34, R49, R48 ;  /* 0x0000003122277223 */ /* 0x000fc60000000030 */
[----:B------:R-:W1:Y:S04]  /*2230*/  LDS R106, [R62+0xd40] ;  /* 0x000d40003e6a7984 */ /* 0x000e680000000800 */
[----:B------:R-:W4:Y:S04]  /*2240*/  LDS R88, [R62+0xd80] ;  /* 0x000d80003e587984 */ /* 0x000f280000000800 */
[----:B------:R-:W5:Y:S01]  /*2250*/  LDS R52, [R62+0xdc0] ;  /* 0x000dc0003e347984 */ /* 0x000f620000000800 */
[----:B--2---:R-:W-:-:S03]  /*2260*/  FFMA R25, R16, R58, R25 ;  /* 0x0000003a10197223 */ /* 0x004fc60000000019 */
[----:B------:R-:W2:Y:S01]  /*2270*/  LDS R49, [R62+0xe40] ;  /* 0x000e40003e317984 */ /* 0x000ea20000000800 */
[C---:B------:R-:W-:Y:S01]  /*2280*/  FFMA R24, R16.reuse, R22, R24 ;  /* 0x0000001610187223 */ /* 0x040fe20000000018 */
[C---:B------:R-:W-:Y:S01]  /*2290*/  FFMA R82, R16.reuse, R18, R82 ;  /* 0x0000001210527223 */ /* 0x040fe20000000052 */
[C---:B------:R-:W-:Y:S01]  /*22a0*/  FFMA R44, R16.reuse, R14, R44 ;  /* 0x0000000e102c7223 */ /* 0x040fe2000000002c */
[----:B------:R-:W2:Y:S01]  /*22b0*/  LDS R66, [R62+0xe80] ;  /* 0x000e80003e427984 */ /* 0x000ea20000000800 */
[C---:B------:R-:W-:Y:S01]  /*22c0*/  FFMA R72, R16.reuse, R46, R72 ;  /* 0x0000002e10487223 */ /* 0x040fe20000000048 */
[C---:B------:R-:W-:Y:S01]  /*22d0*/  FFMA R11, R16.reuse, R74, R11 ;  /* 0x0000004a100b7223 */ /* 0x040fe2000000000b */
[C---:B------:R-:W-:Y:S01]  /*22e0*/  FFMA R71, R16.reuse, R50, R71 ;  /* 0x0000003210477223 */ /* 0x040fe20000000047 */
[----:B------:R-:W-:Y:S01]  /*22f0*/  FFMA R16, R16, R54, R9 ;  /* 0x0000003610107223 */ /* 0x000fe20000000009 */
[----:B------:R-:W-:Y:S01]  /*2300*/  FFMA R83, R34, R73, R60 ;  /* 0x0000004922537223 */ /* 0x000fe2000000003c */
[CC--:B---3--:R-:W-:Y:S01]  /*2310*/  FFMA R9, R27.reuse, R58.reuse, R12 ;  /* 0x0000003a1b097223 */ /* 0x0c8fe2000000000c */
        /* <DEDUP_REMOVED lines=17> */
[C---:B------:R-:W-:Y:S01]  /*2430*/  FFMA R57, R34.reuse, R57, R33 ;  /* 0x0000003922397223 */ /* 0x040fe20000000021 */
[C---:B------:R-:W-:Y:S01]  /*2440*/  FFMA R35, R34.reuse, R17, R36 ;  /* 0x0000001122237223 */ /* 0x040fe20000000024 */
[C---:B------:R-:W-:Y:S01]  /*2450*/  FFMA R33, R34.reuse, R21, R40 ;  /* 0x0000001522217223 */ /* 0x040fe20000000028 */
[----:B------:R-:W-:Y:S01]  /*2460*/  FFMA R45, R34, R45, R56 ;  /* 0x0000002d222d7223 */ /* 0x000fe20000000038 */
[----:B------:R-:W-:Y:S01]  /*2470*/  FFMA R26, R121, R18, R26 ;  /* 0x00000012791a7223 */ /* 0x000fe2000000001a */
[C---:B0-----:R-:W-:Y:S01]  /*2480*/  FFMA R108, R13.reuse, R58, R108 ;  /* 0x0000003a0d6c7223 */ /* 0x041fe2000000006c */
[C---:B------:R-:W-:Y:S01]  /*2490*/  FFMA R112, R13.reuse, R22, R117 ;  /* 0x000000160d707223 */ /* 0x040fe20000000075 */
[C---:B------:R-:W-:Y:S01]  /*24a0*/  FFMA R110, R13.reuse, R18, R115 ;  /* 0x000000120d6e7223 */ /* 0x040fe20000000073 */
[C---:B------:R-:W-:Y:S01]  /*24b0*/  FFMA R114, R13.reuse, R14, R113 ;  /* 0x0000000e0d727223 */ /* 0x040fe20000000071 */
[C---:B------:R-:W-:Y:S01]  /*24c0*/  FFMA R118, R13.reuse, R46, R111 ;  /* 0x0000002e0d767223 */ /* 0x040fe2000000006f */
[C---:B------:R-:W-:Y:S01]  /*24d0*/  FFMA R32, R13.reuse, R74, R109 ;  /* 0x0000004a0d207223 */ /* 0x040fe2000000006d */
[C---:B------:R-:W-:Y:S01]  /*24e0*/  FFMA R36, R13.reuse, R50, R107 ;  /* 0x000000320d247223 */ /* 0x040fe2000000006b */
[----:B------:R-:W-:Y:S01]  /*24f0*/  FFMA R38, R13, R54, R105 ;  /* 0x000000360d267223 */ /* 0x000fe20000000069 */
[-C--:B-1----:R-:W-:Y:S01]  /*2500*/  FFMA R94, R106, R18.reuse, R97 ;  /* 0x000000126a5e7223 */ /* 0x082fe20000000061 */
[-C--:B----4-:R-:W-:Y:S01]  /*2510*/  FFMA R68, R88, R18.reuse, R67 ;  /* 0x0000001258447223 */ /* 0x090fe20000000043 */
[----:B-----5:R-:W-:Y:S01]  /*2520*/  FFMA R56, R52, R18, R35 ;  /* 0x0000001234387223 */ /* 0x020fe20000000023 */
[-C--:B------:R-:W-:Y:S01]  /*2530*/  FFMA R7, R121, R58.reuse, R28 ;  /* 0x0000003a79077223 */ /* 0x080fe2000000001c */
[-C--:B------:R-:W-:Y:S01]  /*2540*/  FFMA R90, R106, R58.reuse, R103 ;  /* 0x0000003a6a5a7223 */ /* 0x080fe20000000067 */
[-C--:B------:R-:W-:Y:S01]  /*2550*/  FFMA R60, R88, R58.reuse, R77 ;  /* 0x0000003a583c7223 */ /* 0x080fe2000000004d */
[C---:B------:R-:W-:Y:S01]  /*2560*/  FFMA R13, R52.reuse, R58, R57 ;  /* 0x0000003a340d7223 */ /* 0x040fe20000000039 */
[----:B--2---:R-:W-:Y:S01]  /*2570*/  FFMA R18, R49, R59, R25 ;  /* 0x0000003b31127223 */ /* 0x004fe20000000019 */
[C---:B------:R-:W-:Y:S01]  /*2580*/  FFMA R48, R52.reuse, R22, R33 ;  /* 0x0000001634307223 */ /* 0x040fe20000000021 */
[----:B------:R-:W-:Y:S01]  /*2590*/  FFMA R58, R52, R14, R37 ;  /* 0x0000000e343a7223 */ /* 0x000fe20000000025 */
[----:B------:R-:W0:Y:S01]  /*25a0*/  LDS R25, [R62+0xf80] ;  /* 0x000f80003e197984 */ /* 0x000e220000000800 */
[C---:B------:R-:W-:Y:S01]  /*25b0*/  FFMA R42, R121.reuse, R46, R42 ;  /* 0x0000002e792a7223 */ /* 0x040fe2000000002a */
[C---:B------:R-:W-:Y:S01]  /*25c0*/  FFMA R40, R121.reuse, R74, R125 ;  /* 0x0000004a79287223 */ /* 0x040fe2000000007d */
[C---:B------:R-:W-:Y:S01]  /*25d0*/  FFMA R28, R121.reuse, R54, R119 ;  /* 0x00000036791c7223 */ /* 0x040fe20000000077 */
[----:B------:R-:W1:Y:S01]  /*25e0*/  LDS R33, [R62+0xf00] ;  /* 0x000f00003e217984 */ /* 0x000e620000000800 */
[----:B------:R-:W-:Y:S01]  /*25f0*/  FFMA R37, R66, R51, R76 ;  /* 0x0000003342257223 */ /* 0x000fe2000000004c */
[C---:B------:R-:W-:Y:S01]  /*2600*/  FFMA R116, R121.reuse, R22, R116 ;  /* 0x0000001679747223 */ /* 0x040fe20000000074 */
[C---:B------:R-:W-:Y:S01]  /*2610*/  FFMA R64, R121.reuse, R14, R64 ;  /* 0x0000000e79407223 */ /* 0x040fe20000000040 */
[----:B------:R-:W2:Y:S01]  /*2620*/  LDS R57, [R62+0xf40] ;  /* 0x000f40003e397984 */ /* 0x000ea20000000800 */
[----:B------:R-:W-:Y:S01]  /*2630*/  FFMA R34, R121, R50, R123 ;  /* 0x0000003279227223 */ /* 0x000fe2000000007b */
[----:B------:R-:W-:-:S02]  /*2640*/  FFMA R100, R106, R46, R91 ;  /* 0x0000002e6a647223 */ /* 0x000fc4000000005b */
[----:B------:R-:W4:Y:S01]  /*2650*/  LDS R76, [R62+0xfc0] ;  /* 0x000fc0003e4c7984 */ /* 0x000f220000000800 */
[-C--:B------:R-:W-:Y:S01]  /*2660*/  FFMA R17, R88, R46.reuse, R63 ;  /* 0x0000002e58117223 */ /* 0x080fe2000000003f */
[----:B------:R-:W-:Y:S01]  /*2670*/  FFMA R78, R52, R46, R45 ;  /* 0x0000002e344e7223 */ /* 0x000fe2000000002d */
[C---:B------:R-:W-:Y:S01]  /*2680*/  FFMA R98, R106.reuse, R22, R101 ;  /* 0x000000166a627223 */ /* 0x040fe20000000065 */
[C---:B------:R-:W-:Y:S01]  /*2690*/  FFMA R96, R106.reuse, R14, R95 ;  /* 0x0000000e6a607223 */ /* 0x040fe2000000005f */
[----:B------:R-:W-:Y:S01]  /*26a0*/  FFMA R102, R106, R74, R89 ;  /* 0x0000004a6a667223 */ /* 0x000fe20000000059 */
[C---:B------:R-:W-:Y:S01]  /*26b0*/  FFMA R21, R88.reuse, R22, R69 ;  /* 0x0000001658157223 */ /* 0x040fe20000000045 */
[C---:B------:R-:W-:Y:S01]  /*26c0*/  FFMA R80, R88.reuse, R14, R65 ;  /* 0x0000000e58507223 */ /* 0x040fe20000000041 */
[C---:B------:R-:W-:Y:S01]  /*26d0*/  FFMA R84, R88.reuse, R74, R43 ;  /* 0x0000004a58547223 */ /* 0x040fe2000000002b */
[----:B------:R-:W-:Y:S01]  /*26e0*/  FFMA R86, R88, R50, R41 ;  /* 0x0000003258567223 */ /* 0x000fe20000000029 */
[C---:B------:R-:W-:Y:S01]  /*26f0*/  FFMA R83, R52.reuse, R74, R83 ;  /* 0x0000004a34537223 */ /* 0x040fe20000000053 */
[----:B------:R-:W-:Y:S01]  /*2700*/  FFMA R46, R52, R50, R39 ;  /* 0x00000032342e7223 */ /* 0x000fe20000000027 */
[----:B------:R-:W-:Y:S01]  /*2710*/  FFMA R45, R66, R55, R12 ;  /* 0x00000037422d7223 */ /* 0x000fe2000000000c */
[-C--:B------:R-:W-:Y:S01]  /*2720*/  FFMA R88, R88, R54.reuse, R31 ;  /* 0x0000003658587223 */ /* 0x080fe2000000001f */
[----:B------:R-:W-:Y:S01]  /*2730*/  FFMA R52, R52, R54, R53 ;  /* 0x0000003634347223 */ /* 0x000fe20000000035 */
[----:B---3--:R-:W-:Y:S01]  /*2740*/  FFMA R22, R27, R59, R29 ;  /* 0x0000003b1b167223 */ /* 0x008fe2000000001d */
        /* <DEDUP_REMOVED lines=15> */
[----:B------:R-:W-:Y:S01]  /*2840*/  LDS R63, [R62+0x1000] ;  /* 0x001000003e3f7984 */ /* 0x000fe20000000800 */
[C---:B------:R-:W-:Y:S01]  /*2850*/  FFMA R16, R66.reuse, R59, R9 ;  /* 0x0000003b42107223 */ /* 0x040fe20000000009 */
[C---:B------:R-:W-:Y:S01]  /*2860*/  FFMA R92, R66.reuse, R23, R92 ;  /* 0x00000017425c7223 */ /* 0x040fe2000000005c */
[C---:B------:R-:W-:Y:S01]  /*2870*/  FFMA R124, R66.reuse, R19, R124 ;  /* 0x00000013427c7223 */ /* 0x040fe2000000007c */
[----:B------:R-:W-:Y:S01]  /*2880*/  LDS R53, [R62+0x1040] ;  /* 0x001040003e357984 */ /* 0x000fe20000000800 */
[C---:B------:R-:W-:Y:S01]  /*2890*/  FFMA R10, R66.reuse, R15, R10 ;  /* 0x0000000f420a7223 */ /* 0x040fe2000000000a */
[C---:B------:R-:W-:Y:S01]  /*28a0*/  FFMA R122, R66.reuse, R47, R122 ;  /* 0x0000002f427a7223 */ /* 0x040fe2000000007a */
[----:B------:R-:W-:Y:S01]  /*28b0*/  FFMA R120, R66, R75, R120 ;  /* 0x0000004b42787223 */ /* 0x000fe20000000078 */
[----:B------:R-:W-:Y:S04]  /*28c0*/  LDS R11, [R62+0x1080] ;  /* 0x001080003e0b7984 */ /* 0x000fe80000000800 */
[----:B------:R-:W3:Y:S04]  /*28d0*/  LDS.128 R28, [R70+0x20] ;  /* 0x00002000461c7984 */ /* 0x000ee80000000c00 */
[----:B------:R-:W-:Y:S04]  /*28e0*/  LDS R7, [R62+0x11c0] ;  /* 0x0011c0003e077984 */ /* 0x000fe80000000800 */
[----:B------:R-:W5:Y:S04]  /*28f0*/  LDS.128 R40, [R70+0x820] ;  /* 0x0008200046287984 */ /* 0x000f680000000c00 */
[----:B------:R-:W-:Y:S04]  /*2900*/  LDS R69, [R62+0x10c0] ;  /* 0x0010c0003e457984 */ /* 0x000fe80000000800 */
[----:B------:R-:W5:Y:S01]  /*2910*/  LDS.128 R64, [R70+0x1820] ;  /* 0x0018200046407984 */ /* 0x000f620000000c00 */
[C---:B------:R-:W-:Y:S01]  /*2920*/  FFMA R20, R27.reuse, R23, R20 ;  /* 0x000000171b147223 */ /* 0x040fe20000000014 */
[C---:B------:R-:W-:Y:S01]  /*2930*/  FFMA R81, R27.reuse, R19, R81 ;  /* 0x000000131b517223 */ /* 0x040fe20000000051 */
[C---:B------:R-:W-:Y:S01]  /*2940*/  FFMA R99, R27.reuse, R15, R99 ;  /* 0x0000000f1b637223 */ /* 0x040fe20000000063 */
[C---:B------:R-:W-:Y:S01]  /*2950*/  FFMA R93, R27.reuse, R47, R93 ;  /* 0x0000002f1b5d7223 */ /* 0x040fe2000000005d */
[C---:B------:R-:W-:Y:S01]  /*2960*/  FFMA R87, R27.reuse, R75, R87 ;  /* 0x0000004b1b577223 */ /* 0x040fe20000000057 */
[C---:B------:R-:W-:Y:S01]  /*2970*/  FFMA R73, R27.reuse, R51, R73 ;  /* 0x000000331b497223 */ /* 0x040fe20000000049 */
[----:B------:R-:W-:Y:S01]  /*2980*/  FFMA R61, R27, R55, R61 ;  /* 0x000000371b3d7223 */ /* 0x000fe2000000003d */
[----:B------:R-:W5:Y:S01]  /*2990*/  LDS R101, [R62+0x1100] ;  /* 0x001100003e657984 */ /* 0x000f620000000800 */
[----:B0-----:R-:W-:Y:S01]  /*29a0*/  FFMA R91, R25, R59, R60 ;  /* 0x0000003b195b7223 */ /* 0x001fe2000000003c */
[----:B------:R-:W-:-:S02]  /*29b0*/  FFMA R104, R106, R50, R85 ;  /* 0x000000326a687223 */ /* 0x000fc40000000055 */
[----:B------:R-:W0:Y:S01]  /*29c0*/  LDS R9, [R62+0x1140] ;  /* 0x001140003e097984 */ /* 0x000e220000000800 */
[-C--:B-1----:R-:W-:Y:S01]  /*29d0*/  FFMA R112, R33, R23.reuse, R112 ;  /* 0x0000001721707223 */ /* 0x082fe20000000070 */
[-C--:B--2---:R-:W-:Y:S02]  /*29e0*/  FFMA R98, R57, R23.reuse, R98 ;  /* 0x0000001739627223 */ /* 0x084fe40000000062 */
[----:B------:R-:W1:Y:S01]  /*29f0*/  LDS R27, [R62+0x1180] ;  /* 0x001180003e1b7984 */ /* 0x000e620000000800 */
[-C--:B------:R-:W-:Y:S01]  /*2a00*/  FFMA R60, R25, R23.reuse, R21 ;  /* 0x00000017193c7223 */ /* 0x080fe20000000015 */
[----:B------:R-:W-:Y:S01]  /*2a10*/  FFMA R106, R106, R54, R79 ;  /* 0x000000366a6a7223 */ /* 0x000fe2000000004f */
[C---:B----4-:R-:W-:Y:S01]  /*2a20*/  FFMA R23, R76.reuse, R23, R48 ;  /* 0x000000174c177223 */ /* 0x050fe20000000030 */
[-C--:B------:R-:W-:Y:S01]  /*2a30*/  FFMA R50, R33, R75.reuse, R32 ;  /* 0x0000004b21327223 */ /* 0x080fe20000000020 */
[----:B------:R-:W-:Y:S01]  /*2a40*/  FFMA R102, R57, R75, R102 ;  /* 0x0000004b39667223 */ /* 0x000fe20000000066 */
        /* <DEDUP_REMOVED lines=21> */
[----:B------:R-:W2:Y:S01]  /*2ba0*/  LDS.128 R32, [R70+0x1020] ;  /* 0x0010200046207984 */ /* 0x000ea20000000c00 */
[C---:B------:R-:W-:Y:S01]  /*2bb0*/  FFMA R90, R57.reuse, R59, R90 ;  /* 0x0000003b395a7223 */ /* 0x040fe2000000005a */
[-C--:B------:R-:W-:Y:S01]  /*2bc0*/  FFMA R94, R57, R19.reuse, R94 ;  /* 0x00000013395e7223 */ /* 0x080fe2000000005e */
[C---:B------:R-:W-:Y:S01]  /*2bd0*/  FFMA R48, R76.reuse, R19, R56 ;  /* 0x000000134c307223 */ /* 0x040fe20000000038 */
[----:B------:R-:W-:Y:S01]  /*2be0*/  FFMA R55, R76, R55, R52 ;  /* 0x000000374c377223 */ /* 0x000fe20000000034 */
[-C--:B---3--:R-:W-:Y:S01]  /*2bf0*/  FFMA R47, R63, R28.reuse, R22 ;  /* 0x0000001c3f2f7223 */ /* 0x088fe20000000016 */
[-C--:B------:R-:W-:Y:S01]  /*2c00*/  FFMA R15, R53, R28.reuse, R18 ;  /* 0x0000001c350f7223 */ /* 0x080fe20000000012 */
[----:B------:R-:W-:Y:S01]  /*2c10*/  FFMA R13, R11, R28, R16 ;  /* 0x0000001c0b0d7223 */ /* 0x000fe20000000010 */
[-C--:B-----5:R-:W-:Y:S01]  /*2c20*/  FFMA R51, R63, R40.reuse, R20 ;  /* 0x000000283f337223 */ /* 0x0a0fe20000000014 */
[----:B------:R-:W-:Y:S01]  /*2c30*/  FFMA R46, R7, R40, R23 ;  /* 0x00000028072e7223 */ /* 0x000fe20000000017 */
[----:B------:R-:W3:Y:S01]  /*2c40*/  LDS.128 R56, [R70+0x2020] ;  /* 0x0020200046387984 */ /* 0x000ee20000000c00 */
[----:B------:R-:W-:-:S03]  /*2c50*/  FFMA R125, R69, R64, R14 ;  /* 0x00000040457d7223 */ /* 0x000fc6000000000e */
[----:B------:R-:W4:Y:S04]  /*2c60*/  LDS.128 R76, [R70+0x2820] ;  /* 0x00282000464c7984 */ /* 0x000f280000000c00 */
[----:B------:R-:W5:Y:S04]  /*2c70*/  LDS.128 R16, [R70+0x3020] ;  /* 0x0030200046107984 */ /* 0x000f680000000c00 */
[----:B------:R-:W5:Y:S04]  /*2c80*/  LDS.128 R20, [R70+0x3820] ;  /* 0x0038200046147984 */ /* 0x000f680000000c00 */
[----:B------:R-:W5:Y:S01]  /*2c90*/  LDS R14, [R62+0x1240] ;  /* 0x001240003e0e7984 */ /* 0x000f620000000800 */
[-C--:B------:R-:W-:Y:S01]  /*2ca0*/  FFMA R12, R69, R28.reuse, R12 ;  /* 0x0000001c450c7223 */ /* 0x080fe2000000000c */
[-C--:B------:R-:W-:Y:S01]  /*2cb0*/  FFMA R108, R101, R28.reuse, R108 ;  /* 0x0000001c656c7223 */ /* 0x080fe2000000006c */
[-C--:B0-----:R-:W-:Y:S01]  /*2cc0*/  FFMA R90, R9, R28.reuse, R90 ;  /* 0x0000001c095a7223 */ /* 0x081fe2000000005a */
[-C--:B-1----:R-:W-:Y:S01]  /*2cd0*/  FFMA R52, R27, R28.reuse, R91 ;  /* 0x0000001c1b347223 */ /* 0x082fe2000000005b */
[----:B------:R-:W-:Y:S01]  /*2ce0*/  FFMA R25, R7, R28, R25 ;  /* 0x0000001c07197223 */ /* 0x000fe20000000019 */
[----:B------:R-:W-:Y:S04]  /*2cf0*/  LDS R115, [R62+0x12c0] ;  /* 0x0012c0003e737984 */ /* 0x000fe80000000800 */
[----:B------:R-:W0:Y:S01]  /*2d00*/  LDS R28, [R62+0x1200] ;  /* 0x001200003e1c7984 */ /* 0x000e220000000800 */
[C---:B------:R-:W-:Y:S01]  /*2d10*/  FFMA R44, R53.reuse, R64, R44 ;  /* 0x00000040352c7223 */ /* 0x040fe2000000002c */
[-C--:B------:R-:W-:Y:S01]  /*2d20*/  FFMA R24, R53, R40.reuse, R24 ;  /* 0x0000002835187223 */ /* 0x080fe20000000018 */
[----:B------:R-:W-:Y:S01]  /*2d30*/  FFMA R92, R11, R40, R92 ;  /* 0x000000280b5c7223 */ /* 0x000fe2000000005c */
        /* <DEDUP_REMOVED lines=16> */
[----:B------:R-:W-:Y:S01]  /*2e40*/  FFMA R80, R27, R64, R80 ;  /* 0x000000401b507223 */ /* 0x000fe20000000050 */
[-C--:B---3--:R-:W-:Y:S01]  /*2e50*/  FFMA R93, R63, R56.reuse, R93 ;  /* 0x000000383f5d7223 */ /* 0x088fe2000000005d */
[-C--:B------:R-:W-:Y:S01]  /*2e60*/  FFMA R72, R53, R56.reuse, R72 ;  /* 0x0000003835487223 */ /* 0x080fe20000000048 */
[-C--:B------:R-:W-:Y:S01]  /*2e70*/  FFMA R122, R11, R56.reuse, R122 ;  /* 0x000000380b7a7223 */ /* 0x080fe2000000007a */
[-C--:B------:R-:W-:Y:S01]  /*2e80*/  FFMA R123, R69, R56.reuse, R123 ;  /* 0x00000038457b7223 */ /* 0x080fe2000000007b */
[-C--:B------:R-:W-:Y:S01]  /*2e90*/  FFMA R118, R101, R56.reuse, R118 ;  /* 0x0000003865767223 */ /* 0x080fe20000000076 */
[-C--:B------:R-:W-:Y:S01]  /*2ea0*/  FFMA R100, R9, R56.reuse, R100 ;  /* 0x0000003809647223 */ /* 0x080fe20000000064 */
[----:B------:R-:W-:Y:S01]  /*2eb0*/  FFMA R54, R27, R56, R54 ;  /* 0x000000381b367223 */ /* 0x000fe20000000036 */
[----:B------:R-:W1:Y:S01]  /*2ec0*/  LDS R32, [R62+0x1280] ;  /* 0x001280003e207984 */ /* 0x000e620000000800 */
[-C--:B----4-:R-:W-:Y:S01]  /*2ed0*/  FFMA R87, R63, R76.reuse, R87 ;  /* 0x0000004c3f577223 */ /* 0x090fe20000000057 */
[-C--:B------:R-:W-:Y:S01]  /*2ee0*/  FFMA R105, R101, R76.reuse, R50 ;  /* 0x0000004c65697223 */ /* 0x080fe20000000032 */
[----:B------:R-:W-:Y:S01]  /*2ef0*/  FFMA R102, R9, R76, R102 ;  /* 0x0000004c09667223 */ /* 0x000fe20000000066 */
[-C--:B-----5:R-:W-:Y:S01]  /*2f00*/  FFMA R73, R63, R16.reuse, R73 ;  /* 0x000000103f497223 */ /* 0x0a0fe20000000049 */
[-C--:B------:R-:W-:Y:S01]  /*2f10*/  FFMA R103, R101, R16.reuse, R36 ;  /* 0x0000001065677223 */ /* 0x080fe20000000024 */
[C---:B------:R-:W-:Y:S01]  /*2f20*/  FFMA R104, R9.reuse, R16, R104 ;  /* 0x0000001009687223 */ /* 0x040fe20000000068 */
[----:B------:R-:W-:Y:S01]  /*2f30*/  FFMA R106, R9, R20, R106 ;  /* 0x00000014096a7223 */ /* 0x000fe2000000006a */
[C---:B------:R-:W-:Y:S01]  /*2f40*/  FFMA R64, R7.reuse, R64, R89 ;  /* 0x0000004007407223 */ /* 0x040fe20000000059 */
[C---:B------:R-:W-:Y:S01]  /*2f50*/  FFMA R56, R7.reuse, R56, R85 ;  /* 0x0000003807387223 */ /* 0x040fe20000000055 */
[C---:B------:R-:W-:Y:S01]  /*2f60*/  FFMA R50, R7.reuse, R76, R83 ;  /* 0x0000004c07327223 */ /* 0x040fe20000000053 */
[----:B------:R-:W-:Y:S01]  /*2f70*/  FFMA R36, R7, R16, R75 ;  /* 0x0000001007247223 */ /* 0x000fe2000000004b */
[-C--:B------:R-:W-:Y:S01]  /*2f80*/  FFMA R63, R63, R20.reuse, R61 ;  /* 0x000000143f3f7223 */ /* 0x080fe2000000003d */
[----:B------:R-:W2:Y:S01]  /*2f90*/  LDS R9, [R62+0x1300] ;  /* 0x001300003e097984 */ /* 0x000ea20000000800 */
[----:B------:R-:W-:Y:S01]  /*2fa0*/  FFMA R40, R7, R20, R55 ;  /* 0x0000001407287223 */ /* 0x000fe20000000037 */
[C---:B------:R-:W-:Y:S01]  /*2fb0*/  FFMA R120, R11.reuse, R76, R120 ;  /* 0x0000004c0b787223 */ /* 0x040fe20000000078 */
[C---:B------:R-:W-:Y:S01]  /*2fc0*/  FFMA R37, R11.reuse, R16, R37 ;  /* 0x000000100b257223 */ /* 0x040fe20000000025 */
[-C--:B------:R-:W-:Y:S01]  /*2fd0*/  FFMA R45, R11, R20.reuse, R45 ;  /* 0x000000140b2d7223 */ /* 0x080fe2000000002d */
[----:B------:R-:W3:Y:S01]  /*2fe0*/  LDS R61, [R62+0x1340] ;  /* 0x001340003e3d7984 */ /* 0x000ee20000000800 */
[----:B------:R-:W-:Y:S01]  /*2ff0*/  FFMA R91, R14, R65, R44 ;  /* 0x000000410e5b7223 */ /* 0x000fe2000000002c */
[----:B------:R-:W-:-:S02]  /*3000*/  FFMA R11, R69, R20, R39 ;  /* 0x00000014450b7223 */ /* 0x000fc40000000027 */
[----:B------:R-:W4:Y:S04]  /*3010*/  LDS R7, [R62+0x1380] ;  /* 0x001380003e077984 */ /* 0x000f280000000800 */
[----:B------:R-:W5:Y:S04]  /*3020*/  LDS R44, [R62+0x13c0] ;  /* 0x0013c0003e2c7984 */ /* 0x000f680000000800 */
[----:B------:R-:W5:Y:S01]  /*3030*/  LDS R39, [R62+0x1440] ;  /* 0x001440003e277984 */ /* 0x000f620000000800 */
[-C--:B------:R-:W-:Y:S01]  /*3040*/  FFMA R74, R53, R76.reuse, R74 ;  /* 0x0000004c354a7223 */ /* 0x080fe2000000004a */
[-C--:B------:R-:W-:Y:S01]  /*3050*/  FFMA R121, R69, R76.reuse, R121 ;  /* 0x0000004c45797223 */ /* 0x080fe20000000079 */
[----:B------:R-:W-:Y:S01]  /*3060*/  FFMA R84, R27, R76, R84 ;  /* 0x0000004c1b547223 */ /* 0x000fe20000000054 */
[-C--:B------:R-:W-:Y:S01]  /*3070*/  FFMA R76, R53, R16.reuse, R71 ;  /* 0x00000010354c7223 */ /* 0x080fe20000000047 */
[-C--:B------:R-:W-:Y:S01]  /*3080*/  FFMA R119, R69, R16.reuse, R119 ;  /* 0x0000001045777223 */ /* 0x080fe20000000077 */
[----:B------:R-:W-:Y:S01]  /*3090*/  FFMA R86, R27, R16, R86 ;  /* 0x000000101b567223 */ /* 0x000fe20000000056 */
[----:B0-----:R-:W-:Y:S01]  /*30a0*/  FFMA R16, R28, R41, R51 ;  /* 0x000000291c107223 */ /* 0x001fe20000000033 */
[----:B------:R-:W-:Y:S01]  /*30b0*/  LDS R117, [R62+0x14c0] ;  /* 0x0014c0003e757984 */ /* 0x000fe20000000800 */
[----:B------:R-:W-:-:S03]  /*30c0*/  FFMA R49, R53, R20, R49 ;  /* 0x0000001435317223 */ /* 0x000fc60000000031 */
[----:B------:R-:W0:Y:S01]  /*30d0*/  LDS R51, [R62+0x1480] ;  /* 0x001480003e337984 */ /* 0x000e220000000800 */
[-C--:B------:R-:W-:Y:S01]  /*30e0*/  FFMA R101, R101, R20.reuse, R38 ;  /* 0x0000001465657223 */ /* 0x080fe20000000026 */
        /* <DEDUP_REMOVED lines=25> */
[CC--:B------:R-:W-:Y:S01]  /*3280*/  FFMA R13, R32.reuse, R21.reuse, R45 ;  /* 0x00000015200d7223 */ /* 0x0c0fe2000000002d */
        /* <DEDUP_REMOVED lines=9> */
[----:B------:R-:W-:Y:S01]  /*3320*/  FFMA R120, R32, R17, R37 ;  /* 0x0000001120787223 */ /* 0x000fe20000000025 */
[C---:B---3--:R-:W-:Y:S01]  /*3330*/  FFMA R97, R61.reuse, R29, R90 ;  /* 0x0000001d3d617223 */ /* 0x048fe2000000005a */
[C---:B------:R-:W-:Y:S01]  /*3340*/  FFMA R83, R61.reuse, R41, R98 ;  /* 0x000000293d537223 */ /* 0x040fe20000000062 */
[C---:B------:R-:W-:Y:S01]  /*3350*/  FFMA R75, R61.reuse, R33, R94 ;  /* 0x000000213d4b7223 */ /* 0x040fe2000000005e */
[C---:B------:R-:W-:Y:S01]  /*3360*/  FFMA R73, R61.reuse, R65, R96 ;  /* 0x000000413d497223 */ /* 0x040fe20000000060 */
[C---:B------:R-:W-:Y:S01]  /*3370*/  FFMA R71, R61.reuse, R57, R100 ;  /* 0x000000393d477223 */ /* 0x040fe20000000064 */
[C---:B------:R-:W-:Y:S01]  /*3380*/  FFMA R69, R61.reuse, R77, R102 ;  /* 0x0000004d3d457223 */ /* 0x040fe20000000066 */
[----:B------:R-:W-:Y:S01]  /*3390*/  FFMA R63, R61, R17, R104 ;  /* 0x000000113d3f7223 */ /* 0x000fe20000000068 */
[C---:B----4-:R-:W-:Y:S01]  /*33a0*/  FFMA R55, R7.reuse, R29, R52 ;  /* 0x0000001d07377223 */ /* 0x050fe20000000034 */
[C---:B------:R-:W-:Y:S01]  /*33b0*/  FFMA R53, R7.reuse, R41, R60 ;  /* 0x0000002907357223 */ /* 0x040fe2000000003c */
[C---:B------:R-:W-:Y:S01]  /*33c0*/  FFMA R11, R7.reuse, R33, R68 ;  /* 0x00000021070b7223 */ /* 0x040fe20000000044 */
[C---:B------:R-:W-:Y:S01]  /*33d0*/  FFMA R49, R7.reuse, R65, R80 ;  /* 0x0000004107317223 */ /* 0x040fe20000000050 */
[C---:B------:R-:W-:Y:S01]  /*33e0*/  FFMA R9, R7.reuse, R57, R54 ;  /* 0x0000003907097223 */ /* 0x040fe20000000036 */
[C---:B------:R-:W-:Y:S01]  /*33f0*/  FFMA R47, R7.reuse, R77, R84 ;  /* 0x0000004d072f7223 */ /* 0x040fe20000000054 */
[----:B------:R-:W-:Y:S01]  /*3400*/  FFMA R45, R7, R17, R86 ;  /* 0x00000011072d7223 */ /* 0x000fe20000000056 */
[-C--:B------:R-:W-:Y:S01]  /*3410*/  FFMA R61, R61, R21.reuse, R106 ;  /* 0x000000153d3d7223 */ /* 0x080fe2000000006a */
[-C--:B------:R-:W-:Y:S01]  /*3420*/  FFMA R7, R7, R21.reuse, R88 ;  /* 0x0000001507077223 */ /* 0x080fe20000000058 */
[----:B-----5:R-:W-:Y:S01]  /*3430*/  FFMA R37, R44, R21, R40 ;  /* 0x000000152c257223 */ /* 0x020fe20000000028 */
        /* <DEDUP_REMOVED lines=9> */
[----:B------:R-:W1:Y:S01]  /*34d0*/  LDS R39, [R62+0x15c0] ;  /* 0x0015c0003e277984 */ /* 0x000e620000000800 */
[C---:B------:R-:W-:Y:S01]  /*34e0*/  FFMA R124, R32.reuse, R33, R124 ;  /* 0x00000021207c7223 */ /* 0x040fe2000000007c */
[----:B------:R-:W-:Y:S01]  /*34f0*/  FFMA R122, R32, R57, R122 ;  /* 0x00000039207a7223 */ /* 0x000fe2000000007a */
[C---:B------:R-:W-:Y:S01]  /*3500*/  FFMA R29, R44.reuse, R29, R25 ;  /* 0x0000001d2c1d7223 */ /* 0x040fe20000000019 */
[----:B------:R-:W2:Y:S01]  /*3510*/  LDS R32, [R62+0x1400] ;  /* 0x001400003e207984 */ /* 0x000ea20000000800 */
[C---:B------:R-:W-:Y:S01]  /*3520*/  FFMA R89, R44.reuse, R57, R56 ;  /* 0x000000392c597223 */ /* 0x040fe20000000038 */
[----:B------:R-:W-:Y:S01]  /*3530*/  FFMA R25, R44, R17, R36 ;  /* 0x000000112c197223 */ /* 0x000fe20000000024 */
[C---:B0-----:R-:W-:Y:S01]  /*3540*/  FFMA R15, R51.reuse, R30, R14 ;  /* 0x0000001e330f7223 */ /* 0x041fe2000000000e */
[----:B------:R-:W0:Y:S01]  /*3550*/  LDS R57, [R62+0x1500] ;  /* 0x001500003e397984 */ /* 0x000e220000000800 */
[C---:B------:R-:W-:Y:S01]  /*3560*/  FFMA R92, R51.reuse, R42, R92 ;  /* 0x0000002a335c7223 */ /* 0x040fe2000000005c */
[C---:B------:R-:W-:Y:S01]  /*3570*/  FFMA R124, R51.reuse, R34, R124 ;  /* 0x00000022337c7223 */ /* 0x040fe2000000007c */
[C---:B------:R-:W-:Y:S01]  /*3580*/  FFMA R76, R51.reuse, R66, R76 ;  /* 0x00000042334c7223 */ /* 0x040fe2000000004c */
[----:B------:R-:W3:Y:S01]  /*3590*/  LDS R36, [R62+0x1540] ;  /* 0x001540003e247984 */ /* 0x000ee20000000800 */
[C---:B------:R-:W-:Y:S01]  /*35a0*/  FFMA R122, R51.reuse, R58, R122 ;  /* 0x0000003a337a7223 */ /* 0x040fe2000000007a */
[C---:B------:R-:W-:Y:S01]  /*35b0*/  FFMA R10, R51.reuse, R78, R10 ;  /* 0x0000004e330a7223 */ /* 0x040fe2000000000a */
[C---:B------:R-:W-:Y:S01]  /*35c0*/  FFMA R120, R51.reuse, R18, R120 ;  /* 0x0000001233787223 */ /* 0x040fe20000000078 */
[----:B------:R-:W4:Y:S01]  /*35d0*/  LDS R86, [R62+0x1580] ;  /* 0x001580003e567984 */ /* 0x000f220000000800 */
[----:B------:R-:W-:-:S03]  /*35e0*/  FFMA R84, R51, R22, R13 ;  /* 0x0000001633547223 */ /* 0x000fc6000000000d */
[----:B------:R-:W5:Y:S01]  /*35f0*/  LDS R51, [R62+0x1600] ;  /* 0x001600003e337984 */ /* 0x000f620000000800 */
[----:B------:R-:W-:-:S03]  /*3600*/  FFMA R13, R117, R30, R12 ;  /* 0x0000001e750d7223 */ /* 0x000fc6000000000c */
[----:B------:R-:W5:Y:S01]  /*3610*/  LDS R68, [R62+0x1640] ;  /* 0x001640003e447984 */ /* 0x000f620000000800 */
[C---:B------:R-:W-:Y:S01]  /*3620*/  FFMA R41, R44.reuse, R41, R46 ;  /* 0x000000292c297223 */ /* 0x040fe2000000002e */
[C---:B------:R-:W-:Y:S02]  /*3630*/  FFMA R33, R44.reuse, R33, R48 ;  /* 0x000000212c217223 */ /* 0x040fe40000000030 */
[----:B------:R-:W5:Y:S01]  /*3640*/  LDS R12, [R62+0x1680] ;  /* 0x001680003e0c7984 */ /* 0x000f620000000800 */
[----:B------:R-:W-:-:S03]  /*3650*/  FFMA R85, R44, R77, R50 ;  /* 0x0000004d2c557223 */ /* 0x000fc60000000032 */
[----:B------:R-:W5:Y:S01]  /*3660*/  LDS R46, [R62+0x16c0] ;  /* 0x0016c0003e2e7984 */ /* 0x000f620000000800 */
[C---:B-1----:R-:W-:Y:S01]  /*3670*/  FFMA R50, R39.reuse, R34, R33 ;  /* 0x0000002227327223 */ /* 0x042fe20000000021 */
[----:B------:R-:W-:Y:S02]  /*3680*/  FFMA R40, R39, R18, R25 ;  /* 0x0000001227287223 */ /* 0x000fe40000000019 */
[----:B------:R-:W1:Y:S04]  /*3690*/  LDS R33, [R62+0x1740] ;  /* 0x001740003e217984 */ /* 0x000e680000000800 */
[----:B------:R-:W1:Y:S01]  /*36a0*/  LDS R25, [R62+0x1700] ;  /* 0x001700003e197984 */ /* 0x000e620000000800 */
[C---:B--2---:R-:W-:Y:S01]  /*36b0*/  FFMA R27, R32.reuse, R30, R27 ;  /* 0x0000001e201b7223 */ /* 0x044fe2000000001b */
[C---:B------:R-:W-:Y:S01]  /*36c0*/  FFMA R16, R32.reuse, R42, R16 ;  /* 0x0000002a20107223 */ /* 0x040fe20000000010 */
[C---:B------:R-:W-:Y:S01]  /*36d0*/  FFMA R81, R32.reuse, R34, R81 ;  /* 0x0000002220517223 */ /* 0x040fe20000000051 */
[C---:B------:R-:W-:Y:S01]  /*36e0*/  FFMA R99, R32.reuse, R66, R99 ;  /* 0x0000004220637223 */ /* 0x040fe20000000063 */
[C---:B------:R-:W-:Y:S01]  /*36f0*/  FFMA R93, R32.reuse, R58, R93 ;  /* 0x0000003a205d7223 */ /* 0x040fe2000000005d */
[C---:B------:R-:W-:Y:S01]  /*3700*/  FFMA R87, R32.reuse, R78, R87 ;  /* 0x0000004e20577223 */ /* 0x040fe20000000057 */
[----:B------:R-:W-:Y:S01]  /*3710*/  FFMA R77, R32, R18, R38 ;  /* 0x00000012204d7223 */ /* 0x000fe20000000026 */
[----:B------:R-:W-:Y:S01]  /*3720*/  FFMA R65, R44, R65, R64 ;  /* 0x000000412c417223 */ /* 0x000fe20000000040 */
[----:B------:R-:W-:Y:S01]  /*3730*/  FFMA R20, R32, R22, R20 ;  /* 0x0000001620147223 */ /* 0x000fe20000000014 */
[-C--:B------:R-:W-:Y:S01]  /*3740*/  FFMA R116, R117, R42.reuse, R116 ;  /* 0x0000002a75747223 */ /* 0x080fe20000000074 */
[----:B0-----:R-:W-:Y:S01]  /*3750*/  FFMA R106, R57, R42, R113 ;  /* 0x0000002a396a7223 */ /* 0x001fe20000000071 */
        /* <DEDUP_REMOVED lines=14> */
[----:B------:R-:W-:Y:S01]  /*3840*/  FFMA R28, R39, R42, R41 ;  /* 0x0000002a271c7223 */ /* 0x000fe20000000029 */
[-C--:B------:R-:W-:Y:S01]  /*3850*/  FFMA R44, R117, R22.reuse, R115 ;  /* 0x00000016752c7223 */ /* 0x080fe20000000073 */
[-C--:B------:R-:W-:Y:S01]  /*3860*/  FFMA R38, R57, R22.reuse, R101 ;  /* 0x0000001639267223 */ /* 0x080fe20000000065 */
[-C--:B------:R-:W-:Y:S01]  /*3870*/  FFMA R36, R36, R22.reuse, R61 ;  /* 0x0000001624247223 */ /* 0x080fe2000000003d */
[-C--:B------:R-:W-:Y:S01]  /*3880*/  FFMA R86, R86, R22.reuse, R7 ;  /* 0x0000001656567223 */ /* 0x080fe20000000007 */
[----:B------:R-:W-:Y:S01]  /*3890*/  FFMA R42, R39, R22, R37 ;  /* 0x00000016272a7223 */ /* 0x000fe20000000025 */
[C---:B-----5:R-:W-:Y:S01]  /*38a0*/  FFMA R22, R51.reuse, R31, R27 ;  /* 0x0000001f33167223 */ /* 0x060fe2000000001b */
        /* <DEDUP_REMOVED lines=12> */
[-C--:B------:R-:W-:Y:S01]  /*3970*/  FFMA R52, R117, R18.reuse, R119 ;  /* 0x0000001275347223 */ /* 0x080fe20000000077 */
[----:B------:R-:W0:Y:S01]  /*3980*/  LDS R21, [R62+0x1780] ;  /* 0x001780003e157984 */ /* 0x000e220000000800 */
        /* <DEDUP_REMOVED lines=8> */
[----:B------:R-:W2:Y:S01]  /*3a10*/  LDS R68, [R62+0x17c0] ;  /* 0x0017c0003e447984 */ /* 0x000ea20000000800 */
        /* <DEDUP_REMOVED lines=16> */
[----:B------:R-:W-:Y:S01]  /*3b20*/  LDS R63, [R62+0x1800] ;  /* 0x001800003e3f7984 */ /* 0x000fe20000000800 */
[C---:B------:R-:W-:Y:S01]  /*3b30*/  FFMA R108, R57.reuse, R30, R108 ;  /* 0x0000001e396c7223 */ /* 0x040fe2000000006c */
[C---:B------:R-:W-:Y:S01]  /*3b40*/  FFMA R112, R57.reuse, R34, R111 ;  /* 0x0000002239707223 */ /* 0x040fe2000000006f */
[C---:B------:R-:W-:Y:S01]  /*3b50*/  FFMA R110, R57.reuse, R66, R109 ;  /* 0x00000042396e7223 */ /* 0x040fe2000000006d */
[----:B------:R-:W-:Y:S01]  /*3b60*/  LDS R27, [R62+0x1840] ;  /* 0x001840003e1b7984 */ /* 0x000fe20000000800 */
[C---:B------:R-:W-:Y:S01]  /*3b70*/  FFMA R114, R57.reuse, R58, R107 ;  /* 0x0000003a39727223 */ /* 0x040fe2000000006b */
[----:B------:R-:W-:-:S02]  /*3b80*/  FFMA R118, R57, R78, R105 ;  /* 0x0000004e39767223 */ /* 0x000fc40000000069 */
[----:B------:R-:W3:Y:S01]  /*3b90*/  LDS.128 R44, [R70+0x30] ;  /* 0x00003000462c7984 */ /* 0x000ee20000000c00 */
[C---:B------:R-:W-:Y:S01]  /*3ba0*/  FFMA R7, R39.reuse, R30, R29 ;  /* 0x0000001e27077223 */ /* 0x040fe2000000001d */
[----:B------:R-:W-:Y:S02]  /*3bb0*/  FFMA R30, R39, R66, R65 ;  /* 0x00000042271e7223 */ /* 0x000fe40000000041 */
[----:B------:R-:W4:Y:S01]  /*3bc0*/  LDS R15, [R62+0x1980] ;  /* 0x001980003e0f7984 */ /* 0x000f220000000800 */
[C---:B-1----:R-:W-:Y:S01]  /*3bd0*/  FFMA R88, R33.reuse, R31, R88 ;  /* 0x0000001f21587223 */ /* 0x042fe20000000058 */
[C---:B------:R-:W-:Y:S02]  /*3be0*/  FFMA R90, R33.reuse, R43, R90 ;  /* 0x0000002b215a7223 */ /* 0x040fe4000000005a */
[----:B------:R-:W1:Y:S01]  /*3bf0*/  LDS R57, [R62+0x1880] ;  /* 0x001880003e397984 */ /* 0x000e620000000800 */
[C---:B------:R-:W-:Y:S01]  /*3c00*/  FFMA R94, R33.reuse, R35, R94 ;  /* 0x00000023215e7223 */ /* 0x040fe2000000005e */
[----:B------:R-:W-:-:S02]  /*3c10*/  FFMA R96, R33, R67, R96 ;  /* 0x0000004321607223 */ /* 0x000fc40000000060 */
[----:B------:R-:W5:Y:S01]  /*3c20*/  LDS R13, [R62+0x19c0] ;  /* 0x0019c0003e0d7984 */ /* 0x000f620000000800 */
[C---:B------:R-:W-:Y:S01]  /*3c30*/  FFMA R98, R33.reuse, R59, R98 ;  /* 0x0000003b21627223 */ /* 0x040fe20000000062 */
[C---:B------:R-:W-:Y:S02]  /*3c40*/  FFMA R100, R33.reuse, R79, R100 ;  /* 0x0000004f21647223 */ /* 0x040fe40000000064 */
[----:B------:R-:W5:Y:S01]  /*3c50*/  LDS.128 R72, [R70+0x830] ;  /* 0x0008300046487984 */ /* 0x000f620000000c00 */
[----:B------:R-:W-:Y:S01]  /*3c60*/  FFMA R102, R33, R19, R102 ;  /* 0x0000001321667223 */ /* 0x000fe20000000066 */
[C---:B------:R-:W-:Y:S01]  /*3c70*/  FFMA R89, R39.reuse, R58, R89 ;  /* 0x0000003a27597223 */ /* 0x040fe20000000059 */
[----:B------:R-:W-:Y:S01]  /*3c80*/  FFMA R85, R39, R78, R85 ;  /* 0x0000004e27557223 */ /* 0x000fe20000000055 */
[----:B------:R-:W5:Y:S01]  /*3c90*/  LDS R65, [R62+0x18c0] ;  /* 0x0018c0003e417984 */ /* 0x000f620000000800 */
[-C--:B------:R-:W-:Y:S01]  /*3ca0*/  FFMA R34, R25, R23.reuse, R38 ;  /* 0x0000001719227223 */ /* 0x080fe20000000026 */
[----:B------:R-:W-:-:S02]  /*3cb0*/  FFMA R33, R33, R23, R36 ;  /* 0x0000001721217223 */ /* 0x000fc40000000024 */
[----:B------:R-:W5:Y:S04]  /*3cc0*/  LDS R105, [R62+0x1900] ;  /* 0x001900003e697984 */ /* 0x000f680000000800 */
[----:B------:R-:W5:Y:S04]  /*3cd0*/  LDS R49, [R62+0x1940] ;  /* 0x001940003e317984 */ /* 0x000f680000000800 */
        /* <DEDUP_REMOVED lines=8> */
[C---:B0-----:R-:W-:Y:S01]  /*3d60*/  FFMA R25, R21.reuse, R31, R64 ;  /* 0x0000001f15197223 */ /* 0x041fe20000000040 */
[C---:B------:R-:W-:Y:S01]  /*3d70*/  FFMA R64, R21.reuse, R43, R17 ;  /* 0x0000002b15407223 */ /* 0x040fe20000000011 */
[C---:B--2---:R-:W-:Y:S01]  /*3d80*/  FFMA R17, R68.reuse, R31, R7 ;  /* 0x0000001f44117223 */ /* 0x044fe20000000007 */
[C---:B------:R-:W-:Y:S01]  /*3d90*/  FFMA R66, R21.reuse, R35, R11 ;  /* 0x0000002315427223 */ /* 0x040fe2000000000b */
[C---:B------:R-:W-:Y:S01]  /*3da0*/  FFMA R78, R21.reuse, R79, R48 ;  /* 0x0000004f154e7223 */ /* 0x040fe20000000030 */
[----:B------:R-:W0:Y:S01]  /*3db0*/  LDS.128 R52, [R70+0x1030] ;  /* 0x0010300046347984 */ /* 0x000e220000000c00 */
        /* <DEDUP_REMOVED lines=9> */
[----:B------:R-:W2:Y:S01]  /*3e50*/  LDS.128 R28, [R70+0x2030] ;  /* 0x00203000461c7984 */ /* 0x000ea20000000c00 */
[C---:B------:R-:W-:Y:S01]  /*3e60*/  FFMA R79, R68.reuse, R19, R40 ;  /* 0x00000013444f7223 */ /* 0x040fe20000000028 */
[----:B------:R-:W-:Y:S01]  /*3e70*/  FFMA R67, R68, R23, R42 ;  /* 0x0000001744437223 */ /* 0x000fe2000000002a */
[-C--:B---3--:R-:W-:Y:S01]  /*3e80*/  FFMA R59, R63, R44.reuse, R22 ;  /* 0x0000002c3f3b7223 */ /* 0x088fe20000000016 */
[-C--:B------:R-:W-:Y:S01]  /*3e90*/  FFMA R7, R27, R44.reuse, R20 ;  /* 0x0000002c1b077223 */ /* 0x080fe20000000014 */
[-C--:B----4-:R-:W-:Y:S01]  /*3ea0*/  FFMA R68, R15, R44.reuse, R25 ;  /* 0x0000002c0f447223 */ /* 0x090fe20000000019 */
[----:B------:R-:W3:Y:S01]  /*3eb0*/  LDS.128 R20, [R70+0x3030] ;  /* 0x0030300046147984 */ /* 0x000ee20000000c00 */
[-C--:B-1----:R-:W-:Y:S01]  /*3ec0*/  FFMA R9, R57, R44.reuse, R18 ;  /* 0x0000002c39097223 */ /* 0x082fe20000000012 */
[----:B-----5:R-:W-:Y:S01]  /*3ed0*/  FFMA R25, R13, R44, R17 ;  /* 0x0000002c0d197223 */ /* 0x020fe20000000011 */
[-C--:B------:R-:W-:Y:S01]  /*3ee0*/  FFMA R71, R63, R72.reuse, R16 ;  /* 0x000000483f477223 */ /* 0x080fe20000000010 */
[----:B------:R-:W1:Y:S01]  /*3ef0*/  LDS.128 R40, [R70+0x2830] ;  /* 0x0028300046287984 */ /* 0x000e620000000c00 */
[-C--:B------:R-:W-:Y:S01]  /*3f00*/  FFMA R24, R27, R72.reuse, R24 ;  /* 0x000000481b187223 */ /* 0x080fe20000000018 */
[-C--:B------:R-:W-:Y:S01]  /*3f10*/  FFMA R92, R57, R72.reuse, R92 ;  /* 0x00000048395c7223 */ /* 0x080fe2000000005c */
[-C--:B------:R-:W-:Y:S01]  /*3f20*/  FFMA R116, R65, R72.reuse, R116 ;  /* 0x0000004841747223 */ /* 0x080fe20000000074 */
[----:B------:R-:W4:Y:S01]  /*3f30*/  LDS.128 R16, [R70+0x3830] ;  /* 0x0038300046107984 */ /* 0x000f220000000c00 */
[-C--:B------:R-:W-:Y:S01]  /*3f40*/  FFMA R106, R105, R72.reuse, R106 ;  /* 0x00000048696a7223 */ /* 0x080fe2000000006a */
[-C--:B------:R-:W-:Y:S01]  /*3f50*/  FFMA R90, R49, R72.reuse, R90 ;  /* 0x00000048315a7223 */ /* 0x080fe2000000005a */
[-C--:B------:R-:W-:Y:S01]  /*3f60*/  FFMA R64, R15, R72.reuse, R64 ;  /* 0x000000480f407223 */ /* 0x080fe20000000040 */
[----:B------:R-:W-:Y:S01]  /*3f70*/  FFMA R72, R13, R72, R11 ;  /* 0x000000480d487223 */ /* 0x000fe2000000000b */
[-C--:B------:R-:W-:Y:S01]  /*3f80*/  FFMA R12, R65, R44.reuse, R12 ;  /* 0x0000002c410c7223 */ /* 0x080fe2000000000c */
[-C--:B------:R-:W-:Y:S01]  /*3f90*/  FFMA R108, R105, R44.reuse, R108 ;  /* 0x0000002c696c7223 */ /* 0x080fe2000000006c */
[----:B------:R-:W-:Y:S01]  /*3fa0*/  FFMA R88, R49, R44, R88 ;  /* 0x0000002c31587223 */ /* 0x000fe20000000058 */
[----:B------:R-:W5:Y:S01]  /*3fb0*/  LDS R11, [R62+0x1a00] ;  /* 0x001a00003e0b7984 */ /* 0x000f620000000800 */
        /* <DEDUP_REMOVED lines=8> */
[----:B------:R-:W-:Y:S04]  /*4040*/  LDS R44, [R62+0x1a80] ;  /* 0x001a80003e2c7984 */ /* 0x000fe80000000800 */
[----:B------:R-:W5:Y:S04]  /*4050*/  LDS R36, [R62+0x1a40] ;  /* 0x001a40003e247984 */ /* 0x000f680000000800 */
[----:B------:R-:W5:Y:S01]  /*4060*/  LDS R119, [R62+0x1ac0] ;  /* 0x001ac0003e777984 */ /* 0x000f620000000800 */
        /* <DEDUP_REMOVED lines=16> */
[----:B---3--:R-:W-:Y:S01]  /*4170*/  FFMA R107, R105, R20, R32 ;  /* 0x00000014696b7223 */ /* 0x008fe20000000020 */
[C---:B-1----:R-:W-:Y:S01]  /*4180*/  FFMA R28, R63.reuse, R40, R87 ;  /* 0x000000283f1c7223 */ /* 0x042fe20000000057 */
        /* <DEDUP_REMOVED lines=8> */
[----:B----4-:R-:W-:Y:S01]  /*4210*/  FFMA R20, R63, R16, R51 ;  /* 0x000000103f147223 */ /* 0x010fe20000000033 */
[-C--:B------:R-:W-:Y:S01]  /*4220*/  FFMA R83, R27, R40.reuse, R83 ;  /* 0x000000281b537223 */ /* 0x080fe20000000053 */
[-C--:B------:R-:W-:Y:S01]  /*4230*/  FFMA R125, R65, R40.reuse, R125 ;  /* 0x00000028417d7223 */ /* 0x080fe2000000007d */
[-C--:B------:R-:W-:Y:S01]  /*4240*/  FFMA R118, R105, R40.reuse, R118 ;  /* 0x0000002869767223 */ /* 0x080fe20000000076 */
[-C--:B------:R-:W-:Y:S01]  /*4250*/  FFMA R100, R49, R40.reuse, R100 ;  /* 0x0000002831647223 */ /* 0x080fe20000000064 */
[----:B------:R-:W-:Y:S01]  /*4260*/  FFMA R78, R15, R40, R78 ;  /* 0x000000280f4e7223 */ /* 0x000fe2000000004e */
[-C--:B------:R-:W-:Y:S01]  /*4270*/  FFMA R51, R27, R16.reuse, R104 ;  /* 0x000000101b337223 */ /* 0x080fe20000000068 */
        /* <DEDUP_REMOVED lines=17> */
[----:B------:R-:W0:Y:S01]  /*4390*/  LDS R33, [R62+0x1b00] ;  /* 0x001b00003e217984 */ /* 0x000e220000000800 */
[C---:B------:R-:W-:Y:S01]  /*43a0*/  FFMA R24, R36.reuse, R73, R24 ;  /* 0x0000004924187223 */ /* 0x040fe20000000018 */
[C---:B------:R-:W-:Y:S01]  /*43b0*/  FFMA R82, R36.reuse, R53, R82 ;  /* 0x0000003524527223 */ /* 0x040fe20000000052 */
[C---:B------:R-:W-:Y:S01]  /*43c0*/  FFMA R91, R36.reuse, R37, R91 ;  /* 0x00000025245b7223 */ /* 0x040fe2000000005b */
[----:B------:R-:W1:Y:S01]  /*43d0*/  LDS R67, [R62+0x1b40] ;  /* 0x001b40003e437984 */ /* 0x000e620000000800 */
[C---:B------:R-:W-:Y:S01]  /*43e0*/  FFMA R20, R36.reuse, R29, R35 ;  /* 0x0000001d24147223 */ /* 0x040fe20000000023 */
[C---:B------:R-:W-:Y:S01]  /*43f0*/  FFMA R83, R36.reuse, R41, R83 ;  /* 0x0000002924537223 */ /* 0x040fe20000000053 */
[C---:B------:R-:W-:Y:S01]  /*4400*/  FFMA R69, R36.reuse, R21, R69 ;  /* 0x0000001524457223 */ /* 0x040fe20000000045 */
[----:B------:R-:W2:Y:S01]  /*4410*/  LDS R13, [R62+0x1b80] ;  /* 0x001b80003e0d7984 */ /* 0x000ea20000000800 */
        /* <DEDUP_REMOVED lines=8> */
[----:B------:R-:W3:Y:S01]  /*44a0*/  LDS R36, [R62+0x1bc0] ;  /* 0x001bc0003e247984 */ /* 0x000ee20000000800 */
[C---:B------:R-:W-:Y:S01]  /*44b0*/  FFMA R12, R119.reuse, R45, R12 ;  /* 0x0000002d770c7223 */ /* 0x040fe2000000000c */
[C---:B------:R-:W-:Y:S01]  /*44c0*/  FFMA R116, R119.reuse, R73, R116 ;  /* 0x0000004977747223 */ /* 0x040fe20000000074 */
[C---:B------:R-:W-:Y:S01]  /*44d0*/  FFMA R26, R119.reuse, R53, R26 ;  /* 0x00000035771a7223 */ /* 0x040fe2000000001a */
[----:B------:R-:W4:Y:S01]  /*44e0*/  LDS R44, [R62+0x1c00] ;  /* 0x001c00003e2c7984 */ /* 0x000f220000000800 */
[C---:B------:R-:W-:Y:S01]  /*44f0*/  FFMA R14, R119.reuse, R37, R14 ;  /* 0x00000025770e7223 */ /* 0x040fe2000000000e */
[C---:B------:R-:W-:Y:S01]  /*4500*/  FFMA R52, R119.reuse, R29, R52 ;  /* 0x0000001d77347223 */ /* 0x040fe20000000034 */
[C---:B------:R-:W-:Y:S01]  /*4510*/  FFMA R125, R119.reuse, R41, R125 ;  /* 0x00000029777d7223 */ /* 0x040fe2000000007d */
[C---:B------:R-:W-:Y:S01]  /*4520*/  FFMA R123, R119.reuse, R21, R123 ;  /* 0x00000015777b7223 */ /* 0x040fe2000000007b */
[----:B------:R-:W-:Y:S01]  /*4530*/  FFMA R119, R119, R17, R27 ;  /* 0x0000001177777223 */ /* 0x000fe2000000001b */
[----:B------:R-:W-:Y:S04]  /*4540*/  LDS R35, [R62+0x1c80] ;  /* 0x001c80003e237984 */ /* 0x000fe80000000800 */
[----:B------:R-:W5:Y:S04]  /*4550*/  LDS R27, [R62+0x1c40] ;  /* 0x001c40003e1b7984 */ /* 0x000f680000000800 */
[----:B------:R-:W5:Y:S01]  /*4560*/  LDS R121, [R62+0x1cc0] ;  /* 0x001cc0003e797984 */ /* 0x000f620000000800 */
[C---:B0-----:R-:W-:Y:S01]  /*4570*/  FFMA R108, R33.reuse, R45, R108 ;  /* 0x0000002d216c7223 */ /* 0x041fe2000000006c */
[----:B------:R-:W-:Y:S01]  /*4580*/  FFMA R111, R33, R29, R114 ;  /* 0x0000001d216f7223 */ /* 0x000fe20000000072 */
[C---:B-1----:R-:W-:Y:S01]  /*4590*/  FFMA R103, R67.reuse, R45, R88 ;  /* 0x0000002d43677223 */ /* 0x042fe20000000058 */
[----:B------:R-:W-:Y:S01]  /*45a0*/  FFMA R79, R67, R29, R98 ;  /* 0x0000001d434f7223 */ /* 0x000fe20000000062 */
[C---:B--2---:R-:W-:Y:S01]  /*45b0*/  FFMA R65, R13.reuse, R45, R68 ;  /* 0x0000002d0d417223 */ /* 0x044fe20000000044 */
[----:B------:R-:W-:Y:S01]  /*45c0*/  FFMA R51, R13, R29, R58 ;  /* 0x0000001d0d337223 */ /* 0x000fe2000000003a */
[C---:B------:R-:W-:Y:S01]  /*45d0*/  FFMA R115, R33.reuse, R53, R112 ;  /* 0x0000003521737223 */ /* 0x040fe20000000070 */
[----:B------:R-:W-:Y:S01]  /*45e0*/  FFMA R109, R33, R41, R118 ;  /* 0x00000029216d7223 */ /* 0x000fe20000000076 */
[C---:B------:R-:W-:Y:S01]  /*45f0*/  FFMA R97, R67.reuse, R53, R94 ;  /* 0x0000003543617223 */ /* 0x040fe2000000005e */
[-C--:B------:R-:W-:Y:S01]  /*4600*/  FFMA R77, R67, R41.reuse, R100 ;  /* 0x00000029434d7223 */ /* 0x080fe20000000064 */
[----:B------:R-:W-:Y:S01]  /*4610*/  FFMA R49, R13, R41, R78 ;  /* 0x000000290d317223 */ /* 0x000fe2000000004e */
[----:B------:R-:W-:Y:S01]  /*4620*/  LDS R112, [R62+0x1d40] ;  /* 0x001d40003e707984 */ /* 0x000fe20000000800 */
[C---:B---3--:R-:W-:Y:S01]  /*4630*/  FFMA R45, R36.reuse, R45, R25 ;  /* 0x0000002d242d7223 */ /* 0x048fe20000000019 */
        /* <DEDUP_REMOVED lines=9> */
[C---:B------:R-:W-:Y:S01]  /*46d0*/  FFMA R63, R44.reuse, R22, R63 ;  /* 0x000000162c3f7223 */ /* 0x040fe2000000003f */
[----:B------:R-:W-:Y:S01]  /*46e0*/  FFMA R44, R44, R18, R11 ;  /* 0x000000122c2c7223 */ /* 0x000fe2000000000b */
[----:B------:R-:W0:Y:S01]  /*46f0*/  LDS R41, [R62+0x1d00] ;  /* 0x001d00003e297984 */ /* 0x000e220000000800 */
        /* <DEDUP_REMOVED lines=9> */
[----:B------:R-:W-:-:S03]  /*4790*/  FFMA R59, R13, R53, R66 ;  /* 0x000000350d3b7223 */ /* 0x000fc60000000042 */
[----:B------:R-:W2:Y:S01]  /*47a0*/  LDS R27, [R62+0x1dc0] ;  /* 0x001dc0003e1b7984 */ /* 0x000ea20000000800 */
[----:B------:R-:W-:-:S03]  /*47b0*/  FFMA R53, R36, R53, R50 ;  /* 0x0000003524357223 */ /* 0x000fc60000000032 */
[----:B------:R-:W3:Y:S04]  /*47c0*/  LDS R66, [R62+0x1e80] ;  /* 0x001e80003e427984 */ /* 0x000ee80000000800 */
[----:B------:R-:W4:Y:S01]  /*47d0*/  LDS R50, [R62+0x1ec0] ;  /* 0x001ec0003e327984 */ /* 0x000f220000000800 */
[C---:B------:R-:W-:Y:S01]  /*47e0*/  FFMA R117, R33.reuse, R73, R106 ;  /* 0x0000004921757223 */ /* 0x040fe2000000006a */
[C---:B------:R-:W-:Y:S01]  /*47f0*/  FFMA R113, R33.reuse, R37, R110 ;  /* 0x0000002521717223 */ /* 0x040fe2000000006e */
[C---:B------:R-:W-:Y:S01]  /*4800*/  FFMA R107, R33.reuse, R21, R107 ;  /* 0x00000015216b7223 */ /* 0x040fe2000000006b */
[----:B------:R-:W-:Y:S01]  /*4810*/  FFMA R105, R33, R17, R105 ;  /* 0x0000001121697223 */ /* 0x000fe20000000069 */
[-C--:B------:R-:W-:Y:S01]  /*4820*/  FFMA R71, R67, R21.reuse, R102 ;  /* 0x0000001543477223 */ /* 0x080fe20000000066 */
[-C--:B------:R-:W-:Y:S01]  /*4830*/  FFMA R33, R13, R21.reuse, R80 ;  /* 0x000000150d217223 */ /* 0x080fe20000000050 */
[C---:B------:R-:W-:Y:S01]  /*4840*/  FFMA R21, R36.reuse, R21, R32 ;  /* 0x0000001524157223 */ /* 0x040fe20000000020 */
[C---:B------:R-:W-:Y:S01]  /*4850*/  FFMA R101, R67.reuse, R73, R90 ;  /* 0x0000004943657223 */ /* 0x040fe2000000005a */
[----:B------:R-:W-:Y:S01]  /*4860*/  FFMA R95, R67, R37, R96 ;  /* 0x00000025435f7223 */ /* 0x000fe20000000060 */
[C---:B------:R-:W-:Y:S01]  /*4870*/  FFMA R61, R13.reuse, R73, R64 ;  /* 0x000000490d3d7223 */ /* 0x040fe20000000040 */
[----:B------:R-:W-:Y:S01]  /*4880*/  FFMA R57, R13, R37, R60 ;  /* 0x000000250d397223 */ /* 0x000fe2000000003c */
        /* <DEDUP_REMOVED lines=11> */
[----:B------:R-:W5:Y:S01]  /*4940*/  LDS R35, [R62+0x1e00] ;  /* 0x001e00003e237984 */ /* 0x000f620000000800 */
[-C--:B------:R-:W-:Y:S01]  /*4950*/  FFMA R64, R121, R42.reuse, R125 ;  /* 0x0000002a79407223 */ /* 0x080fe2000000007d */
[----:B0-----:R-:W-:Y:S01]  /*4960*/  FFMA R28, R41, R42, R109 ;  /* 0x0000002a291c7223 */ /* 0x001fe2000000006d */
        /* <DEDUP_REMOVED lines=14> */
[C---:B--2---:R-:W-:Y:S01]  /*4a50*/  FFMA R87, R27.reuse, R42, R87 ;  /* 0x0000002a1b577223 */ /* 0x044fe20000000057 */
[----:B------:R-:W-:Y:S01]  /*4a60*/  FFMA R40, R27, R22, R21 ;  /* 0x000000161b287223 */ /* 0x000fe20000000015 */
[C---:B------:R-:W-:Y:S01]  /*4a70*/  FFMA R9, R121.reuse, R46, R12 ;  /* 0x0000002e79097223 */ /* 0x040fe2000000000c */
[-C--:B------:R-:W-:Y:S01]  /*4a80*/  FFMA R48, R121, R18.reuse, R119 ;  /* 0x0000001279307223 */ /* 0x080fe20000000077 */
[-C--:B------:R-:W-:Y:S01]  /*4a90*/  FFMA R56, R41, R18.reuse, R105 ;  /* 0x0000001229387223 */ /* 0x080fe20000000069 */
[-C--:B------:R-:W-:Y:S01]  /*4aa0*/  FFMA R112, R112, R18.reuse, R67 ;  /* 0x0000001270707223 */ /* 0x080fe20000000043 */
[-C--:B------:R-:W-:Y:S01]  /*4ab0*/  FFMA R94, R94, R18.reuse, R13 ;  /* 0x000000125e5e7223 */ /* 0x080fe2000000000d */
[----:B------:R-:W-:Y:S01]  /*4ac0*/  FFMA R42, R27, R18, R25 ;  /* 0x000000121b2a7223 */ /* 0x000fe20000000019 */
[----:B------:R-:W0:Y:S01]  /*4ad0*/  LDS R21, [R62+0x1f80] ;  /* 0x001f80003e157984 */ /* 0x000e220000000800 */
[C---:B------:R-:W-:Y:S01]  /*4ae0*/  FFMA R116, R121.reuse, R74, R116 ;  /* 0x0000004a79747223 */ /* 0x040fe20000000074 */
[C---:B------:R-:W-:Y:S01]  /*4af0*/  FFMA R26, R121.reuse, R54, R26 ;  /* 0x00000036791a7223 */ /* 0x040fe2000000001a */
[C---:B------:R-:W-:Y:S01]  /*4b00*/  FFMA R14, R121.reuse, R38, R14 ;  /* 0x00000026790e7223 */ /* 0x040fe2000000000e */
[C---:B------:R-:W-:Y:S01]  /*4b10*/  FFMA R52, R121.reuse, R30, R52 ;  /* 0x0000001e79347223 */ /* 0x040fe20000000034 */
[----:B------:R-:W-:Y:S01]  /*4b20*/  FFMA R58, R121, R22, R123 ;  /* 0x00000016793a7223 */ /* 0x000fe2000000007b */
[----:B------:R-:W1:Y:S01]  /*4b30*/  LDS R78, [R62+0x1e40] ;  /* 0x001e40003e4e7984 */ /* 0x000e620000000800 */
[----:B---3--:R-:W-:Y:S01]  /*4b40*/  FFMA R18, R66, R47, R7 ;  /* 0x0000002f42127223 */ /* 0x008fe20000000007 */
[----:B------:R-:W-:-:S02]  /*4b50*/  FFMA R73, R36, R73, R72 ;  /* 0x0000004924497223 */ /* 0x000fc40000000048 */
[----:B------:R-:W2:Y:S01]  /*4b60*/  LDS R103, [R62+0x1f00] ;  /* 0x001f00003e677984 */ /* 0x000ea20000000800 */
[-C--:B------:R-:W-:Y:S01]  /*4b70*/  FFMA R114, R41, R38.reuse, R113 ;  /* 0x0000002629727223 */ /* 0x080fe20000000071 */
[----:B------:R-:W-:Y:S02]  /*4b80*/  FFMA R13, R27, R38, R37 ;  /* 0x000000261b0d7223 */ /* 0x000fe40000000025 */
[----:B------:R-:W3:Y:S01]  /*4b90*/  LDS R25, [R62+0x1f40] ;  /* 0x001f40003e197984 */ /* 0x000ee20000000800 */
[-C--:B------:R-:W-:Y:S01]  /*4ba0*/  FFMA R108, R41, R46.reuse, R108 ;  /* 0x0000002e296c7223 */ /* 0x080fe2000000006c */
[----:B------:R-:W-:Y:S02]  /*4bb0*/  FFMA R32, R27, R46, R45 ;  /* 0x0000002e1b207223 */ /* 0x000fe4000000002d */
[----:B------:R-:W3:Y:S01]  /*4bc0*/  LDS R7, [R62+0x1fc0] ;  /* 0x001fc0003e077984 */ /* 0x000ee20000000800 */
[----:B------:R-:W-:Y:S01]  /*4bd0*/  FFMA R38, R66, R19, R16 ;  /* 0x0000001342267223 */ /* 0x000fe20000000010 */
[C---:B------:R-:W-:Y:S01]  /*4be0*/  FFMA R20, R41.reuse, R74, R117 ;  /* 0x0000004a29147223 */ /* 0x040fe20000000075 */
[-C--:B------:R-:W-:Y:S01]  /*4bf0*/  FFMA R118, R41, R54.reuse, R115 ;  /* 0x0000003629767223 */ /* 0x080fe20000000073 */
[C---:B------:R-:W-:Y:S01]  /*4c00*/  FFMA R72, R27.reuse, R54, R53 ;  /* 0x000000361b487223 */ /* 0x040fe20000000035 */
        /* <DEDUP_REMOVED lines=9> */
[----:B------:R-:W-:Y:S01]  /*4ca0*/  FFMA R89, R27, R30, R89 ;  /* 0x0000001e1b597223 */ /* 0x000fe20000000059 */
[C---:B------:R-:W-:Y:S01]  /*4cb0*/  FFMA R92, R66.reuse, R75, R92 ;  /* 0x0000004b425c7223 */ /* 0x040fe2000000005c */
[C---:B------:R-:W-:Y:S01]  /*4cc0*/  FFMA R124, R66.reuse, R55, R124 ;  /* 0x00000037427c7223 */ /* 0x040fe2000000007c */
[C---:B------:R-:W-:Y:S01]  /*4cd0*/  FFMA R54, R66.reuse, R39, R76 ;  /* 0x0000002742367223 */ /* 0x040fe2000000004c */
[C---:B------:R-:W-:Y:S01]  /*4ce0*/  FFMA R122, R66.reuse, R31, R122 ;  /* 0x0000001f427a7223 */ /* 0x040fe2000000007a */
[C---:B------:R-:W-:Y:S01]  /*4cf0*/  FFMA R10, R66.reuse, R43, R10 ;  /* 0x0000002b420a7223 */ /* 0x040fe2000000000a */
[----:B------:R-:W-:Y:S01]  /*4d00*/  FFMA R120, R66, R23, R120 ;  /* 0x0000001742787223 */ /* 0x000fe20000000078 */
[----:B------:R-:W-:Y:S04]  /*4d10*/  LDS R45, [R62+0x2040] ;  /* 0x002040003e2d7984 */ /* 0x000fe80000000800 */
[----:B------:R-:W4:Y:S04]  /*4d20*/  LDS.128 R48, [R70+0x40] ;  /* 0x0000400046307984 */ /* 0x000f280000000c00 */
[----:B------:R-:W4:Y:S04]  /*4d30*/  LDS R9, [R62+0x21c0] ;  /* 0x0021c0003e097984 */ /* 0x000f280000000800 */
[----:B------:R-:W-:Y:S04]  /*4d40*/  LDS R53, [R62+0x2000] ;  /* 0x002000003e357984 */ /* 0x000fe80000000800 */
[----:B------:R-:W4:Y:S04]  /*4d50*/  LDS R27, [R62+0x2080] ;  /* 0x002080003e1b7984 */ /* 0x000f280000000800 */
[----:B------:R-:W4:Y:S04]  /*4d60*/  LDS R61, [R62+0x20c0] ;  /* 0x0020c0003e3d7984 */ /* 0x000f280000000800 */
[----:B------:R-:W-:Y:S04]  /*4d70*/  LDS R33, [R62+0x2100] ;  /* 0x002100003e217984 */ /* 0x000fe80000000800 */
[----:B------:R-:W4:Y:S01]  /*4d80*/  LDS.128 R64, [R70+0x840] ;  /* 0x0008400046407984 */ /* 0x000f220000000c00 */
        /* <DEDUP_REMOVED lines=9> */
[-C--:B0-----:R-:W-:Y:S01]  /*4e20*/  FFMA R95, R21, R47.reuse, R86 ;  /* 0x0000002f155f7223 */ /* 0x081fe20000000056 */
[----:B------:R-:W-:Y:S01]  /*4e30*/  FFMA R12, R41, R30, R111 ;  /* 0x0000001e290c7223 */ /* 0x000fe2000000006f */
[CC--:B-1----:R-:W-:Y:S01]  /*4e40*/  FFMA R44, R78.reuse, R47.reuse, R11 ;  /* 0x0000002f4e2c7223 */ /* 0x0c2fe2000000000b */
[-C--:B--2---:R-:W-:Y:S01]  /*4e50*/  FFMA R108, R103, R47.reuse, R108 ;  /* 0x0000002f676c7223 */ /* 0x084fe2000000006c */
[----:B---3--:R-:W-:Y:S01]  /*4e60*/  FFMA R100, R25, R47, R100 ;  /* 0x0000002f19647223 */ /* 0x008fe20000000064 */
        /* <DEDUP_REMOVED lines=15> */
[----:B------:R-:W-:Y:S01]  /*4f60*/  FFMA R20, R103, R75, R20 ;  /* 0x0000004b67147223 */ /* 0x000fe20000000014 */
[C---:B------:R-:W-:Y:S01]  /*4f70*/  FFMA R47, R7.reuse, R47, R32 ;  /* 0x0000002f072f7223 */ /* 0x040fe20000000020 */
[-C--:B------:R-:W-:Y:S01]  /*4f80*/  FFMA R21, R7, R75.reuse, R74 ;  /* 0x0000004b07157223 */ /* 0x080fe2000000004a */
[----:B------:R-:W1:Y:S01]  /*4f90*/  LDS R15, [R62+0x2180] ;  /* 0x002180003e0f7984 */ /* 0x000e620000000800 */
[----:B------:R-:W-:Y:S01]  /*4fa0*/  FFMA R98, R25, R75, R98 ;  /* 0x0000004b19627223 */ /* 0x000fe20000000062 */
[----:B------:R-:W-:-:S02]  /*4fb0*/  FFMA R30, R7, R55, R72 ;  /* 0x00000037071e7223 */ /* 0x000fc40000000048 */
[----:B------:R-:W2:Y:S01]  /*4fc0*/  LDS.128 R76, [R70+0x1840] ;  /* 0x00184000464c7984 */ /* 0x000ea20000000c00 */
[C---:B------:R-:W-:Y:S01]  /*4fd0*/  FFMA R118, R103.reuse, R55, R118 ;  /* 0x0000003767767223 */ /* 0x040fe20000000076 */
[----:B------:R-:W-:Y:S01]  /*4fe0*/  FFMA R12, R103, R31, R12 ;  /* 0x0000001f670c7223 */ /* 0x000fe2000000000c */
[C---:B------:R-:W-:Y:S01]  /*4ff0*/  FFMA R96, R25.reuse, R55, R96 ;  /* 0x0000003719607223 */ /* 0x040fe20000000060 */
[----:B------:R-:W-:Y:S01]  /*5000*/  FFMA R104, R25, R31, R104 ;  /* 0x0000001f19687223 */ /* 0x000fe20000000068 */
[C---:B------:R-:W-:Y:S01]  /*5010*/  FFMA R32, R7.reuse, R39, R13 ;  /* 0x0000002707207223 */ /* 0x040fe2000000000d */
[----:B------:R-:W-:Y:S01]  /*5020*/  FFMA R89, R7, R31, R89 ;  /* 0x0000001f07597223 */ /* 0x000fe20000000059 */
[----:B------:R-:W3:Y:S01]  /*5030*/  LDS.128 R72, [R70+0x2040] ;  /* 0x0020400046487984 */ /* 0x000ee20000000c00 */
        /* <DEDUP_REMOVED lines=8> */
[C---:B------:R-:W-:Y:S01]  /*50c0*/  FFMA R71, R7.reuse, R23, R40 ;  /* 0x0000001707477223 */ /* 0x040fe20000000028 */
[-C--:B------:R-:W-:Y:S01]  /*50d0*/  FFMA R55, R7, R19.reuse, R42 ;  /* 0x0000001307377223 */ /* 0x080fe2000000002a */
[-C--:B----4-:R-:W-:Y:S01]  /*50e0*/  FFMA R31, R45, R48.reuse, R44 ;  /* 0x000000302d1f7223 */ /* 0x090fe2000000002c */
[-C--:B------:R-:W-:Y:S01]  /*50f0*/  FFMA R13, R9, R48.reuse, R47 ;  /* 0x00000030090d7223 */ /* 0x080fe2000000002f */
[----:B------:R-:W-:Y:S01]  /*5100*/  FFMA R103, R103, R19, R56 ;  /* 0x0000001367677223 */ /* 0x000fe20000000038 */
[----:B------:R-:W4:Y:S01]  /*5110*/  LDS.128 R40, [R70+0x2840] ;  /* 0x0028400046287984 */ /* 0x000f220000000c00 */
[-C--:B------:R-:W-:Y:S01]  /*5120*/  FFMA R7, R27, R48.reuse, R18 ;  /* 0x000000301b077223 */ /* 0x080fe20000000012 */
[----:B------:R-:W-:Y:S01]  /*5130*/  FFMA R25, R61, R48, R16 ;  /* 0x000000303d197223 */ /* 0x000fe20000000010 */
[-C--:B------:R-:W-:Y:S01]  /*5140*/  FFMA R47, R53, R64.reuse, R22 ;  /* 0x00000040352f7223 */ /* 0x080fe20000000016 */
[-C--:B------:R-:W-:Y:S01]  /*5150*/  FFMA R115, R33, R64.reuse, R20 ;  /* 0x0000004021737223 */ /* 0x080fe20000000014 */
[----:B------:R-:W-:Y:S01]  /*5160*/  FFMA R44, R9, R64, R21 ;  /* 0x00000040092c7223 */ /* 0x000fe20000000015 */
[----:B------:R-:W5:Y:S04]  /*5170*/  LDS.128 R56, [R70+0x1040] ;  /* 0x0010400046387984 */ /* 0x000f680000000c00 */
[----:B------:R-:W5:Y:S04]  /*5180*/  LDS.128 R16, [R70+0x3040] ;  /* 0x0030400046107984 */ /* 0x000f680000000c00 */
[----:B------:R-:W5:Y:S01]  /*5190*/  LDS.128 R20, [R70+0x3840] ;  /* 0x0038400046147984 */ /* 0x000f620000000c00 */
[-C--:B------:R-:W-:Y:S01]  /*51a0*/  FFMA R39, R53, R48.reuse, R84 ;  /* 0x0000003035277223 */ /* 0x080fe20000000054 */
[-C--:B------:R-:W-:Y:S01]  /*51b0*/  FFMA R108, R33, R48.reuse, R108 ;  /* 0x00000030216c7223 */ /* 0x080fe2000000006c */
[-C--:B0-----:R-:W-:Y:S01]  /*51c0*/  FFMA R100, R11, R48.reuse, R100 ;  /* 0x000000300b647223 */ /* 0x081fe20000000064 */
        /* <DEDUP_REMOVED lines=10> */
[----:B------:R-:W0:Y:S01]  /*5270*/  LDS R32, [R62+0x2240] ;  /* 0x002240003e207984 */ /* 0x000e220000000800 */
[C---:B------:R-:W-:Y:S01]  /*5280*/  FFMA R98, R11.reuse, R64, R98 ;  /* 0x000000400b627223 */ /* 0x040fe20000000062 */
[----:B------:R-:W-:-:S02]  /*5290*/  FFMA R104, R11, R72, R104 ;  /* 0x000000480b687223 */ /* 0x000fc40000000068 */
[----:B------:R-:W1:Y:S04]  /*52a0*/  LDS R12, [R62+0x2280] ;  /* 0x002280003e0c7984 */ /* 0x000e680000000800 */
[----:B------:R-:W-:Y:S01]  /*52b0*/  LDS R119, [R62+0x24c0] ;  /* 0x0024c0003e777984 */ /* 0x000fe20000000800 */
[-C--:B----4-:R-:W-:Y:S01]  /*52c0*/  FFMA R107, R33, R40.reuse, R28 ;  /* 0x00000028216b7223 */ /* 0x090fe2000000001c */
[C---:B------:R-:W-:Y:S02]  /*52d0*/  FFMA R106, R11.reuse, R40, R106 ;  /* 0x000000280b6a7223 */ /* 0x040fe4000000006a */
[----:B------:R-:W2:Y:S01]  /*52e0*/  LDS R28, [R62+0x22c0] ;  /* 0x0022c0003e1c7984 */ /* 0x000ea20000000800 */
[----:B-----5:R-:W-:-:S03]  /*52f0*/  FFMA R96, R11, R56, R96 ;  /* 0x000000380b607223 */ /* 0x020fc60000000060 */
[----:B------:R-:W-:Y:S01]  /*5300*/  LDS R117, [R62+0x2500] ;  /* 0x002500003e757984 */ /* 0x000fe20000000800 */
[C---:B------:R-:W-:Y:S01]  /*5310*/  FFMA R110, R11.reuse, R16, R110 ;  /* 0x000000100b6e7223 */ /* 0x040fe2000000006e */
[----:B------:R-:W-:Y:S02]  /*5320*/  FFMA R112, R11, R20, R112 ;  /* 0x000000140b707223 */ /* 0x000fe40000000070 */
[----:B------:R-:W3:Y:S01]  /*5330*/  LDS R11, [R62+0x2300] ;  /* 0x002300003e0b7984 */ /* 0x000ee20000000800 */
        /* <DEDUP_REMOVED lines=21> */
[----:B------:R-:W-:Y:S01]  /*5490*/  FFMA R53, R53, R20, R35 ;  /* 0x0000001435357223 */ /* 0x000fe20000000023 */
[C---:B------:R-:W-:Y:S01]  /*54a0*/  FFMA R92, R27.reuse, R64, R92 ;  /* 0x000000401b5c7223 */ /* 0x040fe2000000005c */
[C---:B------:R-:W-:Y:S01]  /*54b0*/  FFMA R124, R27.reuse, R56, R124 ;  /* 0x000000381b7c7223 */ /* 0x040fe2000000007c */
[----:B------:R-:W-:Y:S01]  /*54c0*/  FFMA R35, R27, R20, R38 ;  /* 0x000000141b237223 */ /* 0x000fe20000000026 */
[-C--:B------:R-:W-:Y:S01]  /*54d0*/  FFMA R116, R61, R64.reuse, R116 ;  /* 0x000000403d747223 */ /* 0x080fe20000000074 */
[----:B------:R-:W-:Y:S01]  /*54e0*/  FFMA R86, R15, R64, R86 ;  /* 0x000000400f567223 */ /* 0x000fe20000000056 */
[-C--:B------:R-:W-:Y:S01]  /*54f0*/  FFMA R26, R61, R56.reuse, R26 ;  /* 0x000000383d1a7223 */ /* 0x080fe2000000001a */
[----:B------:R-:W-:Y:S01]  /*5500*/  FFMA R80, R15, R56, R80 ;  /* 0x000000380f507223 */ /* 0x000fe20000000050 */
[-C--:B------:R-:W-:Y:S01]  /*5510*/  FFMA R27, R61, R20.reuse, R37 ;  /* 0x000000143d1b7223 */ /* 0x080fe20000000025 */
[----:B------:R-:W-:Y:S01]  /*5520*/  FFMA R94, R15, R20, R94 ;  /* 0x000000140f5e7223 */ /* 0x000fe2000000005e */
[-C--:B------:R-:W-:Y:S01]  /*5530*/  FFMA R82, R45, R56.reuse, R82 ;  /* 0x000000382d527223 */ /* 0x080fe20000000052 */
[C---:B------:R-:W-:Y:S01]  /*5540*/  FFMA R118, R33.reuse, R56, R118 ;  /* 0x0000003821767223 */ /* 0x040fe20000000076 */
[----:B------:R-:W-:Y:S01]  /*5550*/  FFMA R103, R33, R20, R103 ;  /* 0x0000001421677223 */ /* 0x000fe20000000067 */
[C---:B0-----:R-:W-:Y:S01]  /*5560*/  FFMA R89, R32.reuse, R77, R48 ;  /* 0x0000004d20597223 */ /* 0x041fe20000000030 */
[C---:B------:R-:W-:Y:S01]  /*5570*/  FFMA R15, R32.reuse, R21, R16 ;  /* 0x00000015200f7223 */ /* 0x040fe20000000010 */
[C---:B------:R-:W-:Y:S01]  /*5580*/  FFMA R56, R9.reuse, R56, R30 ;  /* 0x0000003809387223 */ /* 0x040fe2000000001e */
[----:B------:R-:W-:Y:S01]  /*5590*/  FFMA R48, R32, R41, R72 ;  /* 0x0000002920307223 */ /* 0x000fe20000000048 */
[----:B-1----:R-:W-:Y:S01]  /*55a0*/  FFMA R16, R12, R49, R7 ;  /* 0x000000310c107223 */ /* 0x002fe20000000007 */
[----:B------:R-:W0:Y:S01]  /*55b0*/  LDS R30, [R62+0x2200] ;  /* 0x002200003e1e7984 */ /* 0x000e220000000800 */
[----:B------:R-:W-:Y:S01]  /*55c0*/  FFMA R38, R9, R20, R55 ;  /* 0x0000001409267223 */ /* 0x000fe20000000037 */
        /* <DEDUP_REMOVED lines=9> */
[C---:B--2---:R-:W-:Y:S01]  /*5660*/  FFMA R12, R28.reuse, R49, R25 ;  /* 0x000000311c0c7223 */ /* 0x044fe20000000019 */
[C---:B------:R-:W-:Y:S01]  /*5670*/  FFMA R116, R28.reuse, R65, R116 ;  /* 0x000000411c747223 */ /* 0x040fe20000000074 */
[C---:B------:R-:W-:Y:S01]  /*5680*/  FFMA R26, R28.reuse, R57, R26 ;  /* 0x000000391c1a7223 */ /* 0x040fe2000000001a */
[----:B------:R-:W2:Y:S01]  /*5690*/  LDS R9, [R62+0x2380] ;  /* 0x002380003e097984 */ /* 0x000ea20000000800 */
[C---:B------:R-:W-:Y:S01]  /*56a0*/  FFMA R14, R28.reuse, R77, R14 ;  /* 0x0000004d1c0e7223 */ /* 0x040fe2000000000e */
[C---:B------:R-:W-:Y:S01]  /*56b0*/  FFMA R125, R28.reuse, R73, R125 ;  /* 0x000000491c7d7223 */ /* 0x040fe2000000007d */
[C---:B------:R-:W-:Y:S01]  /*56c0*/  FFMA R123, R28.reuse, R41, R123 ;  /* 0x000000291c7b7223 */ /* 0x040fe2000000007b */
[----:B------:R-:W4:Y:S01]  /*56d0*/  LDS R40, [R62+0x23c0] ;  /* 0x0023c0003e287984 */ /* 0x000f220000000800 */
[C---:B------:R-:W-:Y:S01]  /*56e0*/  FFMA R121, R28.reuse, R17, R121 ;  /* 0x000000111c797223 */ /* 0x040fe20000000079 */
[----:B------:R-:W-:Y:S01]  /*56f0*/  FFMA R27, R28, R21, R27 ;  /* 0x000000151c1b7223 */ /* 0x000fe2000000001b */
[C---:B---3--:R-:W-:Y:S01]  /*5700*/  FFMA R108, R11.reuse, R49, R108 ;  /* 0x000000310b6c7223 */ /* 0x048fe2000000006c */
[----:B------:R-:W3:Y:S01]  /*5710*/  LDS R28, [R62+0x2440] ;  /* 0x002440003e1c7984 */ /* 0x000ee20000000800 */
[C---:B------:R-:W-:Y:S01]  /*5720*/  FFMA R115, R11.reuse, R65, R115 ;  /* 0x000000410b737223 */ /* 0x040fe20000000073 */
[C---:B------:R-:W-:Y:S01]  /*5730*/  FFMA R113, R11.reuse, R57, R118 ;  /* 0x000000390b717223 */ /* 0x040fe20000000076 */
[C---:B------:R-:W-:Y:S01]  /*5740*/  FFMA R111, R11.reuse, R77, R114 ;  /* 0x0000004d0b6f7223 */ /* 0x040fe20000000072 */
[C---:B------:R-:W-:Y:S01]  /*5750*/  FFMA R109, R11.reuse, R73, R109 ;  /* 0x000000490b6d7223 */ /* 0x040fe2000000006d */
[C---:B------:R-:W-:Y:S01]  /*5760*/  FFMA R107, R11.reuse, R41, R107 ;  /* 0x000000290b6b7223 */ /* 0x040fe2000000006b */
[C---:B------:R-:W-:Y:S01]  /*5770*/  FFMA R105, R11.reuse, R17, R105 ;  /* 0x000000110b697223 */ /* 0x040fe20000000069 */
[----:B------:R-:W-:-:S02]  /*5780*/  FFMA R103, R11, R21, R103 ;  /* 0x000000150b677223 */ /* 0x000fc40000000067 */
[----:B------:R-:W5:Y:S01]  /*5790*/  LDS R11, [R62+0x2480] ;  /* 0x002480003e0b7984 */ /* 0x000f620000000800 */
[----:B------:R-:W-:Y:S01]  /*57a0*/  FFMA R24, R45, R64, R24 ;  /* 0x000000402d187223 */ /* 0x000fe20000000018 */
[C---:B------:R-:W-:Y:S01]  /*57b0*/  FFMA R31, R32.reuse, R49, R31 ;  /* 0x00000031201f7223 */ /* 0x040fe2000000001f */
[C---:B------:R-:W-:Y:S01]  /*57c0*/  FFMA R82, R32.reuse, R57, R82 ;  /* 0x0000003920527223 */ /* 0x040fe20000000052 */
[C---:B------:R-:W-:Y:S01]  /*57d0*/  FFMA R29, R32.reuse, R73, R29 ;  /* 0x00000049201d7223 */ /* 0x040fe2000000001d */
[----:B------:R-:W-:Y:S02]  /*57e0*/  FFMA R24, R32, R65, R24 ;  /* 0x0000004120187223 */ /* 0x000fe40000000018 */
[----:B------:R-:W5:Y:S01]  /*57f0*/  LDS R32, [R62+0x2400] ;  /* 0x002400003e207984 */ /* 0x000f620000000800 */
[C---:B0-----:R-:W-:Y:S01]  /*5800*/  FFMA R34, R30.reuse, R17, R63 ;  /* 0x000000111e227223 */ /* 0x041fe2000000003f */
[-C--:B------:R-:W-:Y:S01]  /*5810*/  FFMA R64, R30, R49.reuse, R39 ;  /* 0x000000311e407223 */ /* 0x080fe20000000027 */
[-C--:B-1----:R-:W-:Y:S01]  /*5820*/  FFMA R101, R69, R49.reuse, R100 ;  /* 0x0000003145657223 */ /* 0x082fe20000000064 */
[-C--:B--2---:R-:W-:Y:S01]  /*5830*/  FFMA R63, R9, R49.reuse, R84 ;  /* 0x00000031093f7223 */ /* 0x084fe20000000054 */
[C---:B----4-:R-:W-:Y:S01]  /*5840*/  FFMA R13, R40.reuse, R49, R13 ;  /* 0x00000031280d7223 */ /* 0x050fe2000000000d */
[C---:B------:R-:W-:Y:S01]  /*5850*/  FFMA R39, R40.reuse, R21, R38 ;  /* 0x0000001528277223 */ /* 0x040fe20000000026 */
[-C--:B------:R-:W-:Y:S01]  /*5860*/  FFMA R33, R40, R65.reuse, R44 ;  /* 0x0000004128217223 */ /* 0x080fe2000000002c */
[----:B---3--:R-:W-:Y:S01]  /*5870*/  FFMA R49, R28, R22, R15 ;  /* 0x000000161c317223 */ /* 0x008fe2000000000f */
        /* <DEDUP_REMOVED lines=12> */
[C---:B------:R-:W-:Y:S01]  /*5940*/  FFMA R99, R30.reuse, R77, R99 ;  /* 0x0000004d1e637223 */ /* 0x040fe20000000063 */
[C---:B------:R-:W-:Y:S01]  /*5950*/  FFMA R93, R30.reuse, R73, R93 ;  /* 0x000000491e5d7223 */ /* 0x040fe2000000005d */
[C---:B------:R-:W-:Y:S01]  /*5960*/  FFMA R85, R30.reuse, R41, R85 ;  /* 0x000000291e557223 */ /* 0x040fe20000000055 */
[----:B------:R-:W-:Y:S01]  /*5970*/  FFMA R30, R30, R21, R53 ;  /* 0x000000151e1e7223 */ /* 0x000fe20000000035 */
[----:B------:R-:W-:Y:S01]  /*5980*/  FFMA R97, R69, R65, R98 ;  /* 0x0000004145617223 */ /* 0x000fe20000000062 */
[----:B------:R-:W-:Y:S01]  /*5990*/  FFMA R47, R9, R41, R88 ;  /* 0x00000029092f7223 */ /* 0x000fe20000000058 */
[----:B------:R-:W2:Y:S01]  /*59a0*/  LDS R98, [R62+0x25c0] ;  /* 0x0025c0003e627984 */ /* 0x000ea20000000800 */
[----:B------:R-:W-:Y:S01]  /*59b0*/  FFMA R87, R69, R73, R104 ;  /* 0x0000004945577223 */ /* 0x000fe20000000068 */
[C---:B------:R-:W-:Y:S01]  /*59c0*/  FFMA R25, R9.reuse, R65, R86 ;  /* 0x0000004109197223 */ /* 0x040fe20000000056 */
[-C--:B------:R-:W-:Y:S01]  /*59d0*/  FFMA R53, R9, R73.reuse, R60 ;  /* 0x0000004909357223 */ /* 0x080fe2000000003c */
        /* <DEDUP_REMOVED lines=18> */
[----:B------:R-:W4:Y:S01]  /*5b00*/  LDS R16, [R62+0x2680] ;  /* 0x002680003e107984 */ /* 0x000f220000000800 */
[----:B------:R-:W-:Y:S01]  /*5b10*/  FFMA R45, R9, R17, R90 ;  /* 0x00000011092d7223 */ /* 0x000fe2000000005a */
[----:B0-----:R-:W-:-:S02]  /*5b20*/  FFMA R90, R44, R66, R97 ;  /* 0x000000422c5a7223 */ /* 0x001fc40000000061 */
[----:B------:R-:W0:Y:S04]  /*5b30*/  LDS R30, [R62+0x26c0] ;  /* 0x0026c0003e1e7984 */ /* 0x000e280000000800 */
[----:B------:R-:W5:Y:S01]  /*5b40*/  LDS R27, [R62+0x2640] ;  /* 0x002640003e1b7984 */ /* 0x000f620000000800 */
        /* <DEDUP_REMOVED lines=8> */
[----:B------:R-:W1:Y:S04]  /*5bd0*/  LDS R97, [R62+0x2700] ;  /* 0x002700003e617984 */ /* 0x000e680000000800 */
[----:B------:R-:W1:Y:S01]  /*5be0*/  LDS R11, [R62+0x2740] ;  /* 0x002740003e0b7984 */ /* 0x000e620000000800 */
[C---:B------:R-:W-:Y:S01]  /*5bf0*/  FFMA R37, R40.reuse, R17, R36 ;  /* 0x0000001128257223 */ /* 0x040fe20000000024 */
[-C--:B------:R-:W-:Y:S01]  /*5c00*/  FFMA R95, R69, R57.reuse, R96 ;  /* 0x00000039455f7223 */ /* 0x080fe20000000060 */
[C---:B------:R-:W-:Y:S01]  /*5c10*/  FFMA R61, R9.reuse, R57, R80 ;  /* 0x00000039093d7223 */ /* 0x040fe20000000050 */
        /* <DEDUP_REMOVED lines=11> */
[----:B--2---:R-:W-:Y:S01]  /*5cd0*/  FFMA R56, R98, R18, R37 ;  /* 0x0000001262387223 */ /* 0x004fe20000000025 */
[C---:B------:R-:W-:Y:S01]  /*5ce0*/  FFMA R7, R119.reuse, R50, R12 ;  /* 0x0000003277077223 */ /* 0x040fe2000000000c */
[-C--:B------:R-:W-:Y:S01]  /*5cf0*/  FFMA R26, R119, R58.reuse, R26 ;  /* 0x0000003a771a7223 */ /* 0x080fe2000000001a */
[-C--:B------:R-:W-:Y:S01]  /*5d00*/  FFMA R118, R117, R58.reuse, R113 ;  /* 0x0000003a75767223 */ /* 0x080fe20000000071 */
        /* <DEDUP_REMOVED lines=8> */
[----:B------:R-:W-:Y:S01]  /*5d90*/  FFMA R60, R98, R58, R57 ;  /* 0x0000003a623c7223 */ /* 0x000fe20000000039 */
[----:B------:R-:W2:Y:S01]  /*5da0*/  LDS R37, [R62+0x2780] ;  /* 0x002780003e257984 */ /* 0x000ea20000000800 */
[C---:B------:R-:W-:Y:S01]  /*5db0*/  FFMA R116, R119.reuse, R66, R116 ;  /* 0x0000004277747223 */ /* 0x040fe20000000074 */
[C---:B------:R-:W-:Y:S01]  /*5dc0*/  FFMA R14, R119.reuse, R78, R14 ;  /* 0x0000004e770e7223 */ /* 0x040fe2000000000e */
[----:B------:R-:W-:Y:S01]  /*5dd0*/  FFMA R110, R119, R18, R121 ;  /* 0x00000012776e7223 */ /* 0x000fe20000000079 */
[----:B------:R-:W-:Y:S01]  /*5de0*/  FFMA R88, R88, R22, R9 ;  /* 0x0000001658587223 */ /* 0x000fe20000000009 */
[----:B------:R-:W3:Y:S01]  /*5df0*/  LDS R58, [R62+0x27c0] ;  /* 0x0027c0003e3a7984 */ /* 0x000ee20000000800 */
[C---:B------:R-:W-:Y:S01]  /*5e00*/  FFMA R52, R117.reuse, R42, R107 ;  /* 0x0000002a75347223 */ /* 0x040fe2000000006b */
[C---:B------:R-:W-:Y:S01]  /*5e10*/  FFMA R94, R44.reuse, R50, R101 ;  /* 0x000000322c5e7223 */ /* 0x040fe20000000065 */
[C---:B------:R-:W-:Y:S01]  /*5e20*/  FFMA R100, R44.reuse, R78, R91 ;  /* 0x0000004e2c647223 */ /* 0x040fe2000000005b */
[C---:B------:R-:W-:Y:S01]  /*5e30*/  FFMA R102, R44.reuse, R74, R87 ;  /* 0x0000004a2c667223 */ /* 0x040fe20000000057 */
[C---:B------:R-:W-:Y:S01]  /*5e40*/  FFMA R104, R44.reuse, R42, R83 ;  /* 0x0000002a2c687223 */ /* 0x040fe20000000053 */
[----:B------:R-:W-:Y:S01]  /*5e50*/  FFMA R106, R44, R18, R71 ;  /* 0x000000122c6a7223 */ /* 0x000fe20000000047 */
[-C--:B------:R-:W-:Y:S01]  /*5e60*/  FFMA R9, R98, R50.reuse, R13 ;  /* 0x0000003262097223 */ /* 0x080fe2000000000d */
[C---:B------:R-:W-:Y:S01]  /*5e70*/  FFMA R108, R117.reuse, R50, R108 ;  /* 0x00000032756c7223 */ /* 0x040fe2000000006c */
[C---:B------:R-:W-:Y:S01]  /*5e80*/  FFMA R112, R117.reuse, R66, R115 ;  /* 0x0000004275707223 */ /* 0x040fe20000000073 */
[C---:B------:R-:W-:Y:S01]  /*5e90*/  FFMA R114, R117.reuse, R78, R111 ;  /* 0x0000004e75727223 */ /* 0x040fe2000000006f */
[C---:B------:R-:W-:Y:S01]  /*5ea0*/  FFMA R12, R117.reuse, R74, R109 ;  /* 0x0000004a750c7223 */ /* 0x040fe2000000006d */
[C---:B------:R-:W-:Y:S01]  /*5eb0*/  FFMA R36, R117.reuse, R18, R105 ;  /* 0x0000001275247223 */ /* 0x040fe20000000069 */
[-C--:B------:R-:W-:Y:S01]  /*5ec0*/  FFMA R46, R117, R22.reuse, R103 ;  /* 0x00000016752e7223 */ /* 0x080fe20000000067 */
[----:B------:R-:W-:Y:S01]  /*5ed0*/  FFMA R44, R44, R22, R69 ;  /* 0x000000162c2c7223 */ /* 0x000fe20000000045 */
        /* <DEDUP_REMOVED lines=15> */
[C---:B-----5:R-:W-:Y:S01]  /*5fd0*/  FFMA R22, R27.reuse, R51, R31 ;  /* 0x000000331b167223 */ /* 0x060fe2000000001f */
[----:B------:R-:W-:Y:S01]  /*5fe0*/  FFMA R74, R27, R75, R29 ;  /* 0x0000004b1b4a7223 */ /* 0x000fe2000000001d */
[C---:B------:R-:W-:Y:S01]  /*5ff0*/  FFMA R16, R30.reuse, R51, R7 ;  /* 0x000000331e107223 */ /* 0x040fe20000000007 */
[C---:B------:R-:W-:Y:S01]  /*6000*/  FFMA R116, R30.reuse, R67, R116 ;  /* 0x000000431e747223 */ /* 0x040fe20000000074 */
[C---:B------:R-:W-:Y:S01]  /*6010*/  FFMA R26, R30.reuse, R59, R26 ;  /* 0x0000003b1e1a7223 */ /* 0x040fe2000000001a */
[C---:B------:R-:W-:Y:S01]  /*6020*/  FFMA R14, R30.reuse, R79, R14 ;  /* 0x0000004f1e0e7223 */ /* 0x040fe2000000000e */
[C---:B------:R-:W-:Y:S01]  /*6030*/  FFMA R110, R30.reuse, R19, R110 ;  /* 0x000000131e6e7223 */ /* 0x040fe2000000006e */
[----:B------:R-:W-:Y:S01]  /*6040*/  FFMA R113, R30, R23, R28 ;  /* 0x000000171e717223 */ /* 0x000fe2000000001c */
[----:B------:R-:W-:Y:S01]  /*6050*/  LDS R69, [R62+0x2800] ;  /* 0x002800003e457984 */ /* 0x000fe20000000800 */
[C---:B-1----:R-:W-:Y:S01]  /*6060*/  FFMA R108, R97.reuse, R51, R108 ;  /* 0x00000033616c7223 */ /* 0x042fe2000000006c */
[----:B------:R-:W-:-:S02]  /*6070*/  FFMA R112, R97, R67, R112 ;  /* 0x0000004361707223 */ /* 0x000fc40000000070 */
[----:B------:R-:W-:Y:S01]  /*6080*/  LDS R63, [R62+0x2880] ;  /* 0x002880003e3f7984 */ /* 0x000fe20000000800 */
[C---:B------:R-:W-:Y:S01]  /*6090*/  FFMA R118, R97.reuse, R59, R118 ;  /* 0x0000003b61767223 */ /* 0x040fe20000000076 */
[C---:B------:R-:W-:Y:S02]  /*60a0*/  FFMA R114, R97.reuse, R79, R114 ;  /* 0x0000004f61727223 */ /* 0x040fe40000000072 */
[----:B------:R-:W-:Y:S01]  /*60b0*/  LDS R71, [R62+0x28c0] ;  /* 0x0028c0003e477984 */ /* 0x000fe20000000800 */
[C---:B------:R-:W-:Y:S01]  /*60c0*/  FFMA R12, R97.reuse, R75, R12 ;  /* 0x0000004b610c7223 */ /* 0x040fe2000000000c */
[C---:B------:R-:W-:Y:S02]  /*60d0*/  FFMA R103, R97.reuse, R43, R52 ;  /* 0x0000002b61677223 */ /* 0x040fe40000000034 */
[----:B------:R-:W0:Y:S01]  /*60e0*/  LDS.128 R32, [R70+0x50] ;  /* 0x0000500046207984 */ /* 0x000e220000000c00 */
[----:B------:R-:W-:Y:S01]  /*60f0*/  FFMA R36, R97, R19, R36 ;  /* 0x0000001361247223 */ /* 0x000fe20000000024 */
[C---:B------:R-:W-:Y:S01]  /*6100*/  FFMA R94, R11.reuse, R51, R94 ;  /* 0x000000330b5e7223 */ /* 0x040fe2000000005e */
[C---:B------:R-:W-:Y:S01]  /*6110*/  FFMA R90, R11.reuse, R67, R90 ;  /* 0x000000430b5a7223 */ /* 0x040fe2000000005a */
[----:B------:R-:W1:Y:S01]  /*6120*/  LDS R61, [R62+0x2840] ;  /* 0x002840003e3d7984 */ /* 0x000e620000000800 */
[C---:B------:R-:W-:Y:S01]  /*6130*/  FFMA R96, R11.reuse, R59, R96 ;  /* 0x0000003b0b607223 */ /* 0x040fe20000000060 */
[C---:B------:R-:W-:Y:S01]  /*6140*/  FFMA R100, R11.reuse, R79, R100 ;  /* 0x0000004f0b647223 */ /* 0x040fe20000000064 */
[C---:B------:R-:W-:Y:S01]  /*6150*/  FFMA R102, R11.reuse, R75, R102 ;  /* 0x0000004b0b667223 */ /* 0x040fe20000000066 */
[----:B------:R-:W-:Y:S01]  /*6160*/  LDS R7, [R62+0x29c0] ;  /* 0x0029c0003e077984 */ /* 0x000fe20000000800 */
[C---:B------:R-:W-:Y:S01]  /*6170*/  FFMA R104, R11.reuse, R43, R104 ;  /* 0x0000002b0b687223 */ /* 0x040fe20000000068 */
[----:B------:R-:W-:-:S02]  /*6180*/  FFMA R106, R11, R19, R106 ;  /* 0x000000130b6a7223 */ /* 0x000fc4000000006a */
[----:B------:R-:W4:Y:S01]  /*6190*/  LDS.128 R28, [R70+0x850] ;  /* 0x00085000461c7984 */ /* 0x000f220000000c00 */
[-C--:B------:R-:W-:Y:S01]  /*61a0*/  FFMA R97, R97, R23.reuse, R46 ;  /* 0x0000001761617223 */ /* 0x080fe2000000002e */
[----:B------:R-:W-:Y:S02]  /*61b0*/  FFMA R11, R11, R23, R44 ;  /* 0x000000170b0b7223 */ /* 0x000fe4000000002c */
[----:B------:R-:W5:Y:S01]  /*61c0*/  LDS.128 R44, [R70+0x1850] ;  /* 0x00185000462c7984 */ /* 0x000f620000000c00 */
[----:B--2---:R-:W-:Y:S01]  /*61d0*/  FFMA R91, R37, R51, R21 ;  /* 0x00000033255b7223 */ /* 0x004fe20000000015 */
[C---:B---3--:R-:W-:Y:S02]  /*61e0*/  FFMA R21, R58.reuse, R67, R40 ;  /* 0x000000433a157223 */ /* 0x048fe40000000028 */
[----:B------:R-:W2:Y:S01]  /*61f0*/  LDS.128 R52, [R70+0x1050] ;  /* 0x0010500046347984 */ /* 0x000ea20000000c00 */
[-C--:B------:R-:W-:Y:S01]  /*6200*/  FFMA R89, R27, R79.reuse, R89 ;  /* 0x0000004f1b597223 */ /* 0x080fe20000000059 */
[-C--:B------:R-:W-:Y:S01]  /*6210*/  FFMA R76, R37, R79.reuse, R76 ;  /* 0x0000004f254c7223 */ /* 0x080fe2000000004c */
        /* <DEDUP_REMOVED lines=18> */
[----:B------:R-:W3:Y:S01]  /*6340*/  LDS.128 R40, [R70+0x2050] ;  /* 0x0020500046287984 */ /* 0x000ee20000000c00 */
[----:B------:R-:W-:Y:S01]  /*6350*/  FFMA R98, R58, R23, R98 ;  /* 0x000000173a627223 */ /* 0x000fe20000000062 */
[-C--:B0-----:R-:W-:Y:S01]  /*6360*/  FFMA R51, R69, R32.reuse, R64 ;  /* 0x0000002045337223 */ /* 0x081fe20000000040 */
[-C--:B------:R-:W-:Y:S01]  /*6370*/  FFMA R9, R63, R32.reuse, R18 ;  /* 0x000000203f097223 */ /* 0x080fe20000000012 */
[----:B------:R-:W0:Y:S01]  /*6380*/  LDS R27, [R62+0x2940] ;  /* 0x002940003e1b7984 */ /* 0x000e220000000800 */
[-C--:B------:R-:W-:Y:S01]  /*6390*/  FFMA R13, R71, R32.reuse, R16 ;  /* 0x00000020470d7223 */ /* 0x080fe20000000010 */
[----:B-1----:R-:W-:-:S02]  /*63a0*/  FFMA R25, R61, R32, R22 ;  /* 0x000000203d197223 */ /* 0x002fc40000000016 */
[----:B------:R-:W1:Y:S01]  /*63b0*/  LDS R15, [R62+0x2980] ;  /* 0x002980003e0f7984 */ /* 0x000e620000000800 */
[----:B----4-:R-:W-:-:S03]  /*63c0*/  FFMA R67, R69, R28, R20 ;  /* 0x0000001c45437223 */ /* 0x010fc60000000014 */
[----:B------:R-:W4:Y:S01]  /*63d0*/  LDS.128 R56, [R70+0x2850] ;  /* 0x0028500046387984 */ /* 0x000f220000000c00 */
[----:B------:R-:W-:-:S03]  /*63e0*/  FFMA R64, R7, R28, R21 ;  /* 0x0000001c07407223 */ /* 0x000fc60000000015 */
[----:B------:R-:W4:Y:S01]  /*63f0*/  LDS.128 R16, [R70+0x3050] ;  /* 0x0030500046107984 */ /* 0x000f220000000c00 */
[----:B-----5:R-:W-:-:S03]  /*6400*/  FFMA R123, R71, R44, R14 ;  /* 0x0000002c477b7223 */ /* 0x020fc6000000000e */
[----:B------:R-:W5:Y:S04]  /*6410*/  LDS.128 R20, [R70+0x3850] ;  /* 0x0038500046147984 */ /* 0x000f680000000c00 */
[----:B------:R-:W5:Y:S01]  /*6420*/  LDS R14, [R62+0x2a40] ;  /* 0x002a40003e0e7984 */ /* 0x000f620000000800 */
[----:B--2---:R-:W-:-:S03]  /*6430*/  FFMA R125, R71, R52, R26 ;  /* 0x00000034477d7223 */ /* 0x004fc6000000001a */
[----:B------:R-:W2:Y:S01]  /*6440*/  LDS R26, [R62+0x2a00] ;  /* 0x002a00003e1a7984 */ /* 0x000ea20000000800 */
[----:B------:R-:W-:Y:S01]  /*6450*/  FFMA R37, R7, R32, R37 ;  /* 0x0000002007257223 */ /* 0x000fe20000000025 */
[C---:B------:R-:W-:Y:S01]  /*6460*/  FFMA R24, R61.reuse, R28, R24 ;  /* 0x0000001c3d187223 */ /* 0x040fe20000000018 */
[-C--:B------:R-:W-:Y:S01]  /*6470*/  FFMA R82, R61, R52.reuse, R82 ;  /* 0x000000343d527223 */ /* 0x080fe20000000052 */
[----:B------:R-:W-:Y:S01]  /*6480*/  FFMA R81, R69, R52, R81 ;  /* 0x0000003445517223 */ /* 0x000fe20000000051 */
[----:B------:R-:W-:Y:S01]  /*6490*/  LDS R115, [R62+0x2cc0] ;  /* 0x002cc0003e737984 */ /* 0x000fe20000000800 */
[C---:B---3--:R-:W-:Y:S01]  /*64a0*/  FFMA R108, R39.reuse, R32, R108 ;  /* 0x00000020276c7223 */ /* 0x048fe2000000006c */
[-C--:B------:R-:W-:Y:S01]  /*64b0*/  FFMA R105, R39, R40.reuse, R12 ;  /* 0x0000002827697223 */ /* 0x080fe2000000000c */
[-C--:B------:R-:W-:Y:S01]  /*64c0*/  FFMA R121, R71, R40.reuse, R50 ;  /* 0x0000002847797223 */ /* 0x080fe20000000032 */
[----:B------:R-:W3:Y:S01]  /*64d0*/  LDS R12, [R62+0x2a80] ;  /* 0x002a80003e0c7984 */ /* 0x000ee20000000800 */
[----:B------:R-:W-:Y:S01]  /*64e0*/  FFMA R93, R69, R40, R93 ;  /* 0x00000028455d7223 */ /* 0x000fe2000000005d */
[----:B0-----:R-:W-:Y:S01]  /*64f0*/  FFMA R94, R27, R32, R94 ;  /* 0x000000201b5e7223 */ /* 0x001fe2000000005e */
[-C--:B------:R-:W-:Y:S01]  /*6500*/  FFMA R74, R61, R40.reuse, R74 ;  /* 0x000000283d4a7223 */ /* 0x080fe2000000004a */
[-C--:B------:R-:W-:Y:S01]  /*6510*/  FFMA R122, R63, R40.reuse, R122 ;  /* 0x000000283f7a7223 */ /* 0x080fe2000000007a */
[----:B------:R-:W-:Y:S01]  /*6520*/  FFMA R102, R27, R40, R102 ;  /* 0x000000281b667223 */ /* 0x000fe20000000066 */
[----:B-1----:R-:W-:Y:S01]  /*6530*/  FFMA R80, R15, R32, R91 ;  /* 0x000000200f507223 */ /* 0x002fe2000000005b */
[----:B------:R-:W-:Y:S01]  /*6540*/  FFMA R32, R61, R44, R89 ;  /* 0x0000002c3d207223 */ /* 0x000fe20000000059 */
[-C--:B------:R-:W-:Y:S01]  /*6550*/  FFMA R68, R15, R40.reuse, R68 ;  /* 0x000000280f447223 */ /* 0x080fe20000000044 */
[----:B------:R-:W-:Y:S01]  /*6560*/  FFMA R50, R7, R40, R79 ;  /* 0x0000002807327223 */ /* 0x000fe2000000004f */
[-C--:B----4-:R-:W-:Y:S01]  /*6570*/  FFMA R48, R61, R56.reuse, R48 ;  /* 0x000000383d307223 */ /* 0x090fe20000000030 */
[-C--:B------:R-:W-:Y:S01]  /*6580*/  FFMA R85, R69, R56.reuse, R85 ;  /* 0x0000003845557223 */ /* 0x080fe20000000055 */
[-C--:B------:R-:W-:Y:S01]  /*6590*/  FFMA R10, R63, R56.reuse, R10 ;  /* 0x000000383f0a7223 */ /* 0x080fe2000000000a */
[-C--:B------:R-:W-:Y:S01]  /*65a0*/  FFMA R119, R71, R56.reuse, R119 ;  /* 0x0000003847777223 */ /* 0x080fe20000000077 */
[-C--:B------:R-:W-:Y:S01]  /*65b0*/  FFMA R103, R39, R56.reuse, R103 ;  /* 0x0000003827677223 */ /* 0x080fe20000000067 */
[-C--:B------:R-:W-:Y:S01]  /*65c0*/  FFMA R104, R27, R56.reuse, R104 ;  /* 0x000000381b687223 */ /* 0x080fe20000000068 */
[----:B------:R-:W-:Y:S01]  /*65d0*/  FFMA R84, R15, R56, R84 ;  /* 0x000000380f547223 */ /* 0x000fe20000000054 */
[----:B------:R-:W-:Y:S01]  /*65e0*/  FFMA R72, R61, R16, R72 ;  /* 0x000000103d487223 */ /* 0x000fe20000000048 */
[----:B------:R-:W-:Y:S01]  /*65f0*/  FFMA R56, R7, R56, R77 ;  /* 0x0000003807387223 */ /* 0x000fe2000000004d */
[----:B------:R-:W0:Y:S01]  /*6600*/  LDS R40, [R62+0x2ac0] ;  /* 0x002ac0003e287984 */ /* 0x000e220000000800 */
[----:B------:R-:W-:Y:S01]  /*6610*/  FFMA R101, R39, R16, R36 ;  /* 0x0000001027657223 */ /* 0x000fe20000000024 */
[----:B-----5:R-:W-:Y:S01]  /*6620*/  FFMA R61, R61, R20, R49 ;  /* 0x000000143d3d7223 */ /* 0x020fe20000000031 */
[-C--:B------:R-:W-:Y:S01]  /*6630*/  FFMA R77, R69, R16.reuse, R73 ;  /* 0x00000010454d7223 */ /* 0x080fe20000000049 */
[-C--:B------:R-:W-:Y:S01]  /*6640*/  FFMA R120, R63, R16.reuse, R120 ;  /* 0x000000103f787223 */ /* 0x080fe20000000078 */
[-C--:B------:R-:W-:Y:S01]  /*6650*/  FFMA R117, R71, R16.reuse, R110 ;  /* 0x0000001047757223 */ /* 0x080fe2000000006e */
[-C--:B------:R-:W-:Y:S01]  /*6660*/  FFMA R106, R27, R16.reuse, R106 ;  /* 0x000000101b6a7223 */ /* 0x080fe2000000006a */
[-C--:B------:R-:W-:Y:S01]  /*6670*/  FFMA R86, R15, R16.reuse, R86 ;  /* 0x000000100f567223 */ /* 0x080fe20000000056 */
[----:B------:R-:W-:Y:S01]  /*6680*/  FFMA R36, R7, R16, R75 ;  /* 0x0000001007247223 */ /* 0x000fe2000000004b */
[C---:B------:R-:W-:Y:S01]  /*6690*/  FFMA R49, R63.reuse, R20, R38 ;  /* 0x000000143f317223 */ /* 0x040fe20000000026 */
        /* <DEDUP_REMOVED lines=10> */
[C---:B------:R-:W-:Y:S01]  /*6740*/  FFMA R38, R7.reuse, R20, R98 ;  /* 0x0000001407267223 */ /* 0x040fe20000000062 */
[-C--:B------:R-:W-:Y:S01]  /*6750*/  FFMA R52, R7, R44.reuse, R83 ;  /* 0x0000002c07347223 */ /* 0x080fe20000000053 */
[----:B------:R-:W-:Y:S01]  /*6760*/  FFMA R20, R14, R57, R48 ;  /* 0x000000390e147223 */ /* 0x000fe20000000030 */
[----:B------:R-:W1:Y:S04]  /*6770*/  LDS R11, [R62+0x2b00] ;  /* 0x002b00003e0b7984 */ /* 0x000e680000000800 */
[----:B------:R-:W4:Y:S04]  /*6780*/  LDS R73, [R62+0x2b40] ;  /* 0x002b40003e497984 */ /* 0x000f280000000800 */
[----:B------:R-:W5:Y:S04]  /*6790*/  LDS R7, [R62+0x2b80] ;  /* 0x002b80003e077984 */ /* 0x000f680000000800 */
[----:B------:R-:W5:Y:S01]  /*67a0*/  LDS R48, [R62+0x2bc0] ;  /* 0x002bc0003e307984 */ /* 0x000f620000000800 */
[----:B------:R-:W-:Y:S01]  /*67b0*/  FFMA R99, R69, R44, R99 ;  /* 0x0000002c45637223 */ /* 0x000fe20000000063 */
        /* <DEDUP_REMOVED lines=41> */
[----:B-1----:R-:W-:-:S03]  /*6a50*/  FFMA R107, R11, R45, R114 ;  /* 0x0000002d0b6b7223 */ /* 0x002fc60000000072 */
[----:B------:R-:W0:Y:S01]  /*6a60*/  LDS R40, [R62+0x2c40] ;  /* 0x002c40003e287984 */ /* 0x000e220000000800 */
[C---:B----4-:R-:W-:Y:S01]  /*6a70*/  FFMA R83, R73.reuse, R45, R100 ;  /* 0x0000002d49537223 */ /* 0x050fe20000000064 */
[----:B------:R-:W-:Y:S01]  /*6a80*/  FFMA R77, R73, R57, R104 ;  /* 0x00000039494d7223 */ /* 0x000fe20000000068 */
[-C--:B-----5:R-:W-:Y:S01]  /*6a90*/  FFMA R65, R7, R45.reuse, R76 ;  /* 0x0000002d07417223 */ /* 0x0a0fe2000000004c */
[----:B------:R-:W1:Y:S01]  /*6aa0*/  LDS R27, [R62+0x2c80] ;  /* 0x002c80003e1b7984 */ /* 0x000e620000000800 */
[----:B------:R-:W-:-:S03]  /*6ab0*/  FFMA R89, R48, R45, R52 ;  /* 0x0000002d30597223 */ /* 0x000fc60000000034 */
[----:B------:R-:W2:Y:S04]  /*6ac0*/  LDS R45, [R62+0x2d00] ;  /* 0x002d00003e2d7984 */ /* 0x000ea80000000800 */
[----:B------:R-:W3:Y:S04]  /*6ad0*/  LDS R104, [R62+0x2d40] ;  /* 0x002d40003e687984 */ /* 0x000ee80000000800 */
[----:B------:R-:W4:Y:S04]  /*6ae0*/  LDS R76, [R62+0x2d80] ;  /* 0x002d80003e4c7984 */ /* 0x000f280000000800 */
[----:B------:R-:W5:Y:S01]  /*6af0*/  LDS R52, [R62+0x2dc0] ;  /* 0x002dc0003e347984 */ /* 0x000f620000000800 */
[-C--:B------:R-:W-:Y:S01]  /*6b00*/  FFMA R108, R11, R33.reuse, R108 ;  /* 0x000000210b6c7223 */ /* 0x080fe2000000006c */
[-C--:B------:R-:W-:Y:S01]  /*6b10*/  FFMA R95, R73, R33.reuse, R94 ;  /* 0x00000021495f7223 */ /* 0x080fe2000000005e */
[----:B------:R-:W-:Y:S01]  /*6b20*/  FFMA R69, R7, R33, R80 ;  /* 0x0000002107457223 */ /* 0x000fe20000000050 */
[-C--:B------:R-:W-:Y:S01]  /*6b30*/  FFMA R101, R11, R17.reuse, R101 ;  /* 0x000000110b657223 */ /* 0x080fe20000000065 */
[-C--:B------:R-:W-:Y:S01]  /*6b40*/  FFMA R75, R73, R17.reuse, R106 ;  /* 0x00000011494b7223 */ /* 0x080fe2000000006a */
        /* <DEDUP_REMOVED lines=9> */
[----:B------:R-:W-:Y:S01]  /*6be0*/  FFMA R97, R11, R21, R97 ;  /* 0x000000150b617223 */ /* 0x000fe20000000061 */
[C---:B------:R-:W-:Y:S01]  /*6bf0*/  FFMA R91, R73.reuse, R29, R90 ;  /* 0x0000001d495b7223 */ /* 0x040fe2000000005a */
[C---:B------:R-:W-:Y:S01]  /*6c00*/  FFMA R87, R73.reuse, R53, R96 ;  /* 0x0000003549577223 */ /* 0x040fe20000000060 */
[----:B------:R-:W-:Y:S01]  /*6c10*/  FFMA R79, R73, R41, R102 ;  /* 0x00000029494f7223 */ /* 0x000fe20000000066 */
[C---:B------:R-:W-:Y:S01]  /*6c20*/  FFMA R67, R7.reuse, R29, R78 ;  /* 0x0000001d07437223 */ /* 0x040fe2000000004e */
[C---:B0-----:R-:W-:Y:S01]  /*6c30*/  FFMA R25, R40.reuse, R34, R25 ;  /* 0x0000002228197223 */ /* 0x041fe20000000019 */
        /* <DEDUP_REMOVED lines=11> */
[C---:B------:R-:W-:Y:S01]  /*6cf0*/  FFMA R41, R48.reuse, R41, R50 ;  /* 0x0000002930297223 */ /* 0x040fe20000000032 */
[C---:B------:R-:W-:Y:S01]  /*6d00*/  FFMA R71, R48.reuse, R57, R56 ;  /* 0x0000003930477223 */ /* 0x040fe20000000038 */
[-C--:B------:R-:W-:Y:S01]  /*6d10*/  FFMA R49, R48, R21.reuse, R38 ;  /* 0x0000001530317223 */ /* 0x080fe20000000026 */
        /* <DEDUP_REMOVED lines=18> */
[----:B------:R-:W1:Y:S01]  /*6e40*/  LDS R27, [R62+0x2e00] ;  /* 0x002e00003e1b7984 */ /* 0x000e620000000800 */
[C---:B------:R-:W-:Y:S01]  /*6e50*/  FFMA R9, R115.reuse, R34, R12 ;  /* 0x0000002273097223 */ /* 0x040fe2000000000c */
[-C--:B------:R-:W-:Y:S01]  /*6e60*/  FFMA R12, R115, R46.reuse, R123 ;  /* 0x0000002e730c7223 */ /* 0x080fe2000000007b */
[-C--:B--2---:R-:W-:Y:S01]  /*6e70*/  FFMA R110, R45, R46.reuse, R107 ;  /* 0x0000002e2d6e7223 */ /* 0x084fe2000000006b */
[----:B------:R-:W2:Y:S01]  /*6e80*/  LDS R32, [R62+0x2e80] ;  /* 0x002e80003e207984 */ /* 0x000ea20000000800 */
[-C--:B---3--:R-:W-:Y:S01]  /*6e90*/  FFMA R88, R104, R46.reuse, R83 ;  /* 0x0000002e68587223 */ /* 0x088fe20000000053 */
[-C--:B----4-:R-:W-:Y:S01]  /*6ea0*/  FFMA R24, R76, R46.reuse, R65 ;  /* 0x0000002e4c187223 */ /* 0x090fe20000000041 */
[C---:B-----5:R-:W-:Y:S01]  /*6eb0*/  FFMA R89, R52.reuse, R46, R89 ;  /* 0x0000002e34597223 */ /* 0x060fe20000000059 */
[----:B------:R-:W3:Y:S01]  /*6ec0*/  LDS R48, [R62+0x2ec0] ;  /* 0x002ec0003e307984 */ /* 0x000ee20000000800 */
[C---:B------:R-:W-:Y:S01]  /*6ed0*/  FFMA R78, R52.reuse, R30, R37 ;  /* 0x0000001e344e7223 */ /* 0x040fe20000000025 */
[----:B------:R-:W-:-:S02]  /*6ee0*/  FFMA R46, R52, R18, R39 ;  /* 0x00000012342e7223 */ /* 0x000fc40000000027 */
[----:B------:R-:W4:Y:S04]  /*6ef0*/  LDS R39, [R62+0x2f00] ;  /* 0x002f00003e277984 */ /* 0x000f280000000800 */
[----:B------:R-:W5:Y:S01]  /*6f00*/  LDS R37, [R62+0x2f40] ;  /* 0x002f40003e257984 */ /* 0x000f620000000800 */
        /* <DEDUP_REMOVED lines=24> */
[CC--:B------:R-:W-:Y:S01]  /*7090*/  FFMA R38, R115.reuse, R22.reuse, R113 ;  /* 0x0000001673267223 */ /* 0x0c0fe20000000071 */
[-C--:B------:R-:W-:Y:S01]  /*70a0*/  FFMA R104, R104, R22.reuse, R73 ;  /* 0x0000001668687223 */ /* 0x080fe20000000049 */
[----:B------:R-:W-:Y:S01]  /*70b0*/  FFMA R52, R52, R22, R49 ;  /* 0x0000001634347223 */ /* 0x000fe20000000031 */
[C---:B------:R-:W-:Y:S01]  /*70c0*/  FFMA R64, R115.reuse, R58, R119 ;  /* 0x0000003a73407223 */ /* 0x040fe20000000077 */
[----:B------:R-:W5:Y:S01]  /*70d0*/  LDS R22, [R62+0x2f80] ;  /* 0x002f80003e167984 */ /* 0x000f620000000800 */
[C---:B------:R-:W-:Y:S01]  /*70e0*/  FFMA R102, R115.reuse, R54, R125 ;  /* 0x0000003673667223 */ /* 0x040fe2000000007d */
[C---:B------:R-:W-:Y:S01]  /*70f0*/  FFMA R14, R115.reuse, R42, R121 ;  /* 0x0000002a730e7223 */ /* 0x040fe20000000079 */
[C---:B0-----:R-:W-:Y:S01]  /*7100*/  FFMA R42, R66.reuse, R35, R25 ;  /* 0x00000023422a7223 */ /* 0x041fe20000000019 */
[----:B------:R-:W0:Y:S01]  /*7110*/  LDS R54, [R62+0x2fc0] ;  /* 0x002fc0003e367984 */ /* 0x000e220000000800 */
[C---:B------:R-:W-:Y:S01]  /*7120*/  FFMA R116, R115.reuse, R30, R116 ;  /* 0x0000001e73747223 */ /* 0x040fe20000000074 */
[----:B------:R-:W-:Y:S01]  /*7130*/  FFMA R50, R115, R18, R117 ;  /* 0x0000001273327223 */ /* 0x000fe20000000075 */
[C---:B------:R-:W-:Y:S01]  /*7140*/  FFMA R25, R66.reuse, R23, R40 ;  /* 0x0000001742197223 */ /* 0x040fe20000000028 */
        /* <DEDUP_REMOVED lines=24> */
[----:B------:R-:W-:Y:S01]  /*72d0*/  LDS R57, [R62+0x3000] ;  /* 0x003000003e397984 */ /* 0x000fe20000000800 */
[----:B------:R-:W-:Y:S01]  /*72e0*/  FFMA R115, R48, R23, R38 ;  /* 0x0000001730737223 */ /* 0x000fe20000000026 */
[----:B----4-:R-:W-:-:S02]  /*72f0*/  FFMA R108, R39, R35, R108 ;  /* 0x00000023276c7223 */ /* 0x010fc4000000006c */
[----:B------:R-:W-:Y:S01]  /*7300*/  LDS R33, [R62+0x3040] ;  /* 0x003040003e217984 */ /* 0x000fe20000000800 */
[C---:B------:R-:W-:Y:S01]  /*7310*/  FFMA R106, R39.reuse, R31, R106 ;  /* 0x0000001f276a7223 */ /* 0x040fe2000000006a */
[C---:B------:R-:W-:Y:S02]  /*7320*/  FFMA R112, R39.reuse, R55, R112 ;  /* 0x0000003727707223 */ /* 0x040fe40000000070 */
[----:B------:R-:W-:Y:S01]  /*7330*/  LDS R27, [R62+0x3080] ;  /* 0x003080003e1b7984 */ /* 0x000fe20000000800 */
[C---:B------:R-:W-:Y:S01]  /*7340*/  FFMA R110, R39.reuse, R47, R110 ;  /* 0x0000002f276e7223 */ /* 0x040fe2000000006e */
[C---:B------:R-:W-:Y:S02]  /*7350*/  FFMA R114, R39.reuse, R43, R114 ;  /* 0x0000002b27727223 */ /* 0x040fe40000000072 */
[----:B------:R-:W-:Y:S01]  /*7360*/  LDS R61, [R62+0x30c0] ;  /* 0x0030c0003e3d7984 */ /* 0x000fe20000000800 */
[C---:B------:R-:W-:Y:S01]  /*7370*/  FFMA R118, R39.reuse, R59, R118 ;  /* 0x0000003b27767223 */ /* 0x040fe20000000076 */
[----:B------:R-:W-:-:S02]  /*7380*/  FFMA R103, R39, R19, R36 ;  /* 0x0000001327677223 */ /* 0x000fc40000000024 */
[----:B------:R-:W-:Y:S01]  /*7390*/  LDS R101, [R62+0x3100] ;  /* 0x003100003e657984 */ /* 0x000fe20000000800 */
[----:B------:R-:W-:Y:S01]  /*73a0*/  FFMA R68, R39, R23, R68 ;  /* 0x0000001727447223 */ /* 0x000fe20000000044 */
[C---:B-----5:R-:W-:Y:S02]  /*73b0*/  FFMA R84, R37.reuse, R35, R84 ;  /* 0x0000002325547223 */ /* 0x060fe40000000054 */
[----:B------:R-:W-:Y:S01]  /*73c0*/  LDS R15, [R62+0x3140] ;  /* 0x003140003e0f7984 */ /* 0x000fe20000000800 */
[C---:B------:R-:W-:Y:S01]  /*73d0*/  FFMA R80, R37.reuse, R31, R80 ;  /* 0x0000001f25507223 */ /* 0x040fe20000000050 */
[C---:B------:R-:W-:Y:S02]  /*73e0*/  FFMA R86, R37.reuse, R55, R86 ;  /* 0x0000003725567223 */ /* 0x040fe40000000056 */
[----:B------:R-:W1:Y:S01]  /*73f0*/  LDS.128 R64, [R70+0x60] ;  /* 0x0000600046407984 */ /* 0x000e620000000c00 */
[C---:B------:R-:W-:Y:S01]  /*7400*/  FFMA R88, R37.reuse, R47, R88 ;  /* 0x0000002f25587223 */ /* 0x040fe20000000058 */
[----:B------:R-:W-:-:S02]  /*7410*/  FFMA R94, R37, R43, R94 ;  /* 0x0000002b255e7223 */ /* 0x000fc4000000005e */
[----:B------:R-:W-:Y:S01]  /*7420*/  LDS R17, [R62+0x3180] ;  /* 0x003180003e117984 */ /* 0x000fe20000000800 */
[C---:B------:R-:W-:Y:S01]  /*7430*/  FFMA R96, R37.reuse, R59, R96 ;  /* 0x0000003b25607223 */ /* 0x040fe20000000060 */
[C---:B------:R-:W-:Y:S02]  /*7440*/  FFMA R100, R37.reuse, R19, R100 ;  /* 0x0000001325647223 */ /* 0x040fe40000000064 */
[----:B------:R-:W2:Y:S01]  /*7450*/  LDS.128 R72, [R70+0x860] ;  /* 0x0008600046487984 */ /* 0x000ea20000000c00 */
[----:B------:R-:W-:-:S03]  /*7460*/  FFMA R104, R37, R23, R104 ;  /* 0x0000001725687223 */ /* 0x000fc60000000068 */
[----:B------:R-:W3:Y:S04]  /*7470*/  LDS R9, [R62+0x31c0] ;  /* 0x0031c0003e097984 */ /* 0x000ee80000000800 */
[----:B------:R-:W4:Y:S01]  /*7480*/  LDS.128 R36, [R70+0x1860] ;  /* 0x0018600046247984 */ /* 0x000f220000000c00 */
[C---:B------:R-:W-:Y:S01]  /*7490*/  FFMA R91, R22.reuse, R35, R26 ;  /* 0x00000023165b7223 */ /* 0x040fe2000000001a */
[C---:B------:R-:W-:Y:S01]  /*74a0*/  FFMA R26, R22.reuse, R31, R45 ;  /* 0x0000001f161a7223 */ /* 0x040fe2000000002d */
[----:B------:R-:W-:Y:S01]  /*74b0*/  FFMA R34, R22, R55, R13 ;  /* 0x0000003716227223 */ /* 0x000fe2000000000d */
[----:B------:R-:W-:Y:S01]  /*74c0*/  FFMA R116, R48, R31, R116 ;  /* 0x0000001f30747223 */ /* 0x000fe20000000074 */
[C---:B------:R-:W-:Y:S01]  /*74d0*/  FFMA R58, R22.reuse, R59, R11 ;  /* 0x0000003b163a7223 */ /* 0x040fe2000000000b */
[----:B------:R-:W-:Y:S01]  /*74e0*/  FFMA R13, R22, R23, R76 ;  /* 0x00000017160d7223 */ /* 0x000fe2000000004c */
[----:B0-----:R-:W-:Y:S01]  /*74f0*/  FFMA R45, R54, R31, R78 ;  /* 0x0000001f362d7223 */ /* 0x001fe2000000004e */
[C---:B------:R-:W-:Y:S01]  /*7500*/  FFMA R24, R22.reuse, R47, R24 ;  /* 0x0000002f16187223 */ /* 0x040fe20000000018 */
[C---:B------:R-:W-:Y:S01]  /*7510*/  FFMA R56, R22.reuse, R43, R56 ;  /* 0x0000002b16387223 */ /* 0x040fe20000000038 */
[----:B------:R-:W-:Y:S01]  /*7520*/  FFMA R60, R22, R19, R60 ;  /* 0x00000013163c7223 */ /* 0x000fe2000000003c */
[C---:B------:R-:W-:Y:S01]  /*7530*/  FFMA R11, R54.reuse, R35, R7 ;  /* 0x00000023360b7223 */ /* 0x040fe20000000007 */
[----:B------:R-:W-:Y:S01]  /*7540*/  FFMA R71, R54, R59, R71 ;  /* 0x0000003b36477223 */ /* 0x000fe20000000047 */
[----:B------:R-:W0:Y:S01]  /*7550*/  LDS.128 R76, [R70+0x2060] ;  /* 0x00206000464c7984 */ /* 0x000e220000000c00 */
[C---:B------:R-:W-:Y:S01]  /*7560*/  FFMA R102, R48.reuse, R55, R102 ;  /* 0x0000003730667223 */ /* 0x040fe20000000066 */
[----:B------:R-:W-:Y:S01]  /*7570*/  FFMA R12, R48, R47, R12 ;  /* 0x0000002f300c7223 */ /* 0x000fe2000000000c */
[C---:B------:R-:W-:Y:S01]  /*7580*/  FFMA R22, R54.reuse, R55, R21 ;  /* 0x0000003736167223 */ /* 0x040fe20000000015 */
[C---:B------:R-:W-:Y:S01]  /*7590*/  FFMA R89, R54.reuse, R47, R89 ;  /* 0x0000002f36597223 */ /* 0x040fe20000000059 */
[C---:B------:R-:W-:Y:S01]  /*75a0*/  FFMA R35, R54.reuse, R43, R41 ;  /* 0x0000002b36237223 */ /* 0x040fe20000000029 */
[C---:B------:R-:W-:Y:S01]  /*75b0*/  FFMA R69, R54.reuse, R19, R46 ;  /* 0x0000001336457223 */ /* 0x040fe2000000002e */
[----:B------:R-:W-:Y:S01]  /*75c0*/  FFMA R59, R54, R23, R52 ;  /* 0x00000017363b7223 */ /* 0x000fe20000000034 */
[C---:B------:R-:W-:Y:S01]  /*75d0*/  FFMA R14, R48.reuse, R43, R14 ;  /* 0x0000002b300e7223 */ /* 0x040fe2000000000e */
[----:B------:R-:W5:Y:S01]  /*75e0*/  LDS.128 R52, [R70+0x2860] ;  /* 0x0028600046347984 */ /* 0x000f620000000c00 */
[----:B------:R-:W-:Y:S01]  /*75f0*/  FFMA R119, R48, R19, R50 ;  /* 0x0000001330777223 */ /* 0x000fe20000000032 */
[-C--:B-1----:R-:W-:Y:S01]  /*7600*/  FFMA R21, R33, R64.reuse, R42 ;  /* 0x0000004021157223 */ /* 0x082fe2000000002a */
[----:B------:R-:W-:Y:S01]  /*7610*/  FFMA R7, R27, R64, R40 ;  /* 0x000000401b077223 */ /* 0x000fe20000000028 */
[----:B------:R-:W1:Y:S04]  /*7620*/  LDS.128 R48, [R70+0x1060] ;  /* 0x0010600046307984 */ /* 0x000e680000000c00 */
[----:B------:R-:W1:Y:S01]  /*7630*/  LDS.128 R40, [R70+0x3060] ;  /* 0x0030600046287984 */ /* 0x000e620000000c00 */
[-C--:B--2---:R-:W-:Y:S01]  /*7640*/  FFMA R31, R57, R72.reuse, R44 ;  /* 0x00000048391f7223 */ /* 0x084fe2000000002c */
[-C--:B------:R-:W-:Y:S01]  /*7650*/  FFMA R16, R33, R72.reuse, R16 ;  /* 0x0000004821107223 */ /* 0x080fe20000000010 */
[-C--:B------:R-:W-:Y:S01]  /*7660*/  FFMA R92, R27, R72.reuse, R92 ;  /* 0x000000481b5c7223 */ /* 0x080fe2000000005c */
[-C--:B------:R-:W-:Y:S01]  /*7670*/  FFMA R116, R61, R72.reuse, R116 ;  /* 0x000000483d747223 */ /* 0x080fe20000000074 */
[-C--:B------:R-:W-:Y:S01]  /*7680*/  FFMA R106, R101, R72.reuse, R106 ;  /* 0x00000048656a7223 */ /* 0x080fe2000000006a */
[-C--:B------:R-:W-:Y:S01]  /*7690*/  FFMA R80, R15, R72.reuse, R80 ;  /* 0x000000480f507223 */ /* 0x080fe20000000050 */
[-C--:B------:R-:W-:Y:S01]  /*76a0*/  FFMA R26, R17, R72.reuse, R26 ;  /* 0x00000048111a7223 */ /* 0x080fe2000000001a */
[----:B---3--:R-:W-:Y:S01]  /*76b0*/  FFMA R72, R9, R72, R45 ;  /* 0x0000004809487223 */ /* 0x008fe2000000002d */
[C---:B----4-:R-:W-:Y:S01]  /*76c0*/  FFMA R125, R61.reuse, R36, R12 ;  /* 0x000000243d7d7223 */ /* 0x050fe2000000000c */
[----:B------:R-:W2:Y:S04]  /*76d0*/  LDS.128 R44, [R70+0x3860] ;  /* 0x00386000462c7984 */ /* 0x000ea80000000c00 */
[----:B------:R-:W3:Y:S01]  /*76e0*/  LDS R12, [R62+0x3240] ;  /* 0x003240003e0c7984 */ /* 0x000ee20000000800 */
[-C--:B------:R-:W-:Y:S01]  /*76f0*/  FFMA R23, R61, R64.reuse, R32 ;  /* 0x000000403d177223 */ /* 0x080fe20000000020 */
[-C--:B------:R-:W-:Y:S01]  /*7700*/  FFMA R98, R57, R64.reuse, R98 ;  /* 0x0000004039627223 */ /* 0x080fe20000000062 */
[-C--:B------:R-:W-:Y:S01]  /*7710*/  FFMA R108, R101, R64.reuse, R108 ;  /* 0x00000040656c7223 */ /* 0x080fe2000000006c */
[-C--:B------:R-:W-:Y:S01]  /*7720*/  FFMA R84, R15, R64.reuse, R84 ;  /* 0x000000400f547223 */ /* 0x080fe20000000054 */
[-C--:B------:R-:W-:Y:S01]  /*7730*/  FFMA R32, R17, R64.reuse, R91 ;  /* 0x0000004011207223 */ /* 0x080fe2000000005b */
[----:B------:R-:W-:Y:S01]  /*7740*/  FFMA R11, R9, R64, R11 ;  /* 0x00000040090b7223 */ /* 0x000fe2000000000b */
[----:B------:R-:W-:Y:S01]  /*7750*/  FFMA R110, R101, R36, R110 ;  /* 0x00000024656e7223 */ /* 0x000fe2000000006e */
[-C--:B0-----:R-:W-:Y:S01]  /*7760*/  FFMA R123, R61, R76.reuse, R14 ;  /* 0x0000004c3d7b7223 */ /* 0x081fe2000000000e */
[-C--:B------:R-:W-:Y:S01]  /*7770*/  FFMA R93, R57, R76.reuse, R93 ;  /* 0x0000004c395d7223 */ /* 0x080fe2000000005d */
[----:B------:R-:W0:Y:S01]  /*7780*/  LDS R14, [R62+0x3280] ;  /* 0x003280003e0e7984 */ /* 0x000e220000000800 */
[-C--:B------:R-:W-:Y:S01]  /*7790*/  FFMA R64, R33, R76.reuse, R87 ;  /* 0x0000004c21407223 */ /* 0x080fe20000000057 */
[-C--:B------:R-:W-:Y:S01]  /*77a0*/  FFMA R122, R27, R76.reuse, R122 ;  /* 0x0000004c1b7a7223 */ /* 0x080fe2000000007a */
[-C--:B------:R-:W-:Y:S01]  /*77b0*/  FFMA R114, R101, R76.reuse, R114 ;  /* 0x0000004c65727223 */ /* 0x080fe20000000072 */
[-C--:B------:R-:W-:Y:S01]  /*77c0*/  FFMA R94, R15, R76.reuse, R94 ;  /* 0x0000004c0f5e7223 */ /* 0x080fe2000000005e */
[----:B------:R-:W-:Y:S01]  /*77d0*/  FFMA R56, R17, R76, R56 ;  /* 0x0000004c11387223 */ /* 0x000fe20000000038 */
[----:B------:R-:W-:Y:S01]  /*77e0*/  LDS R117, [R62+0x34c0] ;  /* 0x0034c0003e757984 */ /* 0x000fe20000000800 */
[-C--:B-----5:R-:W-:Y:S01]  /*77f0*/  FFMA R20, R33, R52.reuse, R20 ;  /* 0x0000003421147223 */ /* 0x0a0fe20000000014 */
[-C--:B------:R-:W-:Y:S01]  /*7800*/  FFMA R121, R61, R52.reuse, R30 ;  /* 0x000000343d797223 */ /* 0x080fe2000000001e */
[C---:B------:R-:W-:Y:S01]  /*7810*/  FFMA R118, R101.reuse, R52, R118 ;  /* 0x0000003465767223 */ /* 0x040fe20000000076 */
[----:B------:R-:W4:Y:S01]  /*7820*/  LDS R30, [R62+0x32c0] ;  /* 0x0032c0003e1e7984 */ /* 0x000f220000000800 */
[-C--:B-1----:R-:W-:Y:S01]  /*7830*/  FFMA R112, R101, R48.reuse, R112 ;  /* 0x0000003065707223 */ /* 0x082fe20000000070 */
[C---:B------:R-:W-:Y:S01]  /*7840*/  FFMA R124, R27.reuse, R48, R124 ;  /* 0x000000301b7c7223 */ /* 0x040fe2000000007c */
[----:B------:R-:W-:Y:S01]  /*7850*/  FFMA R28, R27, R36, R28 ;  /* 0x000000241b1c7223 */ /* 0x000fe2000000001c */
[----:B------:R-:W-:Y:S01]  /*7860*/  FFMA R76, R9, R76, R35 ;  /* 0x0000004c094c7223 */ /* 0x000fe20000000023 */
[----:B------:R-:W-:Y:S01]  /*7870*/  FFMA R103, R101, R40, R103 ;  /* 0x0000002865677223 */ /* 0x000fe20000000067 */
[C---:B------:R-:W-:Y:S01]  /*7880*/  FFMA R10, R27.reuse, R52, R10 ;  /* 0x000000341b0a7223 */ /* 0x040fe2000000000a */
[----:B------:R-:W-:Y:S01]  /*7890*/  FFMA R120, R27, R40, R120 ;  /* 0x000000281b787223 */ /* 0x000fe20000000078 */
[----:B------:R-:W-:Y:S01]  /*78a0*/  FFMA R86, R15, R48, R86 ;  /* 0x000000300f567223 */ /* 0x000fe20000000056 */
[-C--:B------:R-:W-:Y:S01]  /*78b0*/  FFMA R99, R57, R36.reuse, R99 ;  /* 0x0000002439637223 */ /* 0x080fe20000000063 */
[-C--:B------:R-:W-:Y:S01]  /*78c0*/  FFMA R18, R33, R36.reuse, R18 ;  /* 0x0000002421127223 */ /* 0x080fe20000000012 */
[-C--:B------:R-:W-:Y:S01]  /*78d0*/  FFMA R88, R15, R36.reuse, R88 ;  /* 0x000000240f587223 */ /* 0x080fe20000000058 */
[----:B------:R-:W-:Y:S01]  /*78e0*/  FFMA R24, R17, R36, R24 ;  /* 0x0000002411187223 */ /* 0x000fe20000000018 */
[-C--:B------:R-:W-:Y:S01]  /*78f0*/  FFMA R35, R57, R52.reuse, R85 ;  /* 0x0000003439237223 */ /* 0x080fe20000000055 */
[-C--:B------:R-:W-:Y:S01]  /*7900*/  FFMA R96, R15, R52.reuse, R96 ;  /* 0x000000340f607223 */ /* 0x080fe20000000060 */
[----:B------:R-:W-:Y:S01]  /*7910*/  FFMA R58, R17, R52, R58 ;  /* 0x00000034113a7223 */ /* 0x000fe2000000003a */
[----:B--2---:R-:W-:Y:S01]  /*7920*/  FFMA R101, R101, R44, R68 ;  /* 0x0000002c65657223 */ /* 0x004fe20000000044 */
        /* <DEDUP_REMOVED lines=11> */
[C---:B------:R-:W-:Y:S01]  /*79e0*/  FFMA R22, R9.reuse, R48, R22 ;  /* 0x0000003009167223 */ /* 0x040fe20000000016 */
[----:B------:R-:W1:Y:S01]  /*79f0*/  LDS R19, [R62+0x3200] ;  /* 0x003200003e137984 */ /* 0x000e620000000800 */
[C---:B------:R-:W-:Y:S01]  /*7a00*/  FFMA R36, R9.reuse, R36, R89 ;  /* 0x0000002409247223 */ /* 0x040fe20000000059 */
[C---:B------:R-:W-:Y:S01]  /*7a10*/  FFMA R52, R9.reuse, R52, R71 ;  /* 0x0000003409347223 */ /* 0x040fe20000000047 */
[C---:B------:R-:W-:Y:S01]  /*7a20*/  FFMA R40, R9.reuse, R40, R69 ;  /* 0x0000002809287223 */ /* 0x040fe20000000045 */
[----:B------:R-:W2:Y:S01]  /*7a30*/  LDS R15, [R62+0x3300] ;  /* 0x003300003e0f7984 */ /* 0x000ea20000000800 */
[----:B------:R-:W-:Y:S01]  /*7a40*/  FFMA R44, R9, R44, R59 ;  /* 0x0000002c092c7223 */ /* 0x000fe2000000003b */
[----:B---3--:R-:W-:-:S02]  /*7a50*/  FFMA R87, R12, R53, R20 ;  /* 0x000000350c577223 */ /* 0x008fc40000000014 */
[----:B------:R-:W3:Y:S04]  /*7a60*/  LDS R59, [R62+0x3340] ;  /* 0x003340003e3b7984 */ /* 0x000ee80000000800 */
[----:B------:R-:W5:Y:S04]  /*7a70*/  LDS R9, [R62+0x3380] ;  /* 0x003380003e097984 */ /* 0x000f680000000800 */
[----:B------:R-:W5:Y:S01]  /*7a80*/  LDS R20, [R62+0x33c0] ;  /* 0x0033c0003e147984 */ /* 0x000f620000000800 */
[-C--:B------:R-:W-:Y:S01]  /*7a90*/  FFMA R82, R33, R48.reuse, R82 ;  /* 0x0000003021527223 */ /* 0x080fe20000000052 */
[-C--:B------:R-:W-:Y:S01]  /*7aa0*/  FFMA R102, R61, R48.reuse, R102 ;  /* 0x000000303d667223 */ /* 0x080fe20000000066 */
[-C--:B------:R-:W-:Y:S01]  /*7ab0*/  FFMA R34, R17, R48.reuse, R34 ;  /* 0x0000003011227223 */ /* 0x080fe20000000022 */
        /* <DEDUP_REMOVED lines=24> */
[----:B------:R-:W0:Y:S01]  /*7c40*/  LDS R30, [R62+0x3440] ;  /* 0x003440003e1e7984 */ /* 0x000e220000000800 */
[-C--:B-1----:R-:W-:Y:S01]  /*7c50*/  FFMA R48, R19, R65.reuse, R98 ;  /* 0x0000004113307223 */ /* 0x082fe20000000062 */
[C---:B--2---:R-:W-:Y:S01]  /*7c60*/  FFMA R108, R15.reuse, R65, R108 ;  /* 0x000000410f6c7223 */ /* 0x044fe2000000006c */
[C---:B------:R-:W-:Y:S01]  /*7c70*/  FFMA R113, R15.reuse, R73, R106 ;  /* 0x000000490f717223 */ /* 0x040fe2000000006a */
[----:B------:R-:W1:Y:S01]  /*7c80*/  LDS R23, [R62+0x3480] ;  /* 0x003480003e177984 */ /* 0x000e620000000800 */
        /* <DEDUP_REMOVED lines=8> */
[C---:B---3--:R-:W-:Y:S01]  /*7d10*/  FFMA R71, R59.reuse, R37, R88 ;  /* 0x000000253b477223 */ /* 0x048fe20000000058 */
[----:B------:R-:W-:Y:S01]  /*7d20*/  FFMA R61, R59, R41, R100 ;  /* 0x000000293b3d7223 */ /* 0x000fe20000000064 */
[C---:B-----5:R-:W-:Y:S01]  /*7d30*/  FFMA R57, R9.reuse, R65, R32 ;  /* 0x0000004109397223 */ /* 0x060fe20000000020 */
[C---:B------:R-:W-:Y:S01]  /*7d40*/  FFMA R15, R9.reuse, R37, R24 ;  /* 0x00000025090f7223 */ /* 0x040fe20000000018 */
[----:B------:R-:W-:Y:S01]  /*7d50*/  FFMA R27, R9, R41, R60 ;  /* 0x00000029091b7223 */ /* 0x000fe2000000003c */
[C---:B------:R-:W-:Y:S01]  /*7d60*/  FFMA R25, R20.reuse, R37, R36 ;  /* 0x0000002514197223 */ /* 0x040fe20000000024 */
[----:B------:R-:W2:Y:S01]  /*7d70*/  LDS R18, [R62+0x3400] ;  /* 0x003400003e127984 */ /* 0x000ea20000000800 */
[----:B------:R-:W-:-:S03]  /*7d80*/  FFMA R41, R20, R41, R40 ;  /* 0x0000002914297223 */ /* 0x000fc60000000028 */
[----:B------:R-:W3:Y:S04]  /*7d90*/  LDS R37, [R62+0x3500] ;  /* 0x003500003e257984 */ /* 0x000ee80000000800 */
[----:B------:R-:W4:Y:S04]  /*7da0*/  LDS R32, [R62+0x3540] ;  /* 0x003540003e207984 */ /* 0x000f280000000800 */
[----:B------:R-:W5:Y:S04]  /*7db0*/  LDS R36, [R62+0x3580] ;  /* 0x003580003e247984 */ /* 0x000f680000000800 */
[----:B------:R-:W5:Y:S01]  /*7dc0*/  LDS R40, [R62+0x35c0] ;  /* 0x0035c0003e287984 */ /* 0x000f620000000800 */
        /* <DEDUP_REMOVED lines=23> */
[----:B------:R-:W-:Y:S01]  /*7f40*/  FFMA R53, R20, R53, R52 ;  /* 0x0000003514357223 */ /* 0x000fe20000000034 */
[----:B------:R-:W-:Y:S01]  /*7f50*/  FFMA R30, R30, R46, R17 ;  /* 0x0000002e1e1e7223 */ /* 0x000fe20000000011 */
[C---:B------:R-:W-:Y:S01]  /*7f60*/  FFMA R65, R20.reuse, R65, R11 ;  /* 0x0000004114417223 */ /* 0x040fe2000000000b */
[C---:B------:R-:W-:Y:S01]  /*7f70*/  FFMA R45, R20.reuse, R45, R44 ;  /* 0x0000002d142d7223 */ /* 0x040fe2000000002c */
[C---:B-1----:R-:W-:Y:S01]  /*7f80*/  FFMA R17, R23.reuse, R66, R12 ;  /* 0x0000004217117223 */ /* 0x042fe2000000000c */
        /* <DEDUP_REMOVED lines=9> */
[-C--:B--2---:R-:W-:Y:S01]  /*8020*/  FFMA R13, R18, R54.reuse, R13 ;  /* 0x00000036120d7223 */ /* 0x084fe2000000000d */
[----:B------:R-:W-:-:S02]  /*8030*/  FFMA R24, R117, R54, R121 ;  /* 0x0000003675187223 */ /* 0x000fc40000000079 */
[----:B------:R-:W1:Y:S01]  /*8040*/  LDS R26, [R62+0x3680] ;  /* 0x003680003e1a7984 */ /* 0x000e620000000800 */
[-C--:B---3--:R-:W-:Y:S01]  /*8050*/  FFMA R112, R37, R54.reuse, R105 ;  /* 0x0000003625707223 */ /* 0x088fe20000000069 */
[-C--:B----4-:R-:W-:Y:S01]  /*8060*/  FFMA R94, R32, R54.reuse, R63 ;  /* 0x00000036205e7223 */ /* 0x090fe2000000003f */
[-C--:B-----5:R-:W-:Y:S01]  /*8070*/  FFMA R58, R36, R54.reuse, R29 ;  /* 0x00000036243a7223 */ /* 0x0a0fe2000000001d */
[----:B------:R-:W2:Y:S01]  /*8080*/  LDS R23, [R62+0x3600] ;  /* 0x003600003e177984 */ /* 0x000ea20000000800 */
[----:B------:R-:W-:-:S03]  /*8090*/  FFMA R54, R40, R54, R53 ;  /* 0x0000003628367223 */ /* 0x000fc60000000035 */
[----:B------:R-:W3:Y:S04]  /*80a0*/  LDS R22, [R62+0x36c0] ;  /* 0x0036c0003e167984 */ /* 0x000ee80000000800 */
[----:B------:R-:W4:Y:S01]  /*80b0*/  LDS R53, [R62+0x3740] ;  /* 0x003740003e357984 */ /* 0x000f220000000800 */
        /* <DEDUP_REMOVED lines=34> */
[----:B------:R-:W-:Y:S01]  /*82e0*/  FFMA R11, R40, R50, R11 ;  /* 0x00000032280b7223 */ /* 0x000fe2000000000b */
[----:B------:R-:W5:Y:S01]  /*82f0*/  LDS R41, [R62+0x3780] ;  /* 0x003780003e297984 */ /* 0x000f620000000800 */
[C---:B------:R-:W-:Y:S01]  /*8300*/  FFMA R34, R32.reuse, R66, R95 ;  /* 0x0000004220227223 */ /* 0x040fe2000000005f */
[C---:B------:R-:W-:Y:S01]  /*8310*/  FFMA R80, R32.reuse, R74, R89 ;  /* 0x0000004a20507223 */ /* 0x040fe20000000059 */
[----:B------:R-:W-:Y:S01]  /*8320*/  FFMA R84, R32, R78, R69 ;  /* 0x0000004e20547223 */ /* 0x000fe20000000045 */
[C---:B------:R-:W-:Y:S01]  /*8330*/  FFMA R9, R40.reuse, R66, R65 ;  /* 0x0000004228097223 */ /* 0x040fe20000000041 */
[C---:B------:R-:W-:Y:S01]  /*8340*/  FFMA R52, R40.reuse, R74, R73 ;  /* 0x0000004a28347223 */ /* 0x040fe20000000049 */
[C---:B------:R-:W-:Y:S01]  /*8350*/  FFMA R38, R40.reuse, R38, R25 ;  /* 0x0000002628267223 */ /* 0x040fe20000000019 */
[----:B------:R-:W-:Y:S01]  /*8360*/  FFMA R91, R40, R78, R91 ;  /* 0x0000004e285b7223 */ /* 0x000fe2000000005b */
[----:B------:R-:W5:Y:S01]  /*8370*/  LDS R29, [R62+0x3700] ;  /* 0x003700003e1d7984 */ /* 0x000f620000000800 */
[-C--:B------:R-:W-:Y:S01]  /*8380*/  FFMA R32, R32, R46.reuse, R59 ;  /* 0x0000002e20207223 */ /* 0x080fe2000000003b */
[----:B------:R-:W-:-:S02]  /*8390*/  FFMA R40, R40, R46, R45 ;  /* 0x0000002e28287223 */ /* 0x000fc4000000002d */
[----:B------:R-:W5:Y:S01]  /*83a0*/  LDS R50, [R62+0x37c0] ;  /* 0x0037c0003e327984 */ /* 0x000f620000000800 */
[C---:B0-----:R-:W-:Y:S01]  /*83b0*/  FFMA R46, R44.reuse, R67, R21 ;  /* 0x000000432c2e7223 */ /* 0x041fe20000000015 */
[C---:B------:R-:W-:Y:S01]  /*83c0*/  FFMA R16, R44.reuse, R75, R16 ;  /* 0x0000004b2c107223 */ /* 0x040fe20000000010 */
[C---:B------:R-:W-:Y:S01]  /*83d0*/  FFMA R82, R44.reuse, R51, R82 ;  /* 0x000000332c527223 */ /* 0x040fe20000000052 */
[C---:B------:R-:W-:Y:S01]  /*83e0*/  FFMA R97, R44.reuse, R39, R97 ;  /* 0x000000272c617223 */ /* 0x040fe20000000061 */
[C---:B------:R-:W-:Y:S01]  /*83f0*/  FFMA R64, R44.reuse, R79, R64 ;  /* 0x0000004f2c407223 */ /* 0x040fe20000000040 */
[C---:B------:R-:W-:Y:S01]  /*8400*/  FFMA R87, R44.reuse, R55, R87 ;  /* 0x000000372c577223 */ /* 0x040fe20000000057 */
[C---:B------:R-:W-:Y:S01]  /*8410*/  FFMA R83, R44.reuse, R43, R83 ;  /* 0x0000002b2c537223 */ /* 0x040fe20000000053 */
[-C--:B------:R-:W-:Y:S01]  /*8420*/  FFMA R63, R44, R47.reuse, R30 ;  /* 0x0000002f2c3f7223 */ /* 0x080fe2000000001e */
[C---:B-1----:R-:W-:Y:S01]  /*8430*/  FFMA R61, R26.reuse, R47, R12 ;  /* 0x0000002f1a3d7223 */ /* 0x042fe2000000000c */
        /* <DEDUP_REMOVED lines=24> */
[C---:B----4-:R-:W-:Y:S01]  /*85c0*/  FFMA R78, R53.reuse, R67, R34 ;  /* 0x00000043354e7223 */ /* 0x050fe20000000022 */
[----:B------:R-:W-:-:S02]  /*85d0*/  FFMA R80, R53, R75, R80 ;  /* 0x0000004b35507223 */ /* 0x000fc40000000050 */
[----:B------:R-:W-:Y:S01]  /*85e0*/  LDS R71, [R62+0x3840] ;  /* 0x003840003e477984 */ /* 0x000fe20000000800 */
[C---:B------:R-:W-:Y:S01]  /*85f0*/  FFMA R88, R53.reuse, R51, R88 ;  /* 0x0000003335587223 */ /* 0x040fe20000000058 */
[C---:B------:R-:W-:Y:S02]  /*8600*/  FFMA R86, R53.reuse, R39, R86 ;  /* 0x0000002735567223 */ /* 0x040fe40000000056 */
[----:B------:R-:W-:Y:S01]  /*8610*/  LDS R73, [R62+0x3880] ;  /* 0x003880003e497984 */ /* 0x000fe20000000800 */
[C---:B------:R-:W-:Y:S01]  /*8620*/  FFMA R84, R53.reuse, R79, R84 ;  /* 0x0000004f35547223 */ /* 0x040fe20000000054 */
[C---:B------:R-:W-:Y:S02]  /*8630*/  FFMA R94, R53.reuse, R55, R94 ;  /* 0x00000037355e7223 */ /* 0x040fe4000000005e */
[----:B------:R-:W-:Y:S01]  /*8640*/  LDS R77, [R62+0x38c0] ;  /* 0x0038c0003e4d7984 */ /* 0x000fe20000000800 */
[----:B------:R-:W-:-:S03]  /*8650*/  FFMA R96, R53, R43, R96 ;  /* 0x0000002b35607223 */ /* 0x000fc60000000060 */
[----:B------:R-:W-:Y:S01]  /*8660*/  LDS R59, [R62+0x3900] ;  /* 0x003900003e3b7984 */ /* 0x000fe20000000800 */
[----:B------:R-:W-:-:S03]  /*8670*/  FFMA R53, R53, R47, R32 ;  /* 0x0000002f35357223 */ /* 0x000fc60000000020 */
[----:B------:R-:W-:Y:S04]  /*8680*/  LDS R57, [R62+0x3940] ;  /* 0x003940003e397984 */ /* 0x000fe80000000800 */
[----:B------:R-:W0:Y:S04]  /*8690*/  LDS.128 R20, [R70+0x70] ;  /* 0x0000700046147984 */ /* 0x000e280000000c00 */
[----:B------:R-:W1:Y:S04]  /*86a0*/  LDS R17, [R62+0x3980] ;  /* 0x003980003e117984 */ /* 0x000e680000000800 */
[----:B------:R-:W2:Y:S04]  /*86b0*/  LDS.128 R24, [R70+0x870] ;  /* 0x0008700046187984 */ /* 0x000ea80000000c00 */
[----:B------:R-:W3:Y:S04]  /*86c0*/  LDS R7, [R62+0x39c0] ;  /* 0x0039c0003e077984 */ /* 0x000ee80000000800 */
[----:B------:R-:W4:Y:S01]  /*86d0*/  LDS.128 R32, [R70+0x1870] ;  /* 0x0018700046207984 */ /* 0x000f220000000c00 */
[-C--:B-----5:R-:W-:Y:S01]  /*86e0*/  FFMA R45, R41, R67.reuse, R56 ;  /* 0x00000043292d7223 */ /* 0x0a0fe20000000038 */
        /* <DEDUP_REMOVED lines=8> */
[CC--:B------:R-:W-:Y:S01]  /*8770*/  FFMA R56, R41.reuse, R75.reuse, R37 ;  /* 0x0000004b29387223 */ /* 0x0c0fe20000000025 */
[C---:B------:R-:W-:Y:S01]  /*8780*/  FFMA R49, R50.reuse, R75, R52 ;  /* 0x0000004b32317223 */ /* 0x040fe20000000034 */
        /* <DEDUP_REMOVED lines=11> */
[----:B------:R-:W5:Y:S01]  /*8840*/  LDS.128 R36, [R70+0x2070] ;  /* 0x0020700046247984 */ /* 0x000f620000000c00 */
[C---:B------:R-:W-:Y:S01]  /*8850*/  FFMA R85, R50.reuse, R43, R42 ;  /* 0x0000002b32557223 */ /* 0x040fe2000000002a */
[C---:B------:R-:W-:Y:S01]  /*8860*/  FFMA R75, R50.reuse, R47, R40 ;  /* 0x0000002f324b7223 */ /* 0x040fe20000000028 */
[-C--:B0-----:R-:W-:Y:S01]  /*8870*/  FFMA R9, R71, R20.reuse, R46 ;  /* 0x0000001447097223 */ /* 0x081fe2000000002e */
[----:B------:R-:W0:Y:S01]  /*8880*/  LDS.128 R40, [R70+0x2870] ;  /* 0x0028700046287984 */ /* 0x000e220000000c00 */
[-C--:B------:R-:W-:Y:S01]  /*8890*/  FFMA R11, R73, R20.reuse, R44 ;  /* 0x00000014490b7223 */ /* 0x080fe2000000002c */
[-C--:B-1----:R-:W-:Y:S01]  /*88a0*/  FFMA R54, R17, R20.reuse, R45 ;  /* 0x0000001411367223 */ /* 0x082fe2000000002d */
[----:B------:R-:W-:Y:S01]  /*88b0*/  FFMA R91, R50, R79, R91 ;  /* 0x0000004f325b7223 */ /* 0x000fe2000000005b */
[C---:B------:R-:W-:Y:S01]  /*88c0*/  FFMA R103, R69.reuse, R20, R48 ;  /* 0x0000001445677223 */ /* 0x040fe20000000030 */
[-C--:B--2---:R-:W-:Y:S01]  /*88d0*/  FFMA R90, R69, R24.reuse, R90 ;  /* 0x00000018455a7223 */ /* 0x084fe2000000005a */
[-C--:B------:R-:W-:Y:S01]  /*88e0*/  FFMA R16, R71, R24.reuse, R16 ;  /* 0x0000001847107223 */ /* 0x080fe20000000010 */
[-C--:B------:R-:W-:Y:S01]  /*88f0*/  FFMA R92, R73, R24.reuse, R92 ;  /* 0x00000018495c7223 */ /* 0x080fe2000000005c */
[-C--:B------:R-:W-:Y:S01]  /*8900*/  FFMA R116, R77, R24.reuse, R116 ;  /* 0x000000184d747223 */ /* 0x080fe20000000074 */
[-C--:B------:R-:W-:Y:S01]  /*8910*/  FFMA R100, R59, R24.reuse, R100 ;  /* 0x000000183b647223 */ /* 0x080fe20000000064 */
[-C--:B------:R-:W-:Y:S01]  /*8920*/  FFMA R80, R57, R24.reuse, R80 ;  /* 0x0000001839507223 */ /* 0x080fe20000000050 */
[-C--:B------:R-:W-:Y:S01]  /*8930*/  FFMA R56, R17, R24.reuse, R56 ;  /* 0x0000001811387223 */ /* 0x080fe20000000038 */
[----:B------:R-:W1:Y:S01]  /*8940*/  LDS.128 R44, [R70+0x3070] ;  /* 0x00307000462c7984 */ /* 0x000e620000000c00 */
[----:B---3--:R-:W-:Y:S01]  /*8950*/  FFMA R24, R7, R24, R49 ;  /* 0x0000001807187223 */ /* 0x008fe20000000031 */
[----:B----4-:R-:W-:-:S02]  /*8960*/  FFMA R123, R77, R32, R14 ;  /* 0x000000204d7b7223 */ /* 0x010fc4000000000e */
[----:B------:R-:W2:Y:S04]  /*8970*/  LDS.128 R48, [R70+0x3870] ;  /* 0x0038700046307984 */ /* 0x000ea80000000c00 */
[----:B------:R-:W3:Y:S01]  /*8980*/  LDS R14, [R62+0x3a40] ;  /* 0x003a40003e0e7984 */ /* 0x000ee20000000800 */
[-C--:B------:R-:W-:Y:S01]  /*8990*/  FFMA R12, R77, R20.reuse, R12 ;  /* 0x000000144d0c7223 */ /* 0x080fe2000000000c */
[-C--:B------:R-:W-:Y:S01]  /*89a0*/  FFMA R108, R59, R20.reuse, R108 ;  /* 0x000000143b6c7223 */ /* 0x080fe2000000006c */
[----:B------:R-:W-:Y:S01]  /*89b0*/  FFMA R78, R57, R20, R78 ;  /* 0x00000014394e7223 */ /* 0x000fe2000000004e */
[----:B------:R-:W-:Y:S01]  /*89c0*/  LDS R101, [R62+0x3c40] ;  /* 0x003c40003e657984 */ /* 0x000fe20000000800 */
[-C--:B-----5:R-:W-:Y:S01]  /*89d0*/  FFMA R125, R77, R28.reuse, R102 ;  /* 0x0000001c4d7d7223 */ /* 0x0a0fe20000000066 */
[-C--:B------:R-:W-:Y:S01]  /*89e0*/  FFMA R81, R69, R28.reuse, R81 ;  /* 0x0000001c45517223 */ /* 0x080fe20000000051 */
[-C--:B------:R-:W-:Y:S01]  /*89f0*/  FFMA R82, R71, R28.reuse, R82 ;  /* 0x0000001c47527223 */ /* 0x080fe20000000052 */
[----:B------:R-:W4:Y:S01]  /*8a00*/  LDS R102, [R62+0x3a00] ;  /* 0x003a00003e667984 */ /* 0x000f220000000800 */
[-C--:B------:R-:W-:Y:S01]  /*8a10*/  FFMA R124, R73, R28.reuse, R124 ;  /* 0x0000001c497c7223 */ /* 0x080fe2000000007c */
[-C--:B------:R-:W-:Y:S01]  /*8a20*/  FFMA R110, R59, R28.reuse, R110 ;  /* 0x0000001c3b6e7223 */ /* 0x080fe2000000006e */
[-C--:B------:R-:W-:Y:S01]  /*8a30*/  FFMA R88, R57, R28.reuse, R88 ;  /* 0x0000001c39587223 */ /* 0x080fe20000000058 */
[-C--:B------:R-:W-:Y:S01]  /*8a40*/  FFMA R68, R17, R28.reuse, R68 ;  /* 0x0000001c11447223 */ /* 0x080fe20000000044 */
[C---:B------:R-:W-:Y:S01]  /*8a50*/  FFMA R52, R7.reuse, R28, R52 ;  /* 0x0000001c07347223 */ /* 0x040fe20000000034 */
[----:B------:R-:W-:Y:S01]  /*8a60*/  FFMA R20, R7, R20, R67 ;  /* 0x0000001407147223 */ /* 0x000fe20000000043 */
        /* <DEDUP_REMOVED lines=9> */
[----:B0-----:R-:W-:Y:S01]  /*8b00*/  FFMA R55, R71, R40, R87 ;  /* 0x0000002847377223 */ /* 0x001fe20000000057 */
[C---:B------:R-:W-:Y:S01]  /*8b10*/  FFMA R67, R69.reuse, R32, R99 ;  /* 0x0000002045437223 */ /* 0x040fe20000000063 */
[----:B------:R-:W-:Y:S01]  /*8b20*/  FFMA R91, R69, R40, R13 ;  /* 0x00000028455b7223 */ /* 0x000fe2000000000d */
[-C--:B------:R-:W-:Y:S01]  /*8b30*/  FFMA R74, R73, R32.reuse, R74 ;  /* 0x00000020494a7223 */ /* 0x080fe2000000004a */
[-C--:B------:R-:W-:Y:S01]  /*8b40*/  FFMA R106, R59, R32.reuse, R106 ;  /* 0x000000203b6a7223 */ /* 0x080fe2000000006a */
[-C--:B------:R-:W-:Y:S01]  /*8b50*/  FFMA R86, R57, R32.reuse, R86 ;  /* 0x0000002039567223 */ /* 0x080fe20000000056 */
[----:B------:R-:W-:Y:S01]  /*8b60*/  FFMA R66, R17, R32, R66 ;  /* 0x0000002011427223 */ /* 0x000fe20000000042 */
[----:B------:R-:W0:Y:S01]  /*8b70*/  LDS R18, [R62+0x3a80] ;  /* 0x003a80003e127984 */ /* 0x000e220000000800 */
[-C--:B-1----:R-:W-:Y:S01]  /*8b80*/  FFMA R87, R69, R44.reuse, R98 ;  /* 0x0000002c45577223 */ /* 0x082fe20000000062 */
[-C--:B------:R-:W-:Y:S01]  /*8b90*/  FFMA R83, R71, R44.reuse, R83 ;  /* 0x0000002c47537223 */ /* 0x080fe20000000053 */
[----:B------:R-:W-:Y:S01]  /*8ba0*/  FFMA R117, R77, R44, R76 ;  /* 0x0000002c4d757223 */ /* 0x000fe2000000004c */
[----:B------:R-:W-:Y:S01]  /*8bb0*/  FFMA R10, R73, R40, R10 ;  /* 0x00000028490a7223 */ /* 0x000fe2000000000a */
[-C--:B--2---:R-:W-:Y:S01]  /*8bc0*/  FFMA R69, R69, R48.reuse, R19 ;  /* 0x0000003045457223 */ /* 0x084fe20000000013 */
[-C--:B------:R-:W-:Y:S01]  /*8bd0*/  FFMA R71, R71, R48.reuse, R63 ;  /* 0x0000003047477223 */ /* 0x080fe2000000003f */
[-C--:B------:R-:W-:Y:S01]  /*8be0*/  FFMA R61, R73, R48.reuse, R61 ;  /* 0x00000030493d7223 */ /* 0x080fe2000000003d */
[-C--:B------:R-:W-:Y:S01]  /*8bf0*/  FFMA R19, R77, R48.reuse, R65 ;  /* 0x000000304d137223 */ /* 0x080fe20000000041 */
[-C--:B------:R-:W-:Y:S01]  /*8c00*/  FFMA R118, R59, R48.reuse, R118 ;  /* 0x000000303b767223 */ /* 0x080fe20000000076 */
[-C--:B------:R-:W-:Y:S01]  /*8c10*/  FFMA R98, R57, R48.reuse, R53 ;  /* 0x0000003039627223 */ /* 0x080fe20000000035 */
[----:B------:R-:W-:Y:S01]  /*8c20*/  FFMA R76, R17, R48, R15 ;  /* 0x00000030114c7223 */ /* 0x000fe2000000000f */
[----:B------:R-:W-:Y:S01]  /*8c30*/  FFMA R32, R7, R32, R95 ;  /* 0x0000002007207223 */ /* 0x000fe2000000005f */
[----:B------:R-:W1:Y:S01]  /*8c40*/  LDS R13, [R62+0x3ac0] ;  /* 0x003ac0003e0d7984 */ /* 0x000e620000000800 */
[----:B------:R-:W-:Y:S01]  /*8c50*/  FFMA R120, R73, R44, R120 ;  /* 0x0000002c49787223 */ /* 0x000fe20000000078 */
[----:B------:R-:W-:Y:S01]  /*8c60*/  FFMA R48, R7, R48, R75 ;  /* 0x0000003007307223 */ /* 0x000fe2000000004b */
[----:B---3--:R-:W-:Y:S01]  /*8c70*/  FFMA R73, R14, R33, R28 ;  /* 0x000000210e497223 */ /* 0x008fe2000000001c */
[----:B------:R-:W2:Y:S04]  /*8c80*/  LDS R95, [R62+0x3b00] ;  /* 0x003b00003e5f7984 */ /* 0x000ea80000000800 */
[----:B------:R-:W3:Y:S04]  /*8c90*/  LDS R75, [R62+0x3b40] ;  /* 0x003b40003e4b7984 */ /* 0x000ee80000000800 */
[----:B------:R-:W5:Y:S04]  /*8ca0*/  LDS R53, [R62+0x3b80] ;  /* 0x003b80003e357984 */ /* 0x000f680000000800 */
[----:B------:R-:W5:Y:S01]  /*8cb0*/  LDS R28, [R62+0x3bc0] ;  /* 0x003bc0003e1c7984 */ /* 0x000f620000000800 */
[-C--:B------:R-:W-:Y:S01]  /*8cc0*/  FFMA R119, R77, R40.reuse, R119 ;  /* 0x000000284d777223 */ /* 0x080fe20000000077 */
[-C--:B------:R-:W-:Y:S01]  /*8cd0*/  FFMA R112, R59, R40.reuse, R112 ;  /* 0x000000283b707223 */ /* 0x080fe20000000070 */
[-C--:B------:R-:W-:Y:S01]  /*8ce0*/  FFMA R94, R57, R40.reuse, R94 ;  /* 0x00000028395e7223 */ /* 0x080fe2000000005e */
[----:B------:R-:W-:Y:S01]  /*8cf0*/  FFMA R58, R17, R40, R58 ;  /* 0x00000028113a7223 */ /* 0x000fe2000000003a */
[-C--:B------:R-:W-:Y:S01]  /*8d00*/  FFMA R114, R59, R44.reuse, R114 ;  /* 0x0000002c3b727223 */ /* 0x080fe20000000072 */
[-C--:B------:R-:W-:Y:S01]  /*8d10*/  FFMA R96, R57, R44.reuse, R96 ;  /* 0x0000002c39607223 */ /* 0x080fe20000000060 */
[----:B------:R-:W-:Y:S01]  /*8d20*/  FFMA R70, R17, R44, R72 ;  /* 0x0000002c11467223 */ /* 0x000fe20000000048 */
        /* <DEDUP_REMOVED lines=17> */
[CC--:B0-----:R-:W-:Y:S01]  /*8e40*/  FFMA R14, R18.reuse, R21.reuse, R11 ;  /* 0x00000015120e7223 */ /* 0x0c1fe2000000000b */
        /* <DEDUP_REMOVED lines=10> */
[-C--:B--2---:R-:W-:Y:S01]  /*8ef0*/  FFMA R111, R95, R25.reuse, R100 ;  /* 0x000000195f6f7223 */ /* 0x084fe20000000064 */
[-C--:B---3--:R-:W-:Y:S01]  /*8f00*/  FFMA R89, R75, R25.reuse, R80 ;  /* 0x000000194b597223 */ /* 0x088fe20000000050 */
[C---:B-----5:R-:W-:Y:S01]  /*8f10*/  FFMA R69, R53.reuse, R25, R56 ;  /* 0x0000001935457223 */ /* 0x060fe20000000038 */
[----:B------:R-:W0:Y:S01]  /*8f20*/  LDS R19, [R62+0x3c80] ;  /* 0x003c80003e137984 */ /* 0x000e220000000800 */
[----:B------:R-:W-:Y:S01]  /*8f30*/  FFMA R61, R53, R37, R60 ;  /* 0x00000025353d7223 */ /* 0x000fe2000000003c */
[----:B------:R-:W-:Y:S01]  /*8f40*/  FFMA R25, R28, R25, R24 ;  /* 0x000000191c197223 */ /* 0x000fe20000000018 */
[----:B------:R-:W-:Y:S01]  /*8f50*/  FFMA R56, R101, R50, R55 ;  /* 0x0000003265387223 */ /* 0x000fe20000000037 */
[----:B------:R-:W1:Y:S04]  /*8f60*/  LDS R115, [R62+0x3cc0] ;  /* 0x003cc0003e737984 */ /* 0x000e680000000800 */
[----:B------:R-:W2:Y:S04]  /*8f70*/  LDS R60, [R62+0x3d40] ;  /* 0x003d40003e3c7984 */ /* 0x000ea80000000800 */
[----:B------:R-:W3:Y:S04]  /*8f80*/  LDS R24, [R62+0x3d80] ;  /* 0x003d80003e187984 */ /* 0x000ee80000000800 */
[----:B------:R-:W4:Y:S01]  /*8f90*/  LDS R55, [R62+0x3dc0] ;  /* 0x003dc0003e377984 */ /* 0x000f220000000800 */
[-C--:B------:R-:W-:Y:S01]  /*8fa0*/  FFMA R108, R95, R21.reuse, R108 ;  /* 0x000000155f6c7223 */ /* 0x080fe2000000006c */
[-C--:B------:R-:W-:Y:S01]  /*8fb0*/  FFMA R93, R75, R21.reuse, R78 ;  /* 0x000000154b5d7223 */ /* 0x080fe2000000004e */
[----:B------:R-:W-:Y:S01]  /*8fc0*/  FFMA R71, R53, R21, R54 ;  /* 0x0000001535477223 */ /* 0x000fe20000000036 */
        /* <DEDUP_REMOVED lines=20> */
[----:B------:R-:W-:Y:S01]  /*9110*/  FFMA R57, R53, R45, R70 ;  /* 0x0000002d35397223 */ /* 0x000fe20000000046 */
[----:B------:R-:W5:Y:S01]  /*9120*/  LDS R113, [R62+0x3d00] ;  /* 0x003d00003e717984 */ /* 0x000f620000000800 */
[-C--:B------:R-:W-:Y:S01]  /*9130*/  FFMA R95, R95, R49.reuse, R118 ;  /* 0x000000315f5f7223 */ /* 0x080fe20000000076 */
        /* <DEDUP_REMOVED lines=19> */
[----:B-1----:R-:W-:Y:S01]  /*9270*/  FFMA R58, R115, R50, R13 ;  /* 0x00000032733a7223 */ /* 0x002fe2000000000d */
[----:B------:R-:W0:Y:S01]  /*9280*/  LDS R19, [R62+0x3e00] ;  /* 0x003e00003e137984 */ /* 0x000e220000000800 */
[----:B--2---:R-:W-:Y:S01]  /*9290*/  FFMA R48, R60, R42, R79 ;  /* 0x0000002a3c307223 */ /* 0x004fe2000000004f */
[C---:B---3--:R-:W-:Y:S01]  /*92a0*/  FFMA R80, R24.reuse, R38, R61 ;  /* 0x0000002618507223 */ /* 0x048fe2000000003d */
[----:B------:R-:W-:Y:S01]  /*92b0*/  FFMA R32, R24, R42, R59 ;  /* 0x0000002a18207223 */ /* 0x000fe2000000003b */
[----:B------:R-:W1:Y:S01]  /*92c0*/  LDS R13, [R62+0x3e40] ;  /* 0x003e40003e0d7984 */ /* 0x000e620000000800 */
[----:B----4-:R-:W-:-:S03]  /*92d0*/  FFMA R104, R55, R22, R21 ;  /* 0x0000001637687223 */ /* 0x010fc60000000015 */
[----:B------:R-:W2:Y:S04]  /*92e0*/  LDS R118, [R62+0x3e80] ;  /* 0x003e80003e767984 */ /* 0x000ea80000000800 */
[----:B------:R-:W3:Y:S04]  /*92f0*/  LDS R110, [R62+0x3ec0] ;  /* 0x003ec0003e6e7984 */ /* 0x000ee80000000800 */
[----:B------:R-:W4:Y:S04]  /*9300*/  LDS R59, [R62+0x3f00] ;  /* 0x003f00003e3b7984 */ /* 0x000f280000000800 */
[----:B------:R-:W4:Y:S04]  /*9310*/  LDS R21, [R62+0x3f40] ;  /* 0x003f40003e157984 */ /* 0x000f280000000800 */
[----:B------:R-:W4:Y:S04]  /*9320*/  LDS R61, [R62+0x3fc0] ;  /* 0x003fc0003e3d7984 */ /* 0x000f280000000800 */
[----:B------:R-:W4:Y:S01]  /*9330*/  LDS R79, [R62+0x3f80] ;  /* 0x003f80003e4f7984 */ /* 0x000f220000000800 */
[----:B------:R-:W-:Y:S01]  /*9340*/  UIADD3 UR4, UPT, UPT, UR4, 0x1, URZ ;  /* 0x0000000104047890 */ /* 0x000fe2000fffe0ff */
[C---:B------:R-:W-:Y:S01]  /*9350*/  FFMA R29, R28.reuse, R29, R52 ;  /* 0x0000001d1c1d7223 */ /* 0x040fe20000000034 */
[----:B------:R-:W-:-:S02]  /*9360*/  FFMA R37, R28, R37, R36 ;  /* 0x000000251c257223 */ /* 0x000fc40000000024 */
[----:B------:R-:W-:Y:S01]  /*9370*/  UISETP.NE.AND UP0, UPT, UR4, URZ, UPT ;  /* 0x000000ff0400728c */ /* 0x000fe2000bf05270 */
        /* <DEDUP_REMOVED lines=60> */
[-C--:B------:R-:W-:Y:S01]  /*9740*/  FFMA R56, R13, R51.reuse, R56 ;  /* 0x000000330d387223 */ /* 0x080fe20000000038 */
[C---:B--2---:R-:W-:Y:S01]  /*9750*/  FFMA R57, R118.reuse, R51, R100 ;  /* 0x0000003376397223 */ /* 0x044fe20000000064 */
[-C--:B------:R-:W-:Y:S01]  /*9760*/  FFMA R101, R118, R23.reuse, R101 ;  /* 0x0000001776657223 */ /* 0x080fe20000000065 */
[-C--:B---3--:R-:W-:Y:S01]  /*9770*/  FFMA R100, R110, R23.reuse, R11 ;  /* 0x000000176e647223 */ /* 0x088fe2000000000b */
[C---:B----4-:R-:W-:Y:S01]  /*9780*/  FFMA R99, R59.reuse, R23, R108 ;  /* 0x000000173b637223 */ /* 0x050fe2000000006c */
        /* <DEDUP_REMOVED lines=41> */
[-C--:B------:R-:W-:Y:S01]  /*9a20*/  FFMA R59, R59, R51.reuse, R70 ;  /* 0x000000333b3b7223 */ /* 0x080fe20000000046 */
[-C--:B------:R-:W-:Y:S01]  /*9a30*/  FFMA R61, R61, R51.reuse, R50 ;  /* 0x000000333d3d7223 */ /* 0x080fe20000000032 */
[----:B------:R-:W-:Y:S01]  /*9a40*/  FFMA R79, R79, R51, R24 ;  /* 0x000000334f4f7223 */ /* 0x000fe20000000018 */
[----:B------:R-:W-:-:S02]  /*9a50*/  IADD3 R6, PT, PT, R6, 0x20, RZ ;  /* 0x0000002006067810 */ /* 0x000fc40007ffe0ff */
[----:B------:R-:W-:Y:S01]  /*9a60*/  LEA R8, R5, R8, 0x5 ;  /* 0x0000000805087211 */ /* 0x000fe200078e28ff */
[----:B------:R-:W-:Y:S06]  /*9a70*/  BAR.SYNC.DEFER_BLOCKING 0x0 ;  /* 0x0000000000007b1d */ /* 0x000fec0000010000 */
[----:B------:R-:W-:Y:S05]  /*9a80*/  BRA.U UP0, `(.L_x_1) ;  /* 0xffffff69004c7547 */ /* 0x000fea000b83ffff */
.L_x_0:
[----:B------:R-:W1:Y:S01]  /*9a90*/  LDC.64 R24, c[0x0][0x3a8] ;  /* 0x0000ea00ff187b82 */ /* 0x000e620000000a00 */
[----:B------:R-:W-:Y:S01]  /*9aa0*/  LEA R31, R2, R3, 0x7 ;  /* 0x00000003021f7211 */ /* 0x000fe200078e38ff */
[----:B------:R-:W2:Y:S01]  /*9ab0*/  LDCU UR4, c[0x0][0x3b0] ;  /* 0x00007600ff0477ac */ /* 0x000ea20008000800 */
[----:B------:R-:W-:-:S05]  /*9ac0*/  LEA R0, R0, R4, 0x7 ;  /* 0x0000000400007211 */ /* 0x000fca00078e38ff */
[----:B------:R-:W3:Y:S01]  /*9ad0*/  LDC.64 R26, c[0x0][0x3a0] ;  /* 0x0000e800ff1a7b82 */ /* 0x000ee20000000a00 */
[----:B-1----:R-:W-:-:S04]  /*9ae0*/  IMAD R31, R31, R24, R0 ;  /* 0x000000181f1f7224 */ /* 0x002fc800078e0200 */
[----:B---3--:R-:W-:-:S05]  /*9af0*/  IMAD.WIDE.U32 R2, R31, 0x4, R26 ;  /* 0x000000041f027825 */ /* 0x008fca00078e001a */
[----:B0-----:R-:W2:Y:S01]  /*9b00*/  LDG.E R0, desc[UR8][R2.64] ;  /* 0x0000000802007981 */ /* 0x001ea2000c1e1900 */
[----:B------:R-:W-:-:S05]  /*9b10*/  IADD3 R5, PT, PT, R31, 0x10, RZ ;  /* 0x000000101f057810 */ /* 0x000fca0007ffe0ff */
[----:B------:R-:W-:-:S04]  /*9b20*/  IMAD.WIDE.U32 R4, R5, 0x4, R26 ;  /* 0x0000000405047825 */ /* 0x000fc800078e001a */
[----:B--2---:R-:W-:-:S04]  /*9b30*/  FMUL R0, R0, UR4 ;  /* 0x0000000400007c20 */ /* 0x004fc80008400000 */
[----:B------:R-:W-:-:S05]  /*9b40*/  FFMA R103, R103, R25, R0 ;  /* 0x0000001967677223 */ /* 0x000fca0000000000 */
[----:B------:R0:W-:Y:S04]  /*9b50*/  STG.E desc[UR8][R2.64], R103 ;  /* 0x0000006702007986 */ /* 0x0001e8000c101908 */
[----:B------:R-:W2:Y:S01]  /*9b60*/  LDG.E R0, desc[UR8][R4.64] ;  /* 0x0000000804007981 */ /* 0x000ea2000c1e1900 */
[----:B------:R-:W-:Y:S01]  /*9b70*/  IADD3 R35, PT, PT, R31, 0x20, RZ ;  /* 0x000000201f237810 */ /* 0x000fe20007ffe0ff */
[----:B--2---:R-:W-:-:S04]  /*9b80*/  FMUL R29, R0, UR4 ;  /* 0x00000004001d7c20 */ /* 0x004fc80008400000 */
[----:B------:R-:W-:Y:S01]  /*9b90*/  FFMA R33, R102, R25, R29 ;  /* 0x0000001966217223 */ /* 0x000fe2000000001d */
[----:B------:R-:W-:-:S04]  /*9ba0*/  IMAD.WIDE.U32 R28, R35, 0x4, R26 ;  /* 0x00000004231c7825 */ /* 0x000fc800078e001a */
[----:B------:R1:W-:Y:S04]  /*9bb0*/  STG.E desc[UR8][R4.64], R33 ;  /* 0x0000002104007986 */ /* 0x0003e8000c101908 */
[----:B------:R-:W2:Y:S01]  /*9bc0*/  LDG.E R0, desc[UR8][R28.64] ;  /* 0x000000081c007981 */ /* 0x000ea2000c1e1900 */
[----:B------:R-:W-:-:S05]  /*9bd0*/  IADD3 R35, PT, PT, R31, 0x30, RZ ;  /* 0x000000301f237810 */ /* 0x000fca0007ffe0ff */
[----:B0-----:R-:W-:-:S04]  /*9be0*/  IMAD.WIDE.U32 R2, R35, 0x4, R26 ;  /* 0x0000000423027825 */ /* 0x001fc800078e001a */
[----:B--2---:R-:W-:-:S04]  /*9bf0*/  FMUL R0, R0, UR4 ;  /* 0x0000000400007c20 */ /* 0x004fc80008400000 */
[----:B------:R-:W-:-:S05]  /*9c00*/  FFMA R101, R101, R25, R0 ;  /* 0x0000001965657223 */ /* 0x000fca0000000000 */
[----:B------:R0:W-:Y:S04]  /*9c10*/  STG.E desc[UR8][R28.64], R101 ;  /* 0x000000651c007986 */ /* 0x0001e8000c101908 */
[----:B------:R-:W2:Y:S01]  /*9c20*/  LDG.E R0, desc[UR8][R2.64] ;  /* 0x0000000802007981 */ /* 0x000ea2000c1e1900 */
[----:B------:R-:W-:-:S05]  /*9c30*/  IADD3 R37, PT, PT, R31, 0x40, RZ ;  /* 0x000000401f257810 */ /* 0x000fca0007ffe0ff */
[----:B-1----:R-:W-:-:S04]  /*9c40*/  IMAD.WIDE.U32 R4, R37, 0x4, R26 ;  /* 0x0000000425047825 */ /* 0x002fc800078e001a */
[----:B--2---:R-:W-:-:S04]  /*9c50*/  FMUL R35, R0, UR4 ;  /* 0x0000000400237c20 */ /* 0x004fc80008400000 */
[----:B------:R-:W-:-:S05]  /*9c60*/  FFMA R35, R100, R25, R35 ;  /* 0x0000001964237223 */ /* 0x000fca0000000023 */
        /* <DEDUP_REMOVED lines=20> */
[----:B------:R-:W-:-:S05]  /*9db0*/  LEA R37, R24, R31, 0x4 ;  /* 0x0000001f18257211 */ /* 0x000fca00078e20ff */
        /* <DEDUP_REMOVED lines=202> */
[----:B------:R-:W3:Y:S01]  /*aa60*/  LDG.E R0, desc[UR8][R6.64] ;  /* 0x0000000806007981 */ /* 0x000ee2000c1e1900 */
[----:B0-----:R-:W-:-:S05]  /*aa70*/  IADD3 R29, PT, PT, R37, 0x20, RZ ;  /* 0x00000020251d7810 */ /* 0x001fca0007ffe0ff */
[----:B-1----:R-:W-:-:S04]  /*aa80*/  IMAD.WIDE.U32 R2, R29, 0x4, R26 ;  /* 0x000000041d027825 */ /* 0x002fc800078e001a */
[----:B---3--:R-:W-:-:S04]  /*aa90*/  FMUL R0, R0, UR4 ;  /* 0x0000000400007c20 */ /* 0x008fc80008400000 */
[----:B------:R-:W-:-:S05]  /*aaa0*/  FFMA R9, R9, R25, R0 ;  /* 0x0000001909097223 */ /* 0x000fca0000000000 */
[----:B------:R0:W-:Y:S04]  /*aab0*/  STG.E desc[UR8][R6.64], R9 ;  /* 0x0000000906007986 */ /* 0x0001e8000c101908 */
[----:B------:R-:W3:Y:S01]  /*aac0*/  LDG.E R0, desc[UR8][R2.64] ;  /* 0x0000000802007981 */ /* 0x000ee2000c1e1900 */
[----:B------:R-:W-:-:S05]  /*aad0*/  IADD3 R33, PT, PT, R37, 0x30, RZ ;  /* 0x0000003025217810 */ /* 0x000fca0007ffe0ff */
[----:B--2---:R-:W-:-:S04]  /*aae0*/  IMAD.WIDE.U32 R4, R33, 0x4, R26 ;  /* 0x0000000421047825 */ /* 0x004fc800078e001a */
[----:B---3--:R-:W-:-:S04]  /*aaf0*/  FMUL R29, R0, UR4 ;  /* 0x00000004001d7c20 */ /* 0x008fc80008400000 */
        /* <DEDUP_REMOVED lines=27> */
[----:B------:R-:W-:-:S05]  /*acb0*/  LEA R31, R24, R31, 0x5 ;  /* 0x0000001f181f7211 */ /* 0x000fca00078e28ff */
        /* <DEDUP_REMOVED lines=81> */
[----:B------:R-:W-:Y:S04]  /*b1d0*/  STG.E desc[UR8][R2.64], R59 ;  /* 0x0000003b02007986 */ /* 0x000fe8000c101908 */
[----:B------:R-:W2:Y:S01]  /*b1e0*/  LDG.E R0, desc[UR8][R4.64] ;  /* 0x0000000804007981 */ /* 0x000ea2000c1e1900 */
[----:B------:R-:W-:-:S05]  /*b1f0*/  IADD3 R13, PT, PT, R31, 0x60, RZ ;  /* 0x000000601f0d7810 */ /* 0x000fca0007ffe0ff */
[----:B0-----:R-:W-:-:S04]  /*b200*/  IMAD.WIDE.U32 R6, R13, 0x4, R26 ;  /* 0x000000040d067825 */ /* 0x001fc800078e001a */
[----:B--2---:R-:W-:-:S04]  /*b210*/  FMUL R11, R0, UR4 ;  /* 0x00000004000b7c20 */ /* 0x004fc80008400000 */
[----:B------:R-:W-:-:S05]  /*b220*/  FFMA R11, R60, R25, R11 ;  /* 0x000000193c0b7223 */ /* 0x000fca000000000b */
[----:B------:R-:W-:Y:S04]  /*b230*/  STG.E desc[UR8][R4.64], R11 ;  /* 0x0000000b04007986 */ /* 0x000fe8000c101908 */
[----:B------:R-:W2:Y:S01]  /*b240*/  LDG.E R0, desc[UR8][R6.64] ;  /* 0x0000000806007981 */ /* 0x000ea2000c1e1900 */
[----:B------:R-:W-:-:S05]  /*b250*/  IADD3 R31, PT, PT, R31, 0x70, RZ ;  /* 0x000000701f1f7810 */ /* 0x000fca0007ffe0ff */
[----:B------:R-:W-:-:S04]  /*b260*/  IMAD.WIDE.U32 R26, R31, 0x4, R26 ;  /* 0x000000041f1a7825 */ /* 0x000fc800078e001a */
[----:B--2---:R-:W-:-:S04]  /*b270*/  FMUL R0, R0, UR4 ;  /* 0x0000000400007c20 */ /* 0x004fc80008400000 */
[----:B------:R-:W-:-:S05]  /*b280*/  FFMA R79, R79, R25, R0 ;  /* 0x000000194f4f7223 */ /* 0x000fca0000000000 */
[----:B------:R-:W-:Y:S04]  /*b290*/  STG.E desc[UR8][R6.64], R79 ;  /* 0x0000004f06007986 */ /* 0x000fe8000c101908 */
[----:B------:R-:W2:Y:S02]  /*b2a0*/  LDG.E R0, desc[UR8][R26.64] ;  /* 0x000000081a007981 */ /* 0x000ea4000c1e1900 */
[----:B--2---:R-:W-:-:S04]  /*b2b0*/  FMUL R0, R0, UR4 ;  /* 0x0000000400007c20 */ /* 0x004fc80008400000 */
[----:B------:R-:W-:-:S05]  /*b2c0*/  FFMA R25, R61, R25, R0 ;  /* 0x000000193d197223 */ /* 0x000fca0000000000 */
[----:B------:R-:W-:Y:S01]  /*b2d0*/  STG.E desc[UR8][R26.64], R25 ;  /* 0x000000191a007986 */ /* 0x000fe2000c101908 */
[----:B------:R-:W-:Y:S05]  /*b2e0*/  EXIT ;  /* 0x000000000000794d */ /* 0x000fea0003800000 */
.L_x_2:
[----:B------:R-:W-:-:S00]  /*b2f0*/  BRA `(.L_x_2) ;  /* 0xfffffffc00fc7947 */ /* 0x000fc0000383ffff */
[----:B------:R-:W-:-:S00]  /*b300*/  NOP ;  /* 0x0000000000007918 */ /* 0x000fc00000000000 */
[----:B------:R-:W-:-:S00]  /*b310*/  NOP ;  /* 0x0000000000007918 */ /* 0x000fc00000000000 */
[----:B------:R-:W-:-:S00]  /*b320*/  NOP ;  /* 0x0000000000007918 */ /* 0x000fc00000000000 */
[----:B------:R-:W-:-:S00]  /*b330*/  NOP ;  /* 0x0000000000007918 */ /* 0x000fc00000000000 */
[----:B------:R-:W-:-:S00]  /*b340*/  NOP ;  /* 0x0000000000007918 */ /* 0x000fc00000000000 */
[----:B------:R-:W-:-:S00]  /*b350*/  NOP ;  /* 0x0000000000007918 */ /* 0x000fc00000000000 */
[----:B------:R-:W-:-:S00]  /*b360*/  NOP ;  /* 0x0000000000007918 */ /* 0x000fc00000000000 */
[----:B------:R-:W-:-:S00]  /*b370*/  NOP ;  /* 0x0000000000007918 */ /* 0x000fc00000000000 */
.L_x_32:


//--------------------- .text._Z18sgemm_7_2Dreg_rectPKfjS0_jPfjffjjj --------------------------
	.section	.text._Z18sgemm_7_2Dreg_rectPKfjS0_jPfjffjjj,"ax",@progbits
	.align	128
        .global         _Z18sgemm_7_2Dreg_rectPKfjS0_jPfjffjjj
        .type           _Z18sgemm_7_2Dreg_rectPKfjS0_jPfjffjjj,@function
        .size           _Z18sgemm_7_2Dreg_rectPKfjS0_jPfjffjjj,(.L_x_33 - _Z18sgemm_7_2Dreg_rectPKfjS0_jPfjffjjj)
        .other          _Z18sgemm_7_2Dreg_rectPKfjS0_jPfjffjjj,@"STO_CUDA_ENTRY STV_DEFAULT"
_Z18sgemm_7_2Dreg_rectPKfjS0_jPfjffjjj:
.text._Z18sgemm_7_2Dreg_rectPKfjS0_jPfjffjjj:
[----:B------:R-:W-:Y:S01]  /*0000*/  LDC R1, c[0x0][0x37c] ;  /* 0x0000df00ff017b82 */ /* 0x000fe20000000800 */
[----:B------:R-:W0:Y:S01]  /*0010*/  S2R R85, SR_TID.X ;  /* 0x0000000000557919 */ /* 0x000e220000002100 */
[----:B------:R-:W1:Y:S06]  /*0020*/  LDCU UR4, c[0x0][0x3b4] ;  /* 0x00007680ff0477ac */ /* 0x000e6c0008000800 */
[----:B------:R-:W2:Y:S01]  /*0030*/  LDC.64 R28, c[0x0][0x3a8] ;  /* 0x0000ea00ff1c7b82 */ /* 0x000ea20000000a00 */
[----:B------:R-:W-:Y:S01]  /*0040*/  HFMA2 R99, -RZ, RZ, 0, 0 ;  /* 0x00000000ff637431 */ /* 0x000fe200000001ff */
[----:B------:R-:W3:Y:S01]  /*0050*/  S2R R84, SR_TID.Y ;  /* 0x0000000000547919 */ /* 0x000ee20000002200 */
[----:B------:R-:W-:Y:S01]  /*0060*/  HFMA2 R148, -RZ, RZ, 0, 0 ;  /* 0x00000000ff947431 */ /* 0x000fe200000001ff */
[----:B------:R-:W-:Y:S01]  /*0070*/  CS2R R40, SRZ ;  /* 0x0000000000287805 */ /* 0x000fe2000001ff00 */
[----:B------:R-:W-:Y:S01]  /*0080*/  HFMA2 R38, -RZ, RZ, 0, 0 ;  /* 0x00000000ff267431 */ /* 0x000fe200000001ff */
[----:B------:R-:W0:Y:S01]  /*0090*/  S2R R86, SR_CTAID.X ;  /* 0x0000000000567919 */ /* 0x000e220000002500 */
[----:B------:R-:W-:Y:S01]  /*00a0*/  HFMA2 R34, -RZ, RZ, 0, 0 ;  /* 0x00000000ff227431 */ /* 0x000fe200000001ff */
[----:B------:R-:W4:Y:S01]  /*00b0*/  LDC.64 R100, c[0x0][0x3a0] ;  /* 0x0000e800ff647b82 */ /* 0x000f220000000a00 */
[----:B------:R-:W-:Y:S01]  /*00c0*/  HFMA2 R76, -RZ, RZ, 0, 0 ;  /* 0x00000000ff4c7431 */ /* 0x000fe200000001ff */
[----:B------:R-:W3:Y:S01]  /*00d0*/  S2R R5, SR_CTAID.Y ;  /* 0x0000000000057919 */ /* 0x000ee20000002600 */
[----:B------:R-:W-:Y:S01]  /*00e0*/  HFMA2 R121, -RZ, RZ, 0, 0 ;  /* 0x00000000ff797431 */ /* 0x000fe200000001ff */
[----:B------:R-:W-:-:S02]  /*00f0*/  CS2R R42, SRZ ;  /* 0x00000000002a7805 */ /* 0x000fc4000001ff00 */
[----:B------:R-:W-:Y:S02]  /*0100*/  CS2R R44, SRZ ;  /* 0x00000000002c7805 */ /* 0x000fe4000001ff00 */
[----:B------:R-:W-:Y:S02]  /*0110*/  CS2R R104, SRZ ;  /* 0x0000000000687805 */ /* 0x000fe4000001ff00 */
[----:B------:R-:W-:Y:S02]  /*0120*/  CS2R R50, SRZ ;  /* 0x0000000000327805 */ /* 0x000fe4000001ff00 */
[----:B------:R-:W-:Y:S01]  /*0130*/  CS2R R114, SRZ ;  /* 0x0000000000727805 */ /* 0x000fe2000001ff00 */
[----:B-1----:R-:W-:Y:S01]  /*0140*/  UISETP.GE.U32.AND UP0, UPT, UR4, 0x20, UPT ;  /* 0x000000200400788c */ /* 0x002fe2000bf06070 */
[----:B------:R-:W-:Y:S02]  /*0150*/  CS2R R54, SRZ ;  /* 0x0000000000367805 */ /* 0x000fe4000001ff00 */
[----:B------:R-:W-:-:S02]  /*0160*/  CS2R R110, SRZ ;  /* 0x00000000006e7805 */ /* 0x000fc4000001ff00 */
[----:B------:R-:W-:Y:S02]  /*0170*/  CS2R R106, SRZ ;  /* 0x00000000006a7805 */ /* 0x000fe4000001ff00 */
[----:B------:R-:W-:Y:S02]  /*0180*/  CS2R R52, SRZ ;  /* 0x0000000000347805 */ /* 0x000fe4000001ff00 */
[----:B------:R-:W-:Y:S02]  /*0190*/  CS2R R48, SRZ ;  /* 0x0000000000307805 */ /* 0x000fe4000001ff00 */
[----:B------:R-:W-:Y:S02]  /*01a0*/  CS2R R108, SRZ ;  /* 0x00000000006c7805 */ /* 0x000fe4000001ff00 */
[----:B------:R-:W-:Y:S02]  /*01b0*/  CS2R R112, SRZ ;  /* 0x0000000000707805 */ /* 0x000fe4000001ff00 */
[----:B------:R-:W-:-:S02]  /*01c0*/  MOV R46, RZ ;  /* 0x000000ff002e7202 */ /* 0x000fc40000000f00 */
        /* <DEDUP_REMOVED lines=9> */
[----:B------:R-:W-:Y:S02]  /*0260*/  MOV R133, RZ ;  /* 0x000000ff00857202 */ /* 0x000fe40000000f00 */
[----:B------:R-:W-:Y:S02]  /*0270*/  CS2R R138, SRZ ;  /* 0x00000000008a7805 */ /* 0x000fe4000001ff00 */
[----:B------:R-:W-:-:S02]  /*0280*/  MOV R134, RZ ;  /* 0x000000ff00867202 */ /* 0x000fc40000000f00 */
[----:B------:R-:W-:Y:S02]  /*0290*/  CS2R R36, SRZ ;  /* 0x0000000000247805 */ /* 0x000fe4000001ff00 */
[----:B0-----:R-:W-:Y:S02]  /*02a0*/  LEA R86, R86, R85, 0x7 ;  /* 0x0000005556567211 */ /* 0x001fe400078e38ff */
[----:B------:R-:W-:Y:S02]  /*02b0*/  CS2R R122, SRZ ;  /* 0x00000000007a7805 */ /* 0x000fe4000001ff00 */
[----:B------:R-:W-:Y:S02]  /*02c0*/  MOV R136, RZ ;  /* 0x000000ff00887202 */ /* 0x000fe40000000f00 */
[----:B------:R-:W-:Y:S02]  /*02d0*/  CS2R R116, SRZ ;  /* 0x0000000000747805 */ /* 0x000fe4000001ff00 */
[----:B---3--:R-:W-:Y:S01]  /*02e0*/  LEA R3, R5, R84, 0x7 ;  /* 0x0000005405037211 */ /* 0x008fe200078e38ff */
[----:B------:R-:W0:Y:S01]  /*02f0*/  LDCU.64 UR8, c[0x0][0x358] ;  /* 0x00006b00ff0877ac */ /* 0x000e220008000a00 */
[----:B------:R-:W-:-:S02]  /*0300*/  MOV R124, RZ ;  /* 0x000000ff007c7202 */ /* 0x000fc40000000f00 */
[----:B------:R-:W-:Y:S01]  /*0310*/  MOV R126, RZ ;  /* 0x000000ff007e7202 */ /* 0x000fe20000000f00 */
[----:B--2---:R-:W-:-:S04]  /*0320*/  IMAD R86, R3, R28, R86 ;  /* 0x0000001c03567224 */ /* 0x004fc800078e0256 */
[----:B----4-:R-:W-:Y:S01]  /*0330*/  IMAD.WIDE.U32 R102, R86, 0x4, R100 ;  /* 0x0000000456667825 */ /* 0x010fe200078e0064 */
[----:B------:R-:W-:Y:S06]  /*0340*/  BRA.U !UP0, `(.L_x_3) ;  /* 0x000000a508387547 */ /* 0x000fec000b800000 */
[----:B------:R-:W1:Y:S01]  /*0350*/  LDC R4, c[0x0][0x388] ;  /* 0x0000e200ff047b82 */ /* 0x000e620000000800 */
[----:B------:R-:W-:Y:S01]  /*0360*/  SHF.L.U32 R2, R5, 0x7, RZ ;  /* 0x0000000705027819 */ /* 0x000fe200000006ff */
[----:B------:R-:W-:Y:S01]  /*0370*/  UMOV UR6, 0x400 ;  /* 0x0000040000067882 */ /* 0x000fe20000000000 */
[----:B------:R-:W-:Y:S01]  /*0380*/  USHF.R.U32.HI UR4, URZ, 0x5, UR4 ;  /* 0x00000005ff047899 */ /* 0x000fe20008011604 */
[----:B------:R-:W-:Y:S01]  /*0390*/  MOV R41, RZ ;  /* 0x000000ff00297202 */ /* 0x000fe20000000f00 */
[----:B------:R-:W2:Y:S01]  /*03a0*/  LDCU.64 UR10, c[0x0][0x380] ;  /* 0x00007000ff0a77ac */ /* 0x000ea20008000a00 */
[----:B------:R-:W-:Y:S02]  /*03b0*/  MOV R88, RZ ;  /* 0x000000ff00587202 */ /* 0x000fe40000000f00 */
[----:B------:R-:W3:Y:S01]  /*03c0*/  LDC R0, c[0x0][0x398] ;  /* 0x0000e600ff007b82 */ /* 0x000ee20000000800 */
[----:B------:R-:W4:Y:S01]  /*03d0*/  LDCU.64 UR12, c[0x0][0x390] ;  /* 0x00007200ff0c77ac */ /* 0x000f220008000a00 */
[----:B------:R-:W-:-:S06]  /*03e0*/  UIADD3 UR4, UPT, UPT, -UR4, URZ, URZ ;  /* 0x000000ff04047290 */ /* 0x000fcc000fffe1ff */
[----:B------:R-:W5:Y:S01]  /*03f0*/  S2UR UR7, SR_CgaCtaId ;  /* 0x00000000000779c3 */ /* 0x000f620000008800 */
[-C--:B-1----:R-:W-:Y:S02]  /*0400*/  IMAD R3, R84, R4.reuse, R85 ;  /* 0x0000000454037224 */ /* 0x082fe400078e0255 */
[----:B------:R-:W-:-:S03]  /*0410*/  IMAD R14, R2, R4, RZ ;  /* 0x00000004020e7224 */ /* 0x000fc600078e02ff */
[CC--:B------:R-:W-:Y:S02]  /*0420*/  LEA R11, R4.reuse, R3.reuse, 0x6 ;  /* 0x00000003040b7211 */ /* 0x0c0fe400078e30ff */
[-C--:B------:R-:W-:Y:S01]  /*0430*/  LEA R9, R4, R3.reuse, 0x5 ;  /* 0x0000000304097211 */ /* 0x080fe200078e28ff */
[----:B---3--:R-:W-:Y:S01]  /*0440*/  IMAD R97, R84, R0, R85 ;  /* 0x0000000054617224 */ /* 0x008fe200078e0255 */
[-C--:B------:R-:W-:Y:S02]  /*0450*/  LEA R7, R4, R3.reuse, 0x4 ;  /* 0x0000000304077211 */ /* 0x080fe400078e20ff */
[----:B------:R-:W-:Y:S02]  /*0460*/  IADD3 R5, PT, PT, R3, 0x10, RZ ;  /* 0x0000001003057810 */ /* 0x000fe40007ffe0ff */
[----:B------:R-:W-:Y:S02]  /*0470*/  IADD3 R82, P0, PT, R14, R3, RZ ;  /* 0x000000030e527210 */ /* 0x000fe40007f1e0ff */
[CC--:B------:R-:W-:Y:S01]  /*0480*/  LEA R17, R4.reuse, R11.reuse, 0x4 ;  /* 0x0000000b04117211 */ /* 0x0c0fe200078e20ff */
[----:B-----5:R-:W-:Y:S01]  /*0490*/  ULEA UR5, UR7, UR6, 0x18 ;  /* 0x0000000607057291 */ /* 0x020fe2000f8ec0ff */
[----:B------:R-:W-:-:S02]  /*04a0*/  LEA R19, R4, R11, 0x5 ;  /* 0x0000000b04137211 */ /* 0x000fc400078e28ff */
[C---:B------:R-:W-:Y:S02]  /*04b0*/  IADD3 R2, P1, PT, R14.reuse, R11, RZ ;  /* 0x0000000b0e027210 */ /* 0x040fe40007f3e0ff */
[----:B------:R-:W-:Y:S02]  /*04c0*/  IADD3 R15, PT, PT, R11, 0x10, RZ ;  /* 0x000000100b0f7810 */ /* 0x000fe40007ffe0ff */
[-C--:B------:R-:W-:Y:S02]  /*04d0*/  IADD3 R3, P2, PT, R14, R9.reuse, RZ ;  /* 0x000000090e037210 */ /* 0x080fe40007f5e0ff */
[----:B------:R-:W-:Y:S02]  /*04e0*/  LEA R13, R4, R9, 0x4 ;  /* 0x00000009040d7211 */ /* 0x000fe400078e20ff */
[C---:B------:R-:W-:Y:S02]  /*04f0*/  IADD3 R30, P3, PT, R14.reuse, R7, RZ ;  /* 0x000000070e1e7210 */ /* 0x040fe40007f7e0ff */
[----:B------:R-:W-:-:S02]  /*0500*/  IADD3 R80, P4, PT, R14, R5, RZ ;  /* 0x000000050e507210 */ /* 0x000fc40007f9e0ff */
[----:B------:R-:W-:Y:S02]  /*0510*/  IADD3.X R83, PT, PT, RZ, RZ, RZ, P0, !PT ;  /* 0x000000ffff537210 */ /* 0x000fe400007fe4ff */
[----:B------:R-:W-:Y:S02]  /*0520*/  IADD3 R11, PT, PT, R9, 0x10, RZ ;  /* 0x00000010090b7810 */ /* 0x000fe40007ffe0ff */
[----:B------:R-:W-:Y:S02]  /*0530*/  IADD3 R5, P0, PT, R14, R17, RZ ;  /* 0x000000110e057210 */ /* 0x000fe40007f1e0ff */
[----:B------:R-:W-:Y:S02]  /*0540*/  LEA R23, R4, R19, 0x4 ;  /* 0x0000001304177211 */ /* 0x000fe400078e20ff */
[----:B------:R-:W-:Y:S02]  /*0550*/  IADD3 R21, PT, PT, R19, 0x10, RZ ;  /* 0x0000001013157810 */ /* 0x000fe40007ffe0ff */
[----:B------:R-:W-:-:S02]  /*0560*/  IADD3.X R25, PT, PT, RZ, RZ, RZ, P1, !PT ;  /* 0x000000ffff197210 */ /* 0x000fc40000ffe4ff */
[----:B------:R-:W-:Y:S02]  /*0570*/  IADD3 R9, PT, PT, R7, 0x10, RZ ;  /* 0x0000001007097810 */ /* 0x000fe40007ffe0ff */
[C---:B------:R-:W-:Y:S02]  /*0580*/  IADD3 R4, P5, PT, R14.reuse, R19, RZ ;  /* 0x000000130e047210 */ /* 0x040fe40007fbe0ff */
[C---:B------:R-:W-:Y:S02]  /*0590*/  IADD3 R6, P1, PT, R14.reuse, R15, RZ ;  /* 0x0000000f0e067210 */ /* 0x040fe40007f3e0ff */
[----:B------:R-:W-:Y:S02]  /*05a0*/  IADD3.X R18, PT, PT, RZ, RZ, RZ, P2, !PT ;  /* 0x000000ffff127210 */ /* 0x000fe400017fe4ff */
[----:B------:R-:W-:Y:S02]  /*05b0*/  IADD3 R15, PT, PT, R13, 0x10, RZ ;  /* 0x000000100d0f7810 */ /* 0x000fe40007ffe0ff */
[----:B------:R-:W-:-:S02]  /*05c0*/  IADD3 R7, P2, PT, R14, R13, RZ ;  /* 0x0000000d0e077210 */ /* 0x000fc40007f5e0ff */
[----:B------:R-:W-:Y:S02]  /*05d0*/  IADD3.X R31, PT, PT, RZ, RZ, RZ, P3, !PT ;  /* 0x000000ffff1f7210 */ /* 0x000fe40001ffe4ff */
[----:B------:R-:W-:Y:S02]  /*05e0*/  IADD3 R19, PT, PT, R17, 0x10, RZ ;  /* 0x0000001011137810 */ /* 0x000fe40007ffe0ff */
[C---:B------:R-:W-:Y:S02]  /*05f0*/  IADD3 R8, P3, PT, R14.reuse, R11, RZ ;  /* 0x0000000b0e087210 */ /* 0x040fe40007f7e0ff */
[----:B------:R-:W-:Y:S02]  /*0600*/  IADD3.X R20, PT, PT, RZ, RZ, RZ, P0, !PT ;  /* 0x000000ffff147210 */ /* 0x000fe400007fe4ff */
[----:B------:R-:W-:Y:S02]  /*0610*/  IADD3.X R81, PT, PT, RZ, RZ, RZ, P4, !PT ;  /* 0x000000ffff517210 */ /* 0x000fe400027fe4ff */
[----:B------:R-:W-:-:S02]  /*0620*/  IADD3 R11, P0, PT, R14, R21, RZ ;  /* 0x000000150e0b7210 */ /* 0x000fc40007f1e0ff */
[C---:B------:R-:W-:Y:S02]  /*0630*/  IADD3 R9, P4, PT, R14.reuse, R9, RZ ;  /* 0x000000090e097210 */ /* 0x040fe40007f9e0ff */
[----:B------:R-:W-:Y:S02]  /*0640*/  IADD3 R17, PT, PT, R23, 0x10, RZ ;  /* 0x0000001017117810 */ /* 0x000fe40007ffe0ff */
[----:B------:R-:W-:Y:S02]  /*0650*/  IADD3.X R27, PT, PT, RZ, RZ, RZ, P5, !PT ;  /* 0x000000ffff1b7210 */ /* 0x000fe40002ffe4ff */
[----:B------:R-:W-:Y:S02]  /*0660*/  IADD3.X R21, PT, PT, RZ, RZ, RZ, P1, !PT ;  /* 0x000000ffff157210 */ /* 0x000fe40000ffe4ff */
[----:B------:R-:W-:Y:S02]  /*0670*/  IADD3 R10, P5, PT, R14, R23, RZ ;  /* 0x000000170e0a7210 */ /* 0x000fe40007fbe0ff */
[----:B------:R-:W-:-:S02]  /*0680*/  IADD3.X R22, PT, PT, RZ, RZ, RZ, P2, !PT ;  /* 0x000000ffff167210 */ /* 0x000fc400017fe4ff */
[C---:B------:R-:W-:Y:S02]  /*0690*/  IADD3 R13, P6, PT, R14.reuse, R15, RZ ;  /* 0x0000000f0e0d7210 */ /* 0x040fe40007fde0ff */
[C---:B------:R-:W-:Y:S02]  /*06a0*/  IADD3 R12, P1, PT, R14.reuse, R19, RZ ;  /* 0x000000130e0c7210 */ /* 0x040fe40007f3e0ff */
[----:B------:R-:W-:Y:S02]  /*06b0*/  IADD3.X R15, PT, PT, RZ, RZ, RZ, P3, !PT ;  /* 0x000000ffff0f7210 */ /* 0x000fe40001ffe4ff */
[----:B------:R-:W-:Y:S02]  /*06c0*/  SHF.L.U64.HI R19, R5, 0x2, R20 ;  /* 0x0000000205137819 */ /* 0x000fe40000010214 */
[----:B------:R-:W-:Y:S02]  /*06d0*/  IADD3 R14, P2, PT, R14, R17, RZ ;  /* 0x000000110e0e7210 */ /* 0x000fe40007f5e0ff */
[----:B------:R-:W-:-:S02]  /*06e0*/  SHF.L.U64.HI R16, R2, 0x2, R25 ;  /* 0x0000000202107819 */ /* 0x000fc40000010219 */
[----:B------:R-:W-:Y:S02]  /*06f0*/  IADD3.X R24, PT, PT, RZ, RZ, RZ, P4, !PT ;  /* 0x000000ffff187210 */ /* 0x000fe400027fe4ff */
[----:B------:R-:W-:Y:S02]  /*0700*/  SHF.L.U64.HI R20, R6, 0x2, R21 ;  /* 0x0000000206147819 */ /* 0x000fe40000010215 */
[----:B------:R-:W-:Y:S02]  /*0710*/  SHF.L.U64.HI R21, R7, 0x2, R22 ;  /* 0x0000000207157819 */ /* 0x000fe40000010216 */
[----:B------:R-:W-:Y:S02]  /*0720*/  IADD3.X R25, PT, PT, RZ, RZ, RZ, P5, !PT ;  /* 0x000000ffff197210 */ /* 0x000fe40002ffe4ff */
[----:B------:R-:W-:Y:S02]  /*0730*/  SHF.L.U64.HI R22, R8, 0x2, R15 ;  /* 0x0000000208167819 */ /* 0x000fe4000001020f */
[----:B------:R-:W-:-:S02]  /*0740*/  IADD3.X R26, PT, PT, RZ, RZ, RZ, P0, !PT ;  /* 0x000000ffff1a7210 */ /* 0x000fc400007fe4ff */
[----:B------:R-:W-:Y:S02]  /*0750*/  IADD3.X R15, PT, PT, RZ, RZ, RZ, P1, !PT ;  /* 0x000000ffff0f7210 */ /* 0x000fe40000ffe4ff */
[----:B------:R-:W-:Y:S02]  /*0760*/  LEA R96, R0, R97, 0x4 ;  /* 0x0000006100607211 */ /* 0x000fe400078e20ff */
[----:B------:R-:W-:Y:S02]  /*0770*/  SHF.L.U64.HI R23, R9, 0x2, R24 ;  /* 0x0000000209177819 */ /* 0x000fe40000010218 */
[----:B------:R-:W-:Y:S02]  /*0780*/  IADD3.X R56, PT, PT, RZ, RZ, RZ, P6, !PT ;  /* 0x000000ffff387210 */ /* 0x000fe400037fe4ff */
[----:B------:R-:W-:Y:S02]  /*0790*/  IADD3.X R35, PT, PT, RZ, RZ, RZ, P2, !PT ;  /* 0x000000ffff237210 */ /* 0x000fe400017fe4ff */
[----:B------:R-:W-:-:S02]  /*07a0*/  SHF.L.U64.HI R24, R10, 0x2, R25 ;  /* 0x000000020a187819 */ /* 0x000fc40000010219 */
[----:B------:R-:W-:Y:S02]  /*07b0*/  SHF.L.U64.HI R17, R3, 0x2, R18 ;  /* 0x0000000203117819 */ /* 0x000fe40000010212 */
[----:B------:R-:W-:Y:S02]  /*07c0*/  SHF.L.U64.HI R25, R11, 0x2, R26 ;  /* 0x000000020b197819 */ /* 0x000fe4000001021a */
[----:B------:R-:W-:Y:S02]  /*07d0*/  SHF.L.U64.HI R18, R4, 0x2, R27 ;  /* 0x0000000204127819 */ /* 0x000fe4000001021b */
[----:B------:R-:W-:Y:S02]  /*07e0*/  SHF.L.U64.HI R26, R12, 0x2, R15 ;  /* 0x000000020c1a7819 */ /* 0x000fe4000001020f */
[----:B------:R-:W-:Y:S02]  /*07f0*/  LEA R98, R84, UR5, 0x7 ;  /* 0x0000000554627c11 */ /* 0x000fe4000f8e38ff */
[----:B------:R-:W-:-:S02]  /*0800*/  IADD3 R95, PT, PT, R96, 0x10, RZ ;  /* 0x00000010605f7810 */ /* 0x000fc40007ffe0ff */
[C---:B------:R-:W-:Y:S02]  /*0810*/  IADD3 R94, PT, PT, R96.reuse, 0x20, RZ ;  /* 0x00000020605e7810 */ /* 0x040fe40007ffe0ff */
[C---:B------:R-:W-:Y:S02]  /*0820*/  IADD3 R93, PT, PT, R96.reuse, 0x30, RZ ;  /* 0x00000030605d7810 */ /* 0x040fe40007ffe0ff */
[C---:B------:R-:W-:Y:S02]  /*0830*/  IADD3 R92, PT, PT, R96.reuse, 0x40, RZ ;  /* 0x00000040605c7810 */ /* 0x040fe40007ffe0ff */
[C---:B------:R-:W-:Y:S02]  /*0840*/  IADD3 R91, PT, PT, R96.reuse, 0x50, RZ ;  /* 0x00000050605b7810 */ /* 0x040fe40007ffe0ff */
[C---:B------:R-:W-:Y:S02]  /*0850*/  IADD3 R90, PT, PT, R96.reuse, 0x60, RZ ;  /* 0x00000060605a7810 */ /* 0x040fe40007ffe0ff */
[----:B------:R-:W-:-:S02]  /*0860*/  IADD3 R89, PT, PT, R96, 0x70, RZ ;  /* 0x0000007060597810 */ /* 0x000fc40007ffe0ff */
[----:B------:R-:W-:Y:S02]  /*0870*/  SHF.L.U64.HI R83, R82, 0x2, R83 ;  /* 0x0000000252537819 */ /* 0x000fe40000010253 */
[----:B------:R-:W-:Y:S02]  /*0880*/  SHF.L.U64.HI R31, R30, 0x2, R31 ;  /* 0x000000021e1f7819 */ /* 0x000fe4000001021f */
[----:B------:R-:W-:Y:S02]  /*0890*/  SHF.L.U64.HI R81, R80, 0x2, R81 ;  /* 0x0000000250517819 */ /* 0x000fe40000010251 */
[----:B------:R-:W-:Y:S02]  /*08a0*/  SHF.L.U64.HI R27, R13, 0x2, R56 ;  /* 0x000000020d1b7819 */ /* 0x000fe40000010238 */
[----:B--2-4-:R-:W-:-:S07]  /*08b0*/  SHF.L.U64.HI R15, R14, 0x2, R35 ;  /* 0x000000020e0f7819 */ /* 0x014fce0000010223 */
.L_x_4:
[----:B------:R-:W-:Y:S02]  /*08c0*/  LEA R62, P0, R82, UR10, 0x2 ;  /* 0x0000000a523e7c11 */ /* 0x000fe4000f8010ff */
[----:B------:R-:W-:Y:S02]  /*08d0*/  LEA R74, P1, R80, UR10, 0x2 ;  /* 0x0000000a504a7c11 */ /* 0x000fe4000f8210ff */
[----:B------:R-:W-:Y:S02]  /*08e0*/  IADD3.X R63, PT, PT, R83, UR11, RZ, P0, !PT ;  /* 0x0000000b533f7c10 */ /* 0x000fe400087fe4ff */
[----:B------:R-:W-:Y:S02]  /*08f0*/  LEA R56, P0, R30, UR10, 0x2 ;  /* 0x0000000a1e387c11 */ /* 0x000fe4000f8010ff */
[----:B------:R-:W-:Y:S01]  /*0900*/  IADD3.X R75, PT, PT, R81, UR11, RZ, P1, !PT ;  /* 0x0000000b514b7c10 */ /* 0x000fe20008ffe4ff */
[----:B------:R-:W1:Y:S01]  /*0910*/  S2R R127, SR_CTAID.X ;  /* 0x00000000007f7919 */ /* 0x000e620000002500 */
[----:B------:R-:W-:-:S02]  /*0920*/  IADD3.X R57, PT, PT, R31, UR11, RZ, P0, !PT ;  /* 0x0000000b1f397c10 */ /* 0x000fc400087fe4ff */
[----:B------:R-:W-:Y:S01]  /*0930*/  LEA R78, P1, R9, UR10, 0x2 ;  /* 0x0000000a094e7c11 */ /* 0x000fe2000f8210ff */
[----:B0-----:R-:W2:Y:S01]  /*0940*/  LDG.E R74, desc[UR8][R74.64] ;  /* 0x000000084a4a7981 */ /* 0x001ea2000c1e1900 */
[----:B------:R-:W-:Y:S02]  /*0950*/  LEA R60, P0, R3, UR10, 0x2 ;  /* 0x0000000a033c7c11 */ /* 0x000fe4000f8010ff */
[----:B------:R-:W-:Y:S01]  /*0960*/  IADD3.X R79, PT, PT, R23, UR11, RZ, P1, !PT ;  /* 0x0000000b174f7c10 */ /* 0x000fe20008ffe4ff */
[----:B------:R0:W3:Y:S01]  /*0970*/  LDG.E R77, desc[UR8][R56.64] ;  /* 0x00000008384d7981 */ /* 0x0000e2000c1e1900 */
[----:B------:R-:W-:Y:S02]  /*0980*/  IADD3.X R61, PT, PT, R17, UR11, RZ, P0, !PT ;  /* 0x0000000b113d7c10 */ /* 0x000fe400087fe4ff */
[----:B------:R-:W-:Y:S01]  /*0990*/  LEA R58, P1, R8, UR10, 0x2 ;  /* 0x0000000a083a7c11 */ /* 0x000fe2000f8210ff */
[----:B------:R-:W4:Y:S03]  /*09a0*/  LDG.E R78, desc[UR8][R78.64] ;  /* 0x000000084e4e7981 */ /* 0x000f26000c1e1900 */
[----:B------:R-:W-:Y:S01]  /*09b0*/  IADD3.X R59, PT, PT, R22, UR11, RZ, P1, !PT ;  /* 0x0000000b163b7c10 */ /* 0x000fe20008ffe4ff */
[----:B------:R5:W3:Y:S01]  /*09c0*/  LDG.E R87, desc[UR8][R60.64] ;  /* 0x000000083c577981 */ /* 0x000ae2000c1e1900 */
[----:B0-----:R-:W-:-:S03]  /*09d0*/  LEA R56, P0, R7, UR10, 0x2 ;  /* 0x0000000a07387c11 */ /* 0x001fc6000f8010ff */
[----:B------:R0:W4:Y:S01]  /*09e0*/  LDG.E R75, desc[UR8][R58.64] ;  /* 0x000000083a4b7981 */ /* 0x000122000c1e1900 */
[----:B------:R-:W-:-:S03]  /*09f0*/  IADD3.X R57, PT, PT, R21, UR11, RZ, P0, !PT ;  /* 0x0000000b15397c10 */ /* 0x000fc600087fe4ff */
[----:B------:R-:W4:Y:S01]  /*0a00*/  LDG.E R119, desc[UR8][R62.64] ;  /* 0x000000083e777981 */ /* 0x000f22000c1e1900 */
[----:B-----5:R-:W-:-:S03]  /*0a10*/  LEA R60, P1, R13, UR10, 0x2 ;  /* 0x0000000a0d3c7c11 */ /* 0x020fc6000f8210ff */
[----:B------:R5:W4:Y:S01]  /*0a20*/  LDG.E R118, desc[UR8][R56.64] ;  /* 0x0000000838767981 */ /* 0x000b22000c1e1900 */
[----:B------:R-:W-:Y:S02]  /*0a30*/  IADD3.X R61, PT, PT, R27, UR11, RZ, P1, !PT ;  /* 0x0000000b1b3d7c10 */ /* 0x000fe40008ffe4ff */
[----:B0-----:R-:W-:-:S03]  /*0a40*/  LEA R58, P0, R2, UR10, 0x2 ;  /* 0x0000000a023a7c11 */ /* 0x001fc6000f8010ff */
[----:B------:R0:W4:Y:S01]  /*0a50*/  LDG.E R79, desc[UR8][R60.64] ;  /* 0x000000083c4f7981 */ /* 0x000122000c1e1900 */
[----:B------:R-:W-:Y:S02]  /*0a60*/  IADD3.X R59, PT, PT, R16, UR11, RZ, P0, !PT ;  /* 0x0000000b103b7c10 */ /* 0x000fe400087fe4ff */
[----:B-----5:R-:W-:-:S03]  /*0a70*/  LEA R56, P1, R6, UR10, 0x2 ;  /* 0x0000000a06387c11 */ /* 0x020fc6000f8210ff */
[----:B------:R5:W4:Y:S01]  /*0a80*/  LDG.E R120, desc[UR8][R58.64] ;  /* 0x000000083a787981 */ /* 0x000b22000c1e1900 */
[----:B0-----:R-:W-:Y:S02]  /*0a90*/  LEA R60, P0, R5, UR10, 0x2 ;  /* 0x0000000a053c7c11 */ /* 0x001fe4000f8010ff */
[----:B------:R-:W-:Y:S02]  /*0aa0*/  IADD3.X R57, PT, PT, R20, UR11, RZ, P1, !PT ;  /* 0x0000000b14397c10 */ /* 0x000fe40008ffe4ff */
[----:B------:R-:W-:Y:S02]  /*0ab0*/  IADD3.X R61, PT, PT, R19, UR11, RZ, P0, !PT ;  /* 0x0000000b133d7c10 */ /* 0x000fe400087fe4ff */
[----:B------:R-:W-:Y:S01]  /*0ac0*/  LEA R70, P0, R4, UR10, 0x2 ;  /* 0x0000000a04467c11 */ /* 0x000fe2000f8010ff */
[----:B------:R0:W4:Y:S03]  /*0ad0*/  LDG.E R35, desc[UR8][R56.64] ;  /* 0x0000000838237981 */ /* 0x000126000c1e1900 */
[----:B------:R-:W-:Y:S01]  /*0ae0*/  IADD3.X R71, PT, PT, R18, UR11, RZ, P0, !PT ;  /* 0x0000000b12477c10 */ /* 0x000fe200087fe4ff */
[----:B------:R1:W4:Y:S01]  /*0af0*/  LDG.E R39, desc[UR8][R60.64] ;  /* 0x000000083c277981 */ /* 0x000322000c1e1900 */
[----:B------:R-:W-:-:S02]  /*0b00*/  LEA R72, P0, R10, UR10, 0x2 ;  /* 0x0000000a0a487c11 */ /* 0x000fc4000f8010ff */
[----:B-----5:R-:W-:Y:S01]  /*0b10*/  LEA R58, P1, R12, UR10, 0x2 ;  /* 0x0000000a0c3a7c11 */ /* 0x020fe2000f8210ff */
[----:B------:R-:W5:Y:S01]  /*0b20*/  LDG.E R70, desc[UR8][R70.64] ;  /* 0x0000000846467981 */ /* 0x000f62000c1e1900 */
[----:B0-----:R-:W-:Y:S02]  /*0b30*/  LEA R56, P2, R11, UR10, 0x2 ;  /* 0x0000000a0b387c11 */ /* 0x001fe4000f8410ff */
[----:B------:R-:W-:Y:S02]  /*0b40*/  IADD3.X R73, PT, PT, R24, UR11, RZ, P0, !PT ;  /* 0x0000000b18497c10 */ /* 0x000fe400087fe4ff */
[----:B------:R-:W-:Y:S02]  /*0b50*/  IADD3.X R57, PT, PT, R25, UR11, RZ, P2, !PT ;  /* 0x0000000b19397c10 */ /* 0x000fe400097fe4ff */
[----:B-1----:R-:W-:Y:S01]  /*0b60*/  LEA R127, P0, R127, R88, 0x7 ;  /* 0x000000587f7f7211 */ /* 0x002fe200078038ff */
[----:B------:R-:W5:Y:S01]  /*0b70*/  LDG.E R72, desc[UR8][R72.64] ;  /* 0x0000000848487981 */ /* 0x000f62000c1e1900 */
[----:B------:R-:W-:-:S02]  /*0b80*/  IADD3.X R59, PT, PT, R26, UR11, RZ, P1, !PT ;  /* 0x0000000b1a3b7c10 */ /* 0x000fc40008ffe4ff */
[----:B------:R-:W-:Y:S01]  /*0b90*/  IADD3.X R125, PT, PT, RZ, RZ, RZ, P0, !PT ;  /* 0x000000ffff7d7210 */ /* 0x000fe200007fe4ff */
[----:B------:R0:W5:Y:S01]  /*0ba0*/  LDG.E R71, desc[UR8][R56.64] ;  /* 0x0000000838477981 */ /* 0x000162000c1e1900 */
[C---:B------:R-:W-:Y:S02]  /*0bb0*/  IADD3 R61, P0, PT, R97.reuse, R127, RZ ;  /* 0x0000007f613d7210 */ /* 0x040fe40007f1e0ff */
[----:B------:R-:W-:Y:S01]  /*0bc0*/  IADD3 R60, PT, PT, R97, 0x10, RZ ;  /* 0x00000010613c7810 */ /* 0x000fe20007ffe0ff */
[----:B------:R1:W5:Y:S01]  /*0bd0*/  LDG.E R47, desc[UR8][R58.64] ;  /* 0x000000083a2f7981 */ /* 0x000362000c1e1900 */
[----:B------:R-:W-:Y:S02]  /*0be0*/  IADD3.X R62, PT, PT, RZ, R125, RZ, P0, !PT ;  /* 0x0000007dff3e7210 */ /* 0x000fe400007fe4ff */
[----:B0-----:R-:W-:Y:S02]  /*0bf0*/  LEA R56, P1, R14, UR10, 0x2 ;  /* 0x0000000a0e387c11 */ /* 0x001fe4000f8210ff */
[----:B------:R-:W-:-:S02]  /*0c00*/  LEA R68, P0, R61, UR12, 0x2 ;  /* 0x0000000c3d447c11 */ /* 0x000fc4000f8010ff */
[----:B------:R-:W-:Y:S02]  /*0c10*/  IADD3.X R57, PT, PT, R15, UR11, RZ, P1, !PT ;  /* 0x0000000b0f397c10 */ /* 0x000fe40008ffe4ff */
[----:B-1----:R-:W-:Y:S02]  /*0c20*/  IADD3 R58, PT, PT, R97, 0x20, RZ ;  /* 0x00000020613a7810 */ /* 0x002fe40007ffe0ff */
[-C--:B------:R-:W-:Y:S01]  /*0c30*/  IADD3 R60, P1, PT, R60, R127.reuse, RZ ;  /* 0x0000007f3c3c7210 */ /* 0x080fe20007f3e0ff */
[----:B------:R0:W5:Y:S01]  /*0c40*/  LDG.E R73, desc[UR8][R56.64] ;  /* 0x0000000838497981 */ /* 0x000162000c1e1900 */
[----:B------:R-:W-:Y:S02]  /*0c50*/  LEA.HI.X R69, R61, UR13, R62, 0x2, P0 ;  /* 0x0000000d3d457c11 */ /* 0x000fe400080f143e */
[----:B------:R-:W-:Y:S02]  /*0c60*/  IADD3 R59, P2, PT, R58, R127, RZ ;  /* 0x0000007f3a3b7210 */ /* 0x000fe40007f5e0ff */
[----:B------:R-:W-:Y:S01]  /*0c70*/  IADD3.X R61, PT, PT, RZ, R125, RZ, P1, !PT ;  /* 0x0000007dff3d7210 */ /* 0x000fe20000ffe4ff */
[----:B------:R-:W5:Y:S01]  /*0c80*/  LDG.E R68, desc[UR8][R68.64] ;  /* 0x0000000844447981 */ /* 0x000f62000c1e1900 */
[----:B------:R-:W-:-:S02]  /*0c90*/  LEA R66, P0, R60, UR12, 0x2 ;  /* 0x0000000c3c427c11 */ /* 0x000fc4000f8010ff */
[----:B------:R-:W-:Y:S02]  /*0ca0*/  IADD3 R58, PT, PT, R97, 0x30, RZ ;  /* 0x00000030613a7810 */ /* 0x000fe40007ffe0ff */
[----:B------:R-:W-:Y:S02]  /*0cb0*/  LEA.HI.X R67, R60, UR13, R61, 0x2, P0 ;  /* 0x0000000d3c437c11 */ /* 0x000fe400080f143d */
[----:B------:R-:W-:Y:S02]  /*0cc0*/  IADD3.X R62, PT, PT, RZ, R125, RZ, P2, !PT ;  /* 0x0000007dff3e7210 */ /* 0x000fe400017fe4ff */
[----:B------:R-:W-:Y:S01]  /*0cd0*/  LEA R64, P1, R59, UR12, 0x2 ;  /* 0x0000000c3b407c11 */ /* 0x000fe2000f8210ff */
[----:B------:R-:W5:Y:S01]  /*0ce0*/  LDG.E R66, desc[UR8][R66.64] ;  /* 0x0000000842427981 */ /* 0x000f62000c1e1900 */
[----:B0-----:R-:W-:Y:S02]  /*0cf0*/  IADD3 R57, P0, PT, R58, R127, RZ ;  /* 0x0000007f3a397210 */ /* 0x001fe40007f1e0ff */
[----:B------:R-:W-:-:S02]  /*0d00*/  IADD3 R56, PT, PT, R97, 0x50, RZ ;  /* 0x0000005061387810 */ /* 0x000fc40007ffe0ff */
[----:B------:R-:W-:Y:S02]  /*0d10*/  IADD3 R60, PT, PT, R97, 0x40, RZ ;  /* 0x00000040613c7810 */ /* 0x000fe40007ffe0ff */
[----:B------:R-:W-:Y:S02]  /*0d20*/  LEA.HI.X R65, R59, UR13, R62, 0x2, P1 ;  /* 0x0000000d3b417c11 */ /* 0x000fe400088f143e */
[----:B------:R-:W-:Y:S02]  /*0d30*/  IADD3.X R130, PT, PT, RZ, R125, RZ, P0, !PT ;  /* 0x0000007dff827210 */ /* 0x000fe400007fe4ff */
[----:B------:R-:W-:Y:S02]  /*0d40*/  LEA R62, P0, R57, UR12, 0x2 ;  /* 0x0000000c393e7c11 */ /* 0x000fe4000f8010ff */
[----:B------:R-:W-:Y:S02]  /*0d50*/  IADD3 R58, PT, PT, R97, 0x60, RZ ;  /* 0x00000060613a7810 */ /* 0x000fe40007ffe0ff */
[----:B------:R-:W-:-:S02]  /*0d60*/  IADD3 R59, P2, PT, R56, R127, RZ ;  /* 0x0000007f383b7210 */ /* 0x000fc40007f5e0ff */
[-C--:B------:R-:W-:Y:S02]  /*0d70*/  IADD3 R61, P1, PT, R60, R127.reuse, RZ ;  /* 0x0000007f3c3d7210 */ /* 0x080fe40007f3e0ff */
[----:B------:R-:W-:Y:S02]  /*0d80*/  LEA.HI.X R63, R57, UR13, R130, 0x2, P0 ;  /* 0x0000000d393f7c11 */ /* 0x000fe400080f1482 */
[----:B------:R-:W-:Y:S02]  /*0d90*/  IADD3 R57, P3, PT, R58, R127, RZ ;  /* 0x0000007f3a397210 */ /* 0x000fe40007f7e0ff */
[-C--:B------:R-:W-:Y:S01]  /*0da0*/  IADD3.X R130, PT, PT, RZ, R125.reuse, RZ, P2, !PT ;  /* 0x0000007dff827210 */ /* 0x080fe200017fe4ff */
[----:B------:R-:W5:Y:S01]  /*0db0*/  LDG.E R129, desc[UR8][R62.64] ;  /* 0x000000083e817981 */ /* 0x000f62000c1e1900 */
[----:B------:R-:W-:Y:S02]  /*0dc0*/  LEA R58, P0, R59, UR12, 0x2 ;  /* 0x0000000c3b3a7c11 */ /* 0x000fe4000f8010ff */
[----:B------:R-:W-:-:S02]  /*0dd0*/  IADD3.X R128, PT, PT, RZ, R125, RZ, P1, !PT ;  /* 0x0000007dff807210 */ /* 0x000fc40000ffe4ff */
[----:B------:R-:W-:Y:S02]  /*0de0*/  LEA R60, P1, R61, UR12, 0x2 ;  /* 0x0000000c3d3c7c11 */ /* 0x000fe4000f8210ff */
[----:B------:R-:W-:Y:S02]  /*0df0*/  LEA.HI.X R59, R59, UR13, R130, 0x2, P0 ;  /* 0x0000000d3b3b7c11 */ /* 0x000fe400080f1482 */
[----:B------:R-:W-:Y:S02]  /*0e00*/  IADD3 R130, PT, PT, R97, 0x70, RZ ;  /* 0x0000007061827810 */ /* 0x000fe40007ffe0ff */
[----:B------:R-:W-:Y:S01]  /*0e10*/  LEA.HI.X R61, R61, UR13, R128, 0x2, P1 ;  /* 0x0000000d3d3d7c11 */ /* 0x000fe200088f1480 */
[----:B------:R-:W5:Y:S01]  /*0e20*/  LDG.E R69, desc[UR8][R58.64] ;  /* 0x000000083a457981 */ /* 0x000f62000c1e1900 */
[----:B------:R-:W-:Y:S02]  /*0e30*/  IADD3.X R128, PT, PT, RZ, R125, RZ, P3, !PT ;  /* 0x0000007dff807210 */ /* 0x000fe40001ffe4ff */
[----:B------:R-:W-:Y:S01]  /*0e40*/  LEA R56, P1, R57, UR12, 0x2 ;  /* 0x0000000c39387c11 */ /* 0x000fe2000f8210ff */
[----:B------:R-:W5:Y:S01]  /*0e50*/  LDG.E R67, desc[UR8][R60.64] ;  /* 0x000000083c437981 */ /* 0x000f62000c1e1900 */
[----:B------:R-:W-:-:S02]  /*0e60*/  IADD3 R132, P0, PT, R130, R127, RZ ;  /* 0x0000007f82847210 */ /* 0x000fc40007f1e0ff */
[----:B------:R-:W-:Y:S02]  /*0e70*/  LEA.HI.X R57, R57, UR13, R128, 0x2, P1 ;  /* 0x0000000d39397c11 */ /* 0x000fe400088f1480 */
[----:B------:R0:W5:Y:S01]  /*0e80*/  LDG.E R128, desc[UR8][R64.64] ;  /* 0x0000000840807981 */ /* 0x000162000c1e1900 */
[----:B------:R-:W-:Y:S02]  /*0e90*/  IADD3 R130, P1, PT, R96, R127, RZ ;  /* 0x0000007f60827210 */ /* 0x000fe40007f3e0ff */
[-C--:B------:R-:W-:Y:S02]  /*0ea0*/  IADD3.X R135, PT, PT, RZ, R125.reuse, RZ, P0, !PT ;  /* 0x0000007dff877210 */ /* 0x080fe400007fe4ff */
[----:B------:R-:W-:Y:S02]  /*0eb0*/  IADD3.X R131, PT, PT, RZ, R125, RZ, P1, !PT ;  /* 0x0000007dff837210 */ /* 0x000fe40000ffe4ff */
[----:B0-----:R-:W-:Y:S02]  /*0ec0*/  LEA R64, P0, R132, UR12, 0x2 ;  /* 0x0000000c84407c11 */ /* 0x001fe4000f8010ff */
[----:B------:R-:W-:-:S02]  /*0ed0*/  LEA R62, P1, R130, UR12, 0x2 ;  /* 0x0000000c823e7c11 */ /* 0x000fc4000f8210ff */
[----:B------:R-:W-:Y:S02]  /*0ee0*/  LEA.HI.X R65, R132, UR13, R135, 0x2, P0 ;  /* 0x0000000d84417c11 */ /* 0x000fe400080f1487 */
[-C--:B------:R-:W-:Y:S02]  /*0ef0*/  IADD3 R135, P0, PT, R95, R127.reuse, RZ ;  /* 0x0000007f5f877210 */ /* 0x080fe40007f1e0ff */
[----:B------:R-:W-:Y:S01]  /*0f00*/  LEA.HI.X R63, R130, UR13, R131, 0x2, P1 ;  /* 0x0000000d823f7c11 */ /* 0x000fe200088f1483 */
[----:B------:R-:W5:Y:S01]  /*0f10*/  LDG.E R64, desc[UR8][R64.64] ;  /* 0x0000000840407981 */ /* 0x000f62000c1e1900 */
[----:B------:R-:W-:Y:S02]  /*0f20*/  IADD3 R131, P1, PT, R94, R127, RZ ;  /* 0x0000007f5e837210 */ /* 0x000fe40007f3e0ff */
[----:B------:R-:W-:Y:S01]  /*0f30*/  IADD3.X R158, PT, PT, RZ, R125, RZ, P0, !PT ;  /* 0x0000007dff9e7210 */ /* 0x000fe200007fe4ff */
[----:B------:R0:W5:Y:S01]  /*0f40*/  LDG.E R130, desc[UR8][R56.64] ;  /* 0x0000000838827981 */ /* 0x000162000c1e1900 */
[----:B------:R-:W-:-:S02]  /*0f50*/  LEA R58, P0, R135, UR12, 0x2 ;  /* 0x0000000c873a7c11 */ /* 0x000fc4000f8010ff */
[----:B------:R-:W-:Y:S01]  /*0f60*/  IADD3.X R132, PT, PT, RZ, R125, RZ, P1, !PT ;  /* 0x0000007dff847210 */ /* 0x000fe20000ffe4ff */
[----:B------:R-:W5:Y:S01]  /*0f70*/  LDG.E R62, desc[UR8][R62.64] ;  /* 0x000000083e3e7981 */ /* 0x000f62000c1e1900 */
[----:B------:R-:W-:Y:S02]  /*0f80*/  LEA.HI.X R59, R135, UR13, R158, 0x2, P0 ;  /* 0x0000000d873b7c11 */ /* 0x000fe400080f149e */
[----:B------:R-:W-:Y:S02]  /*0f90*/  IADD3 R61, P0, PT, R93, R127, RZ ;  /* 0x0000007f5d3d7210 */ /* 0x000fe40007f1e0ff */
[----:B0-----:R-:W-:-:S04]  /*0fa0*/  LEA R56, P1, R131, UR12, 0x2 ;  /* 0x0000000c83387c11 */ /* 0x001fc8000f8210ff */
[----:B------:R-:W-:Y:S02]  /*0fb0*/  LEA.HI.X R57, R131, UR13, R132, 0x2, P1 ;  /* 0x0000000d83397c11 */ /* 0x000fe400088f1484 */
[----:B------:R0:W5:Y:S01]  /*0fc0*/  LDG.E R131, desc[UR8][R58.64] ;  /* 0x000000083a837981 */ /* 0x000162000c1e1900 */
[----:B------:R-:W-:Y:S02]  /*0fd0*/  IADD3.X R132, PT, PT, RZ, R125, RZ, P0, !PT ;  /* 0x0000007dff847210 */ /* 0x000fe400007fe4ff */
[----:B------:R-:W-:Y:S01]  /*0fe0*/  IADD3 R60, P1, PT, R92, R127, RZ ;  /* 0x0000007f5c3c7210 */ /* 0x000fe20007f3e0ff */
[----:B------:R1:W5:Y:S01]  /*0ff0*/  LDG.E R135, desc[UR8][R56.64] ;  /* 0x0000000838877981 */ /* 0x000362000c1e1900 */
[----:B0-----:R-:W-:-:S04]  /*1000*/  LEA R58, P0, R61, UR12, 0x2 ;  /* 0x0000000c3d3a7c11 */ /* 0x001fc8000f8010ff */
[----:B------:R-:W-:Y:S02]  /*1010*/  LEA.HI.X R59, R61, UR13, R132, 0x2, P0 ;  /* 0x0000000d3d3b7c11 */ /* 0x000fe400080f1484 */
[----:B------:R-:W-:Y:S02]  /*1020*/  IADD3.X R61, PT, PT, RZ, R125, RZ, P1, !PT ;  /* 0x0000007dff3d7210 */ /* 0x000fe40000ffe4ff */
[C---:B-1----:R-:W-:Y:S01]  /*1030*/  LEA R56, P0, R60.reuse, UR12, 0x2 ;  /* 0x0000000c3c387c11 */ /* 0x042fe2000f8010ff */
[----:B------:R0:W5:Y:S03]  /*1040*/  LDG.E R63, desc[UR8][R58.64] ;  /* 0x000000083a3f7981 */ /* 0x000166000c1e1900 */
[----:B------:R-:W-:Y:S02]  /*1050*/  LEA.HI.X R57, R60, UR13, R61, 0x2, P0 ;  /* 0x0000000d3c397c11 */ /* 0x000fe400080f143d */
[----:B------:R-:W-:-:S03]  /*1060*/  IADD3 R61, P0, PT, R91, R127, RZ ;  /* 0x0000007f5b3d7210 */ /* 0x000fc60007f1e0ff */
[----:B------:R1:W5:Y:S01]  /*1070*/  LDG.E R65, desc[UR8][R56.64] ;  /* 0x0000000838417981 */ /* 0x000362000c1e1900 */
[----:B------:R-:W-:Y:S02]  /*1080*/  IADD3.X R132, PT, PT, RZ, R125, RZ, P0, !PT ;  /* 0x0000007dff847210 */ /* 0x000fe400007fe4ff */
[----:B------:R-:W-:-:S04]  /*1090*/  LEA R60, P0, R61, UR12, 0x2 ;  /* 0x0000000c3d3c7c11 */ /* 0x000fc8000f8010ff */
[----:B------:R-:W-:Y:S02]  /*10a0*/  LEA.HI.X R61, R61, UR13, R132, 0x2, P0 ;  /* 0x0000000d3d3d7c11 */ /* 0x000fe400080f1484 */
[-C--:B------:R-:W-:Y:S02]  /*10b0*/  IADD3 R132, P0, PT, R90, R127.reuse, RZ ;  /* 0x0000007f5a847210 */ /* 0x080fe40007f1e0ff */
[----:B------:R-:W-:Y:S02]  /*10c0*/  IADD3 R127, P1, PT, R89, R127, RZ ;  /* 0x0000007f597f7210 */ /* 0x000fe40007f3e0ff */
[----:B------:R-:W-:Y:S01]  /*10d0*/  IADD3.X R137, PT, PT, RZ, R125, RZ, P0, !PT ;  /* 0x0000007dff897210 */ /* 0x000fe200007fe4ff */
[----:B------:R3:W5:Y:S01]  /*10e0*/  LDG.E R61, desc[UR8][R60.64] ;  /* 0x000000083c3d7981 */ /* 0x000762000c1e1900 */
[----:B0-----:R-:W-:-:S04]  /*10f0*/  LEA R58, P0, R132, UR12, 0x2 ;  /* 0x0000000c843a7c11 */ /* 0x001fc8000f8010ff */
[----:B------:R-:W-:Y:S02]  /*1100*/  LEA.HI.X R59, R132, UR13, R137, 0x2, P0 ;  /* 0x0000000d843b7c11 */ /* 0x000fe400080f1489 */
[----:B------:R-:W-:Y:S02]  /*1110*/  IADD3.X R132, PT, PT, RZ, R125, RZ, P1, !PT ;  /* 0x0000007dff847210 */ /* 0x000fe40000ffe4ff */
[C---:B-1----:R-:W-:Y:S01]  /*1120*/  LEA R56, P0, R127.reuse, UR12, 0x2 ;  /* 0x0000000c7f387c11 */ /* 0x042fe2000f8010ff */
[----:B------:R-:W5:Y:S03]  /*1130*/  LDG.E R125, desc[UR8][R58.64] ;  /* 0x000000083a7d7981 */ /* 0x000f66000c1e1900 */
[----:B------:R-:W-:-:S05]  /*1140*/  LEA.HI.X R57, R127, UR13, R132, 0x2, P0 ;  /* 0x0000000d7f397c11 */ /* 0x000fca00080f1484 */
[----:B------:R-:W5:Y:S01]  /*1150*/  LDG.E R137, desc[UR8][R56.64] ;  /* 0x0000000838897981 */ /* 0x000f62000c1e1900 */
[----:B------:R-:W-:Y:S01]  /*1160*/  UIADD3 UR5, UPT, UPT, UR6, 0x4000, URZ ;  /* 0x0000400006057890 */ /* 0x000fe2000fffe0ff */
[----:B------:R-:W-:-:S03]  /*1170*/  LEA R132, R85, R98, 0x2 ;  /* 0x0000006255847211 */ /* 0x000fc600078e10ff */
[----:B------:R-:W-:Y:S02]  /*1180*/  ULEA UR5, UR7, UR5, 0x18 ;  /* 0x0000000507057291 */ /* 0x000fe4000f8ec0ff */
[----:B--2---:R-:W-:Y:S04]  /*1190*/  STS [R132+0x40], R74 ;  /* 0x0000404a84007388 */ /* 0x004fe80000000800 */
[----:B---3--:R0:W-:Y:S02]  /*11a0*/  STS [R132+0x1000], R87 ;  /* 0x0010005784007388 */ /* 0x0081e40000000800 */
[----:B0-----:R-:W-:-:S04]  /*11b0*/  LEA R87, R85, UR5, 0x2 ;  /* 0x0000000555577c11 */ /* 0x001fc8000f8e10ff */
[----:B------:R-:W-:Y:S01]  /*11c0*/  LEA R60, R84, R87, 0x9 ;  /* 0x00000057543c7211 */ /* 0x000fe200078e48ff */
[----:B----4-:R-:W-:Y:S04]  /*11d0*/  STS [R132], R119 ;  /* 0x0000007784007388 */ /* 0x010fe80000000800 */
[----:B------:R-:W-:Y:S04]  /*11e0*/  STS [R132+0x800], R77 ;  /* 0x0008004d84007388 */ /* 0x000fe80000000800 */
[----:B------:R-:W-:Y:S04]  /*11f0*/  STS [R132+0x840], R78 ;  /* 0x0008404e84007388 */ /* 0x000fe80000000800 */
[----:B------:R-:W-:Y:S04]  /*1200*/  STS [R132+0x1040], R75 ;  /* 0x0010404b84007388 */ /* 0x000fe80000000800 */
[----:B------:R-:W-:Y:S04]  /*1210*/  STS [R132+0x1800], R118 ;  /* 0x0018007684007388 */ /* 0x000fe80000000800 */
[----:B------:R-:W-:Y:S04]  /*1220*/  STS [R132+0x1840], R79 ;  /* 0x0018404f84007388 */ /* 0x000fe80000000800 */
[----:B------:R-:W-:Y:S04]  /*1230*/  STS [R132+0x2000], R120 ;  /* 0x0020007884007388 */ /* 0x000fe80000000800 */
[----:B------:R-:W-:Y:S04]  /*1240*/  STS [R132+0x2040], R35 ;  /* 0x0020402384007388 */ /* 0x000fe80000000800 */
[----:B------:R-:W-:Y:S04]  /*1250*/  STS [R132+0x2800], R39 ;  /* 0x0028002784007388 */ /* 0x000fe80000000800 */
[----:B-----5:R-:W-:Y:S04]  /*1260*/  STS [R132+0x3000], R70 ;  /* 0x0030004684007388 */ /* 0x020fe80000000800 */
[----:B------:R-:W-:Y:S04]  /*1270*/  STS [R132+0x3800], R72 ;  /* 0x0038004884007388 */ /* 0x000fe80000000800 */
[----:B------:R-:W-:Y:S04]  /*1280*/  STS [R132+0x3040], R71 ;  /* 0x0030404784007388 */ /* 0x000fe80000000800 */
[----:B------:R-:W-:Y:S04]  /*1290*/  STS [R132+0x2840], R47 ;  /* 0x0028402f84007388 */ /* 0x000fe80000000800 */
[----:B------:R-:W-:Y:S04]  /*12a0*/  STS [R132+0x3840], R73 ;  /* 0x0038404984007388 */ /* 0x000fe80000000800 */
[----:B------:R-:W-:Y:S04]  /*12b0*/  STS [R60], R68 ;  /* 0x000000443c007388 */ /* 0x000fe80000000800 */
        /* <DEDUP_REMOVED lines=14> */
[----:B------:R-:W-:Y:S01]  /*13a0*/  STS [R60+0x21c0], R137 ;  /* 0x0021c0893c007388 */ /* 0x000fe20000000800 */
[----:B------:R-:W-:Y:S06]  /*13b0*/  BAR.SYNC.DEFER_BLOCKING 0x0 ;  /* 0x0000000000007b1d */ /* 0x000fec0000010000 */
[----:B------:R-:W-:Y:S04]  /*13c0*/  LDS.128 R56, [R98] ;  /* 0x0000000062387984 */ /* 0x000fe80000000c00 */
[----:B------:R-:W0:Y:S04]  /*13d0*/  LDS R128, [R87+0x180] ;  /* 0x0001800057807984 */ /* 0x000e280000000800 */
[----:B------:R-:W1:Y:S04]  /*13e0*/  LDS R132, [R87+0x40] ;  /* 0x0000400057847984 */ /* 0x000e680000000800 */
[----:B------:R-:W-:Y:S04]  /*13f0*/  LDS R130, [R87+0x100] ;  /* 0x0001000057827984 */ /* 0x000fe80000000800 */
[----:B------:R-:W2:Y:S04]  /*1400*/  LDS R129, [R87+0x140] ;  /* 0x0001400057817984 */ /* 0x000ea80000000800 */
[----:B------:R-:W3:Y:S04]  /*1410*/  LDS.128 R60, [R98+0x800] ;  /* 0x00080000623c7984 */ /* 0x000ee80000000c00 */
[----:B------:R-:W4:Y:S04]  /*1420*/  LDS R118, [R87] ;  /* 0x0000000057767984 */ /* 0x000f280000000800 */
[----:B------:R-:W5:Y:S04]  /*1430*/  LDS R131, [R87+0x80] ;  /* 0x0000800057837984 */ /* 0x000f680000000800 */
[----:B------:R-:W5:Y:S04]  /*1440*/  LDS R119, [R87+0xc0] ;  /* 0x0000c00057777984 */ /* 0x000f680000000800 */
[----:B------:R-:W5:Y:S04]  /*1450*/  LDS R127, [R87+0x1c0] ;  /* 0x0001c000577f7984 */ /* 0x000f680000000800 */
[----:B------:R-:W5:Y:S04]  /*1460*/  LDS.128 R64, [R98+0x1000] ;  /* 0x0010000062407984 */ /* 0x000f680000000c00 */
[----:B------:R-:W5:Y:S01]  /*1470*/  LDS.128 R68, [R98+0x1800] ;  /* 0x0018000062447984 */ /* 0x000f620000000c00 */
[----:B0-----:R-:W-:-:S03]  /*1480*/  FFMA R120, R128, R56, R76 ;  /* 0x0000003880787223 */ /* 0x001fc6000000004c */
[----:B------:R-:W0:Y:S01]  /*1490*/  LDS.128 R76, [R98+0x2800] ;  /* 0x00280000624c7984 */ /* 0x000e220000000c00 */
[----:B-1----:R-:W-:-:S03]  /*14a0*/  FFMA R47, R132, R56, R37 ;  /* 0x00000038842f7223 */ /* 0x002fc60000000025 */
[----:B------:R-:W-:Y:S01]  /*14b0*/  LDS.128 R72, [R98+0x2000] ;  /* 0x0020000062487984 */ /* 0x000fe20000000c00 */
[C---:B--2---:R-:W-:Y:S01]  /*14c0*/  FFMA R125, R129.reuse, R56, R36 ;  /* 0x00000038817d7223 */ /* 0x044fe20000000024 */
[C---:B---3--:R-:W-:Y:S02]  /*14d0*/  FFMA R135, R130.reuse, R60, R38 ;  /* 0x0000003c82877223 */ /* 0x048fe40000000026 */
[----:B------:R-:W1:Y:S01]  /*14e0*/  LDS.128 R36, [R98+0x3000] ;  /* 0x0030000062247984 */ /* 0x000e620000000c00 */
[-C--:B------:R-:W-:Y:S01]  /*14f0*/  FFMA R124, R130, R56.reuse, R124 ;  /* 0x00000038827c7223 */ /* 0x080fe2000000007c */
[----:B----4-:R-:W-:Y:S01]  /*1500*/  FFMA R122, R118, R56, R122 ;  /* 0x00000038767a7223 */ /* 0x010fe2000000007a */
[-C--:B------:R-:W-:Y:S01]  /*1510*/  FFMA R134, R132, R60.reuse, R134 ;  /* 0x0000003c84867223 */ /* 0x080fe20000000086 */
[-C--:B------:R-:W-:Y:S01]  /*1520*/  FFMA R133, R129, R60.reuse, R133 ;  /* 0x0000003c81857223 */ /* 0x080fe20000000085 */
[----:B------:R-:W-:Y:S01]  /*1530*/  FFMA R137, R128, R60, R157 ;  /* 0x0000003c80897223 */ /* 0x000fe2000000009d */
[C---:B-----5:R-:W-:Y:S01]  /*1540*/  FFMA R126, R131.reuse, R56, R126 ;  /* 0x00000038837e7223 */ /* 0x060fe2000000007e */
[----:B------:R-:W-:Y:S01]  /*1550*/  FFMA R139, R131, R60, R139 ;  /* 0x0000003c838b7223 */ /* 0x000fe2000000008b */
[C---:B------:R-:W-:Y:S01]  /*1560*/  FFMA R121, R119.reuse, R56, R121 ;  /* 0x0000003877797223 */ /* 0x040fe20000000079 */
[----:B------:R-:W-:Y:S01]  /*1570*/  FFMA R138, R119, R60, R138 ;  /* 0x0000003c778a7223 */ /* 0x000fe2000000008a */
[C---:B------:R-:W-:Y:S01]  /*1580*/  FFMA R136, R127.reuse, R56, R136 ;  /* 0x000000387f887223 */ /* 0x040fe20000000088 */
[CC--:B------:R-:W-:Y:S01]  /*1590*/  FFMA R56, R118.reuse, R60.reuse, R34 ;  /* 0x0000003c76387223 */ /* 0x0c0fe20000000022 */
        /* <DEDUP_REMOVED lines=17> */
[-C--:B0-----:R-:W-:Y:S01]  /*16b0*/  FFMA R107, R118, R76.reuse, R107 ;  /* 0x0000004c766b7223 */ /* 0x081fe2000000006b */
[----:B------:R-:W0:Y:S01]  /*16c0*/  LDS.128 R32, [R98+0x3800] ;  /* 0x0038000062207984 */ /* 0x000e220000000c00 */
[-C--:B------:R-:W-:Y:S01]  /*16d0*/  FFMA R114, R132, R76.reuse, R114 ;  /* 0x0000004c84727223 */ /* 0x080fe20000000072 */
[-C--:B------:R-:W-:Y:S01]  /*16e0*/  FFMA R52, R131, R76.reuse, R52 ;  /* 0x0000004c83347223 */ /* 0x080fe20000000034 */
[-C--:B------:R-:W-:Y:S01]  /*16f0*/  FFMA R106, R119, R76.reuse, R106 ;  /* 0x0000004c776a7223 */ /* 0x080fe2000000006a */
[-C--:B------:R-:W-:Y:S01]  /*1700*/  FFMA R42, R130, R76.reuse, R42 ;  /* 0x0000004c822a7223 */ /* 0x080fe2000000002a */
[-C--:B------:R-:W-:Y:S01]  /*1710*/  FFMA R104, R129, R76.reuse, R104 ;  /* 0x0000004c81687223 */ /* 0x080fe20000000068 */
[-C--:B------:R-:W-:Y:S01]  /*1720*/  FFMA R55, R128, R76.reuse, R55 ;  /* 0x0000004c80377223 */ /* 0x080fe20000000037 */
[----:B------:R-:W-:Y:S01]  /*1730*/  FFMA R76, R127, R76, R110 ;  /* 0x0000004c7f4c7223 */ /* 0x000fe2000000006e */
[C---:B-1----:R-:W-:Y:S01]  /*1740*/  FFMA R110, R118.reuse, R36, R111 ;  /* 0x00000024766e7223 */ /* 0x042fe2000000006f */
        /* <DEDUP_REMOVED lines=12> */
[----:B------:R-:W2:Y:S01]  /*1810*/  LDS R72, [R87+0x200] ;  /* 0x0002000057487984 */ /* 0x000ea20000000800 */
[-C--:B------:R-:W-:Y:S01]  /*1820*/  FFMA R105, R130, R36.reuse, R105 ;  /* 0x0000002482697223 */ /* 0x080fe20000000069 */
[-C--:B------:R-:W-:Y:S01]  /*1830*/  FFMA R45, R129, R36.reuse, R45 ;  /* 0x00000024812d7223 */ /* 0x080fe2000000002d */
[-C--:B------:R-:W-:Y:S01]  /*1840*/  FFMA R43, R128, R36.reuse, R43 ;  /* 0x00000024802b7223 */ /* 0x080fe2000000002b */
[----:B------:R-:W-:Y:S01]  /*1850*/  FFMA R36, R127, R36, R41 ;  /* 0x000000247f247223 */ /* 0x000fe20000000029 */
[----:B------:R-:W-:Y:S04]  /*1860*/  LDS R50, [R87+0x280] ;  /* 0x0002800057327984 */ /* 0x000fe80000000800 */
[----:B------:R-:W3:Y:S01]  /*1870*/  LDS R41, [R87+0x2c0] ;  /* 0x0002c00057297984 */ /* 0x000ee20000000800 */
        /* <DEDUP_REMOVED lines=8> */
[----:B------:R-:W0:Y:S04]  /*1900*/  LDS R53, [R87+0x300] ;  /* 0x0003000057357984 */ /* 0x000e280000000800 */
[----:B------:R-:W4:Y:S04]  /*1910*/  LDS R32, [R87+0x340] ;  /* 0x0003400057207984 */ /* 0x000f280000000800 */
[----:B------:R-:W-:Y:S01]  /*1920*/  LDS R127, [R87+0x900] ;  /* 0x00090000577f7984 */ /* 0x000fe20000000800 */
[C---:B-1----:R-:W-:Y:S01]  /*1930*/  FFMA R113, R155.reuse, R37, R111 ;  /* 0x000000259b717223 */ /* 0x042fe2000000006f */
[----:B------:R-:W-:-:S02]  /*1940*/  FFMA R111, R155, R33, R117 ;  /* 0x000000219b6f7223 */ /* 0x000fc40000000075 */
[----:B------:R-:W1:Y:S01]  /*1950*/  LDS R117, [R87+0x3c0] ;  /* 0x0003c00057757984 */ /* 0x000e620000000800 */
        /* <DEDUP_REMOVED lines=18> */
[----:B------:R-:W3:Y:S01]  /*1a80*/  LDS R41, [R87+0x440] ;  /* 0x0004400057297984 */ /* 0x000ee20000000800 */
[C---:B------:R-:W-:Y:S01]  /*1a90*/  FFMA R134, R155.reuse, R61, R134 ;  /* 0x0000003d9b867223 */ /* 0x040fe20000000086 */
[C---:B------:R-:W-:Y:S01]  /*1aa0*/  FFMA R144, R155.reuse, R65, R144 ;  /* 0x000000419b907223 */ /* 0x040fe20000000090 */
[C---:B------:R-:W-:Y:S01]  /*1ab0*/  FFMA R147, R155.reuse, R69, R147 ;  /* 0x000000459b937223 */ /* 0x040fe20000000093 */
[C---:B------:R-:W-:Y:S01]  /*1ac0*/  FFMA R46, R155.reuse, R73, R46 ;  /* 0x000000499b2e7223 */ /* 0x040fe2000000002e */
[----:B------:R-:W-:Y:S01]  /*1ad0*/  FFMA R114, R155, R77, R114 ;  /* 0x0000004d9b727223 */ /* 0x000fe20000000072 */
[C---:B------:R-:W-:Y:S01]  /*1ae0*/  FFMA R118, R50.reuse, R33, R118 ;  /* 0x0000002132767223 */ /* 0x040fe20000000076 */
[C---:B------:R-:W-:Y:S01]  /*1af0*/  FFMA R126, R50.reuse, R57, R126 ;  /* 0x00000039327e7223 */ /* 0x040fe2000000007e */
[----:B0-----:R-:W-:Y:S01]  /*1b00*/  FFMA R40, R53, R33, R40 ;  /* 0x0000002135287223 */ /* 0x001fe20000000028 */
        /* <DEDUP_REMOVED lines=12> */
[----:B------:R-:W0:Y:S01]  /*1bd0*/  LDS R32, [R87+0x4c0] ;  /* 0x0004c00057207984 */ /* 0x000e220000000800 */
[----:B-1----:R-:W-:Y:S01]  /*1be0*/  FFMA R116, R117, R33, R116 ;  /* 0x0000002175747223 */ /* 0x002fe20000000074 */
        /* <DEDUP_REMOVED lines=8> */
[----:B--2---:R-:W-:Y:S01]  /*1c70*/  FFMA R123, R72, R33, R123 ;  /* 0x00000021487b7223 */ /* 0x004fe2000000007b */
[----:B------:R-:W-:Y:S01]  /*1c80*/  FFMA R115, R50, R37, R115 ;  /* 0x0000002532737223 */ /* 0x000fe20000000073 */
[----:B------:R-:W1:Y:S01]  /*1c90*/  LDS R33, [R87+0x540] ;  /* 0x0005400057217984 */ /* 0x000e620000000800 */
[C---:B------:R-:W-:Y:S01]  /*1ca0*/  FFMA R120, R72.reuse, R57, R120 ;  /* 0x0000003948787223 */ /* 0x040fe20000000078 */
[----:B------:R-:W-:Y:S01]  /*1cb0*/  FFMA R43, R72, R37, R43 ;  /* 0x00000025482b7223 */ /* 0x000fe2000000002b */
[C---:B------:R-:W-:Y:S01]  /*1cc0*/  FFMA R136, R117.reuse, R57, R136 ;  /* 0x0000003975887223 */ /* 0x040fe20000000088 */
[----:B------:R-:W2:Y:S01]  /*1cd0*/  LDS R53, [R87+0x480] ;  /* 0x0004800057357984 */ /* 0x000ea20000000800 */
        /* <DEDUP_REMOVED lines=9> */
[----:B------:R-:W3:Y:S04]  /*1d70*/  LDS R50, [R87+0x400] ;  /* 0x0004000057327984 */ /* 0x000ee80000000800 */
[----:B------:R-:W4:Y:S04]  /*1d80*/  LDS R57, [R87+0x500] ;  /* 0x0005000057397984 */ /* 0x000f280000000800 */
[----:B------:R-:W5:Y:S04]  /*1d90*/  LDS R37, [R87+0x580] ;  /* 0x0005800057257984 */ /* 0x000f680000000800 */
        /* <DEDUP_REMOVED lines=10> */
[----:B------:R-:W0:Y:S01]  /*1e40*/  LDS R32, [R87+0x640] ;  /* 0x0006400057207984 */ /* 0x000e220000000800 */
        /* <DEDUP_REMOVED lines=25> */
[-C--:B----4-:R-:W-:Y:S01]  /*1fe0*/  FFMA R105, R57, R38.reuse, R105 ;  /* 0x0000002639697223 */ /* 0x090fe20000000069 */
[----:B------:R-:W1:Y:S01]  /*1ff0*/  LDS R53, [R87+0x680] ;  /* 0x0006800057357984 */ /* 0x000e620000000800 */
[-C--:B-----5:R-:W-:Y:S01]  /*2000*/  FFMA R43, R37, R38.reuse, R43 ;  /* 0x00000026252b7223 */ /* 0x0a0fe2000000002b */
[----:B------:R-:W-:Y:S01]  /*2010*/  FFMA R36, R41, R38, R36 ;  /* 0x0000002629247223 */ /* 0x000fe20000000024 */
[-C--:B------:R-:W-:Y:S01]  /*2020*/  FFMA R64, R57, R70.reuse, R64 ;  /* 0x0000004639407223 */ /* 0x080fe20000000040 */
[----:B------:R-:W2:Y:S01]  /*2030*/  LDS R49, [R87+0x6c0] ;  /* 0x0006c00057317984 */ /* 0x000ea20000000800 */
[-C--:B------:R-:W-:Y:S01]  /*2040*/  FFMA R149, R37, R70.reuse, R149 ;  /* 0x0000004625957223 */ /* 0x080fe20000000095 */
[----:B------:R-:W-:-:S02]  /*2050*/  FFMA R68, R41, R70, R68 ;  /* 0x0000004629447223 */ /* 0x000fc40000000044 */
[----:B------:R-:W3:Y:S04]  /*2060*/  LDS R50, [R87+0x600] ;  /* 0x0006000057327984 */ /* 0x000ee80000000800 */
[----:B------:R-:W4:Y:S04]  /*2070*/  LDS R38, [R87+0x740] ;  /* 0x0007400057267984 */ /* 0x000f280000000800 */
[----:B------:R-:W5:Y:S01]  /*2080*/  LDS R70, [R87+0x700] ;  /* 0x0007000057467984 */ /* 0x000f620000000800 */
        /* <DEDUP_REMOVED lines=31> */
[C---:B------:R-:W-:Y:S01]  /*2280*/  FFMA R150, R41.reuse, R66, R150 ;  /* 0x0000004229967223 */ /* 0x040fe20000000096 */
[----:B------:R-:W-:Y:S01]  /*2290*/  FFMA R116, R41, R34, R116 ;  /* 0x0000002229747223 */ /* 0x000fe20000000074 */
[C---:B-1----:R-:W-:Y:S01]  /*22a0*/  FFMA R126, R53.reuse, R59, R126 ;  /* 0x0000003b357e7223 */ /* 0x042fe2000000007e */
        /* <DEDUP_REMOVED lines=8> */
[----:B--2---:R-:W-:Y:S01]  /*2330*/  FFMA R66, R49, R39, R54 ;  /* 0x0000002731427223 */ /* 0x004fe20000000036 */
        /* <DEDUP_REMOVED lines=16> */
[----:B------:R-:W2:Y:S01]  /*2440*/  LDS.128 R52, [R98+0x10] ;  /* 0x0000100062347984 */ /* 0x000ea20000000c00 */
[-C--:B----4-:R-:W-:Y:S01]  /*2450*/  FFMA R155, R38, R59.reuse, R125 ;  /* 0x0000003b269b7223 */ /* 0x090fe2000000007d */
[----:B-----5:R-:W-:Y:S01]  /*2460*/  FFMA R77, R70, R59, R124 ;  /* 0x0000003b464d7223 */ /* 0x020fe2000000007c */
[C---:B------:R-:W-:Y:S01]  /*2470*/  FFMA R125, R38.reuse, R75, R44 ;  /* 0x0000004b267d7223 */ /* 0x040fe2000000002c */
[----:B------:R-:W3:Y:S01]  /*2480*/  LDS R73, [R87+0x840] ;  /* 0x0008400057497984 */ /* 0x000ee20000000800 */
[----:B------:R-:W-:-:S03]  /*2490*/  FFMA R131, R38, R39, R45 ;  /* 0x0000002726837223 */ /* 0x000fc6000000002d */
[----:B------:R-:W4:Y:S04]  /*24a0*/  LDS R128, [R87+0x940] ;  /* 0x0009400057807984 */ /* 0x000f280000000800 */
[----:B------:R-:W-:Y:S04]  /*24b0*/  LDS R129, [R87+0x980] ;  /* 0x0009800057817984 */ /* 0x000fe80000000800 */
[----:B------:R-:W5:Y:S04]  /*24c0*/  LDS.128 R48, [R98+0x810] ;  /* 0x0008100062307984 */ /* 0x000f680000000c00 */
[----:B------:R-:W-:Y:S04]  /*24d0*/  LDS R72, [R87+0x800] ;  /* 0x0008000057487984 */ /* 0x000fe80000000800 */
[----:B------:R-:W-:Y:S04]  /*24e0*/  LDS R117, [R87+0x880] ;  /* 0x0008800057757984 */ /* 0x000fe80000000800 */
[----:B------:R-:W-:Y:S04]  /*24f0*/  LDS R124, [R87+0x8c0] ;  /* 0x0008c000577c7984 */ /* 0x000fe80000000800 */
[----:B------:R-:W5:Y:S04]  /*2500*/  LDS.128 R44, [R98+0x1010] ;  /* 0x00101000622c7984 */ /* 0x000f680000000c00 */
[----:B------:R-:W5:Y:S01]  /*2510*/  LDS R130, [R87+0x9c0] ;  /* 0x0009c00057827984 */ /* 0x000f620000000800 */
        /* <DEDUP_REMOVED lines=15> */
[----:B-1----:R-:W-:Y:S01]  /*2610*/  FFMA R32, R78, R67, R150 ;  /* 0x000000434e207223 */ /* 0x002fe20000000096 */
[C---:B------:R-:W-:Y:S01]  /*2620*/  FFMA R135, R70.reuse, R63, R135 ;  /* 0x0000003f46877223 */ /* 0x040fe20000000087 */
[----:B------:R-:W-:Y:S01]  /*2630*/  FFMA R69, R70, R71, R64 ;  /* 0x0000004746457223 */ /* 0x000fe20000000040 */
[C---:B------:R-:W-:Y:S01]  /*2640*/  FFMA R158, R78.reuse, R59, R136 ;  /* 0x0000003b4e9e7223 */ /* 0x040fe20000000088 */
[----:B------:R-:W-:Y:S01]  /*2650*/  FFMA R156, R78, R63, R143 ;  /* 0x0000003f4e9c7223 */ /* 0x000fe2000000008f */
[----:B------:R-:W-:Y:S01]  /*2660*/  FFMA R64, R70, R79, R42 ;  /* 0x0000004f46407223 */ /* 0x000fe2000000002a */
[C---:B------:R-:W-:Y:S01]  /*2670*/  FFMA R68, R78.reuse, R71, R68 ;  /* 0x000000474e447223 */ /* 0x040fe20000000044 */
[C---:B------:R-:W-:Y:S01]  /*2680*/  FFMA R74, R78.reuse, R75, R74 ;  /* 0x0000004b4e4a7223 */ /* 0x040fe2000000004a */
[C---:B------:R-:W-:Y:S01]  /*2690*/  FFMA R63, R78.reuse, R79, R76 ;  /* 0x0000004f4e3f7223 */ /* 0x040fe2000000004c */
[C---:B------:R-:W-:Y:S01]  /*26a0*/  FFMA R67, R78.reuse, R39, R36 ;  /* 0x000000274e437223 */ /* 0x040fe20000000024 */
[----:B------:R-:W-:Y:S01]  /*26b0*/  FFMA R116, R78, R35, R116 ;  /* 0x000000234e747223 */ /* 0x000fe20000000074 */
[-C--:B--2---:R-:W-:Y:S01]  /*26c0*/  FFMA R136, R127, R52.reuse, R77 ;  /* 0x000000347f887223 */ /* 0x084fe2000000004d */
[----:B------:R-:W-:Y:S01]  /*26d0*/  FFMA R105, R70, R39, R105 ;  /* 0x0000002746697223 */ /* 0x000fe20000000069 */
[-C--:B---3--:R-:W-:Y:S01]  /*26e0*/  FFMA R71, R73, R52.reuse, R37 ;  /* 0x0000003449477223 */ /* 0x088fe20000000025 */
[----:B----4-:R-:W-:Y:S01]  /*26f0*/  FFMA R137, R128, R52, R155 ;  /* 0x0000003480897223 */ /* 0x010fe2000000009b */
[----:B------:R-:W0:Y:S01]  /*2700*/  LDS.128 R76, [R98+0x2810] ;  /* 0x00281000624c7984 */ /* 0x000e220000000c00 */
[----:B-----5:R-:W-:Y:S01]  /*2710*/  FFMA R150, R129, R48, R38 ;  /* 0x0000003081967223 */ /* 0x020fe20000000026 */
[C---:B------:R-:W-:Y:S01]  /*2720*/  FFMA R109, R70.reuse, R75, R109 ;  /* 0x0000004b466d7223 */ /* 0x040fe2000000006d */
        /* <DEDUP_REMOVED lines=11> */
[----:B------:R-:W2:Y:S04]  /*27e0*/  LDS.128 R40, [R98+0x1810] ;  /* 0x0018100062287984 */ /* 0x000ea80000000c00 */
[----:B------:R-:W3:Y:S04]  /*27f0*/  LDS.128 R56, [R98+0x2010] ;  /* 0x0020100062387984 */ /* 0x000ee80000000c00 */
[----:B------:R-:W4:Y:S01]  /*2800*/  LDS.128 R32, [R98+0x3810] ;  /* 0x0038100062207984 */ /* 0x000f220000000c00 */
[-C--:B------:R-:W-:Y:S01]  /*2810*/  FFMA R122, R72, R52.reuse, R122 ;  /* 0x00000034487a7223 */ /* 0x080fe2000000007a */
[-C--:B------:R-:W-:Y:S01]  /*2820*/  FFMA R126, R117, R52.reuse, R126 ;  /* 0x00000034757e7223 */ /* 0x080fe2000000007e */
[-C--:B------:R-:W-:Y:S01]  /*2830*/  FFMA R121, R124, R52.reuse, R121 ;  /* 0x000000347c797223 */ /* 0x080fe20000000079 */
[-C--:B------:R-:W-:Y:S01]  /*2840*/  FFMA R75, R129, R52.reuse, R157 ;  /* 0x00000034814b7223 */ /* 0x080fe2000000009d */
[----:B------:R-:W-:Y:S01]  /*2850*/  FFMA R52, R130, R52, R158 ;  /* 0x0000003482347223 */ /* 0x000fe2000000009e */
[----:B------:R-:W-:Y:S01]  /*2860*/  FFMA R139, R117, R48, R139 ;  /* 0x00000030758b7223 */ /* 0x000fe2000000008b */
        /* <DEDUP_REMOVED lines=14> */
[----:B------:R-:W-:Y:S01]  /*2950*/  FFMA R131, R128, R36, R131 ;  /* 0x0000002480837223 */ /* 0x000fe20000000083 */
[----:B--2---:R-:W-:Y:S01]  /*2960*/  FFMA R151, R117, R40, R151 ;  /* 0x0000002875977223 */ /* 0x004fe20000000097 */
[-C--:B------:R-:W-:Y:S01]  /*2970*/  FFMA R120, R129, R36.reuse, R120 ;  /* 0x0000002481787223 */ /* 0x080fe20000000078 */
[----:B------:R-:W-:Y:S01]  /*2980*/  FFMA R67, R130, R36, R67 ;  /* 0x0000002482437223 */ /* 0x000fe20000000043 */
[C---:B---3--:R-:W-:Y:S01]  /*2990*/  FFMA R112, R117.reuse, R56, R112 ;  /* 0x0000003875707223 */ /* 0x048fe20000000070 */
[----:B------:R-:W0:Y:S01]  /*29a0*/  LDS R36, [R87+0xac0] ;  /* 0x000ac00057247984 */ /* 0x000e220000000800 */
        /* <DEDUP_REMOVED lines=9> */
[----:B------:R-:W1:Y:S01]  /*2a40*/  LDS R32, [R87+0xb40] ;  /* 0x000b400057207984 */ /* 0x000e620000000800 */
[-C--:B------:R-:W-:Y:S01]  /*2a50*/  FFMA R138, R124, R48.reuse, R138 ;  /* 0x000000307c8a7223 */ /* 0x080fe2000000008a */
[-C--:B------:R-:W-:Y:S01]  /*2a60*/  FFMA R135, R127, R48.reuse, R135 ;  /* 0x000000307f877223 */ /* 0x080fe20000000087 */
[-C--:B------:R-:W-:Y:S01]  /*2a70*/  FFMA R133, R128, R48.reuse, R133 ;  /* 0x0000003080857223 */ /* 0x080fe20000000085 */
[----:B------:R-:W-:Y:S01]  /*2a80*/  FFMA R48, R130, R48, R156 ;  /* 0x0000003082307223 */ /* 0x000fe2000000009c */
[C---:B------:R-:W-:Y:S01]  /*2a90*/  FFMA R152, R124.reuse, R40, R152 ;  /* 0x000000287c987223 */ /* 0x040fe20000000098 */
[----:B------:R-:W-:Y:S01]  /*2aa0*/  FFMA R99, R124, R56, R99 ;  /* 0x000000387c637223 */ /* 0x000fe20000000063 */
[C---:B------:R-:W-:Y:S01]  /*2ab0*/  FFMA R148, R128.reuse, R40, R148 ;  /* 0x0000002880947223 */ /* 0x040fe20000000094 */
[----:B------:R-:W-:Y:S01]  /*2ac0*/  FFMA R125, R128, R56, R125 ;  /* 0x00000038807d7223 */ /* 0x000fe2000000007d */
[----:B------:R-:W2:Y:S01]  /*2ad0*/  LDS R156, [R87+0xa40] ;  /* 0x000a4000579c7984 */ /* 0x000ea20000000800 */
[C---:B------:R-:W-:Y:S01]  /*2ae0*/  FFMA R153, R72.reuse, R40, R153 ;  /* 0x0000002848997223 */ /* 0x040fe20000000099 */
[----:B------:R-:W-:Y:S01]  /*2af0*/  FFMA R154, R72, R56, R154 ;  /* 0x00000038489a7223 */ /* 0x000fe2000000009a */
[-C--:B------:R-:W-:Y:S01]  /*2b00*/  FFMA R147, R73, R40.reuse, R147 ;  /* 0x0000002849937223 */ /* 0x080fe20000000093 */
[-C--:B------:R-:W-:Y:S01]  /*2b10*/  FFMA R69, R127, R40.reuse, R69 ;  /* 0x000000287f457223 */ /* 0x080fe20000000045 */
[-C--:B------:R-:W-:Y:S01]  /*2b20*/  FFMA R149, R129, R40.reuse, R149 ;  /* 0x0000002881957223 */ /* 0x080fe20000000095 */
[C---:B------:R-:W-:Y:S01]  /*2b30*/  FFMA R68, R130.reuse, R40, R68 ;  /* 0x0000002882447223 */ /* 0x040fe20000000044 */
[-C--:B------:R-:W-:Y:S01]  /*2b40*/  FFMA R62, R73, R56.reuse, R62 ;  /* 0x00000038493e7223 */ /* 0x080fe2000000003e */
[-C--:B------:R-:W-:Y:S01]  /*2b50*/  FFMA R109, R127, R56.reuse, R109 ;  /* 0x000000387f6d7223 */ /* 0x080fe2000000006d */
[-C--:B------:R-:W-:Y:S01]  /*2b60*/  FFMA R60, R129, R56.reuse, R60 ;  /* 0x00000038813c7223 */ /* 0x080fe2000000003c */
[----:B------:R-:W-:Y:S01]  /*2b70*/  FFMA R74, R130, R56, R74 ;  /* 0x00000038824a7223 */ /* 0x000fe2000000004a */
[C---:B-----5:R-:W-:Y:S01]  /*2b80*/  FFMA R72, R157.reuse, R37, R76 ;  /* 0x000000259d487223 */ /* 0x060fe2000000004c */
[----:B------:R-:W3:Y:S04]  /*2b90*/  LDS R40, [R87+0xa80] ;  /* 0x000a800057287984 */ /* 0x000ee80000000800 */
[----:B------:R-:W4:Y:S01]  /*2ba0*/  LDS R56, [R87+0xb00] ;  /* 0x000b000057387984 */ /* 0x000f220000000800 */
        /* <DEDUP_REMOVED lines=8> */
[----:B------:R-:W0:Y:S04]  /*2c30*/  LDS R76, [R87+0xb80] ;  /* 0x000b8000574c7984 */ /* 0x000e280000000800 */
[----:B------:R-:W5:Y:S01]  /*2c40*/  LDS R111, [R87+0xbc0] ;  /* 0x000bc000576f7984 */ /* 0x000f620000000800 */
[C---:B-1----:R-:W-:Y:S01]  /*2c50*/  FFMA R137, R32.reuse, R53, R137 ;  /* 0x0000003520897223 */ /* 0x042fe20000000089 */
[C---:B------:R-:W-:Y:S01]  /*2c60*/  FFMA R133, R32.reuse, R49, R133 ;  /* 0x0000003120857223 */ /* 0x040fe20000000085 */
[C---:B------:R-:W-:Y:S01]  /*2c70*/  FFMA R146, R32.reuse, R45, R146 ;  /* 0x0000002d20927223 */ /* 0x040fe20000000092 */
[----:B------:R-:W1:Y:S01]  /*2c80*/  LDS R36, [R87+0xc40] ;  /* 0x000c400057247984 */ /* 0x000e620000000800 */
[C---:B------:R-:W-:Y:S01]  /*2c90*/  FFMA R148, R32.reuse, R41, R148 ;  /* 0x0000002920947223 */ /* 0x040fe20000000094 */
[C---:B------:R-:W-:Y:S01]  /*2ca0*/  FFMA R125, R32.reuse, R57, R125 ;  /* 0x00000039207d7223 */ /* 0x040fe2000000007d */
[C---:B------:R-:W-:Y:S01]  /*2cb0*/  FFMA R104, R32.reuse, R77, R104 ;  /* 0x0000004d20687223 */ /* 0x040fe20000000068 */
[C---:B------:R-:W-:Y:S01]  /*2cc0*/  FFMA R131, R32.reuse, R37, R131 ;  /* 0x0000002520837223 */ /* 0x040fe20000000083 */
[----:B------:R-:W-:Y:S01]  /*2cd0*/  FFMA R132, R32, R33, R132 ;  /* 0x0000002120847223 */ /* 0x000fe20000000084 */
[C---:B--2---:R-:W-:Y:S01]  /*2ce0*/  FFMA R71, R156.reuse, R53, R71 ;  /* 0x000000359c477223 */ /* 0x044fe20000000047 */
        /* <DEDUP_REMOVED lines=28> */
[----:B------:R-:W-:Y:S01]  /*2eb0*/  FFMA R123, R76, R33, R123 ;  /* 0x000000214c7b7223 */ /* 0x000fe2000000007b */
[C---:B-----5:R-:W-:Y:S01]  /*2ec0*/  FFMA R68, R111.reuse, R41, R68 ;  /* 0x000000296f447223 */ /* 0x060fe20000000044 */
[C---:B------:R-:W-:Y:S01]  /*2ed0*/  FFMA R67, R111.reuse, R37, R67 ;  /* 0x000000256f437223 */ /* 0x040fe20000000043 */
[----:B------:R-:W-:Y:S01]  /*2ee0*/  FFMA R116, R111, R33, R116 ;  /* 0x000000216f747223 */ /* 0x000fe20000000074 */
[----:B------:R-:W0:Y:S01]  /*2ef0*/  LDS R40, [R87+0xc00] ;  /* 0x000c000057287984 */ /* 0x000e220000000800 */
        /* <DEDUP_REMOVED lines=16> */
[----:B------:R-:W3:Y:S01]  /*3000*/  LDS R33, [R87+0xd40] ;  /* 0x000d400057217984 */ /* 0x000ee20000000800 */
[C---:B------:R-:W-:Y:S01]  /*3010*/  FFMA R66, R32.reuse, R38, R66 ;  /* 0x0000002620427223 */ /* 0x040fe20000000042 */
[----:B------:R-:W-:-:S02]  /*3020*/  FFMA R117, R32, R34, R117 ;  /* 0x0000002220757223 */ /* 0x000fc40000000075 */
[----:B------:R-:W4:Y:S04]  /*3030*/  LDS R37, [R87+0xd80] ;  /* 0x000d800057257984 */ /* 0x000f280000000800 */
[----:B------:R-:W5:Y:S04]  /*3040*/  LDS R36, [R87+0xdc0] ;  /* 0x000dc00057247984 */ /* 0x000f680000000800 */
[----:B------:R-:W5:Y:S01]  /*3050*/  LDS R32, [R87+0xe40] ;  /* 0x000e400057207984 */ /* 0x000f620000000800 */
[-C--:B------:R-:W-:Y:S01]  /*3060*/  FFMA R143, R157, R49.reuse, R143 ;  /* 0x000000319d8f7223 */ /* 0x080fe2000000008f */
[CC--:B------:R-:W-:Y:S01]  /*3070*/  FFMA R150, R76.reuse, R49.reuse, R150 ;  /* 0x000000314c967223 */ /* 0x0c0fe20000000096 */
        /* <DEDUP_REMOVED lines=10> */
[----:B------:R-:W-:Y:S01]  /*3120*/  FFMA R63, R111, R77, R63 ;  /* 0x0000004d6f3f7223 */ /* 0x000fe2000000003f */
[C---:B0-----:R-:W-:Y:S01]  /*3130*/  FFMA R143, R40.reuse, R50, R143 ;  /* 0x00000032288f7223 */ /* 0x041fe2000000008f */
[----:B------:R-:W-:Y:S01]  /*3140*/  FFMA R73, R40, R34, R73 ;  /* 0x0000002228497223 */ /* 0x000fe20000000049 */
[----:B------:R-:W-:Y:S01]  /*3150*/  FFMA R155, R76, R45, R155 ;  /* 0x0000002d4c9b7223 */ /* 0x000fe2000000009b */
[C---:B------:R-:W-:Y:S01]  /*3160*/  FFMA R153, R40.reuse, R42, R153 ;  /* 0x0000002a28997223 */ /* 0x040fe20000000099 */
[C---:B------:R-:W-:Y:S01]  /*3170*/  FFMA R154, R40.reuse, R58, R154 ;  /* 0x0000003a289a7223 */ /* 0x040fe2000000009a */
[----:B------:R-:W-:Y:S01]  /*3180*/  FFMA R107, R40, R78, R107 ;  /* 0x0000004e286b7223 */ /* 0x000fe2000000006b */
[C---:B-1----:R-:W-:Y:S01]  /*3190*/  FFMA R139, R56.reuse, R50, R139 ;  /* 0x00000032388b7223 */ /* 0x042fe2000000008b */
[----:B------:R-:W-:Y:S01]  /*31a0*/  FFMA R113, R56, R34, R113 ;  /* 0x0000002238717223 */ /* 0x000fe20000000071 */
[----:B------:R-:W-:Y:S01]  /*31b0*/  FFMA R72, R40, R38, R72 ;  /* 0x0000002628487223 */ /* 0x000fe20000000048 */
[C---:B------:R-:W-:Y:S01]  /*31c0*/  FFMA R151, R56.reuse, R42, R151 ;  /* 0x0000002a38977223 */ /* 0x040fe20000000097 */
[C---:B--2---:R-:W-:Y:S01]  /*31d0*/  FFMA R135, R41.reuse, R50, R135 ;  /* 0x0000003229877223 */ /* 0x044fe20000000087 */
[----:B------:R-:W-:Y:S01]  /*31e0*/  FFMA R70, R41, R34, R70 ;  /* 0x0000002229467223 */ /* 0x000fe20000000046 */
[C---:B------:R-:W-:Y:S01]  /*31f0*/  FFMA R112, R56.reuse, R58, R112 ;  /* 0x0000003a38707223 */ /* 0x040fe20000000070 */
[C---:B------:R-:W-:Y:S01]  /*3200*/  FFMA R65, R56.reuse, R78, R65 ;  /* 0x0000004e38417223 */ /* 0x040fe20000000041 */
[C---:B---3--:R-:W-:Y:S01]  /*3210*/  FFMA R133, R33.reuse, R50, R133 ;  /* 0x0000003221857223 */ /* 0x048fe20000000085 */
[----:B------:R-:W-:Y:S01]  /*3220*/  FFMA R132, R33, R34, R132 ;  /* 0x0000002221847223 */ /* 0x000fe20000000084 */
[----:B------:R-:W-:Y:S01]  /*3230*/  FFMA R115, R56, R38, R115 ;  /* 0x0000002638737223 */ /* 0x000fe20000000073 */
[----:B------:R-:W-:Y:S01]  /*3240*/  FFMA R69, R41, R42, R69 ;  /* 0x0000002a29457223 */ /* 0x000fe20000000045 */
[C---:B----4-:R-:W-:Y:S01]  /*3250*/  FFMA R150, R37.reuse, R50, R150 ;  /* 0x0000003225967223 */ /* 0x050fe20000000096 */
[----:B------:R-:W-:Y:S01]  /*3260*/  FFMA R123, R37, R34, R123 ;  /* 0x00000022257b7223 */ /* 0x000fe2000000007b */
[C---:B------:R-:W-:Y:S01]  /*3270*/  FFMA R109, R41.reuse, R58, R109 ;  /* 0x0000003a296d7223 */ /* 0x040fe2000000006d */
[C---:B------:R-:W-:Y:S01]  /*3280*/  FFMA R64, R41.reuse, R78, R64 ;  /* 0x0000004e29407223 */ /* 0x040fe20000000040 */
[C---:B-----5:R-:W-:Y:S01]  /*3290*/  FFMA R48, R36.reuse, R50, R48 ;  /* 0x0000003224307223 */ /* 0x060fe20000000030 */
[----:B------:R-:W-:Y:S01]  /*32a0*/  FFMA R116, R36, R34, R116 ;  /* 0x0000002224747223 */ /* 0x000fe20000000074 */
        /* <DEDUP_REMOVED lines=20> */
[----:B------:R-:W-:Y:S01]  /*33f0*/  FFMA R145, R41, R46, R145 ;  /* 0x0000002e29917223 */ /* 0x000fe20000000091 */
[----:B------:R-:W0:Y:S01]  /*3400*/  LDS R45, [R87+0xec0] ;  /* 0x000ec000572d7984 */ /* 0x000e220000000800 */
[C---:B------:R-:W-:Y:S01]  /*3410*/  FFMA R52, R36.reuse, R54, R52 ;  /* 0x0000003624347223 */ /* 0x040fe20000000034 */
[C---:B------:R-:W-:Y:S01]  /*3420*/  FFMA R44, R36.reuse, R46, R44 ;  /* 0x0000002e242c7223 */ /* 0x040fe2000000002c */
[C---:B------:R-:W-:Y:S01]  /*3430*/  FFMA R42, R36.reuse, R42, R68 ;  /* 0x0000002a242a7223 */ /* 0x040fe20000000044 */
[C---:B------:R-:W-:Y:S01]  /*3440*/  FFMA R58, R36.reuse, R58, R74 ;  /* 0x0000003a243a7223 */ /* 0x040fe2000000004a */
[C---:B------:R-:W-:Y:S01]  /*3450*/  FFMA R78, R36.reuse, R78, R63 ;  /* 0x0000004e244e7223 */ /* 0x040fe2000000003f */
[----:B------:R-:W-:Y:S01]  /*3460*/  FFMA R38, R36, R38, R67 ;  /* 0x0000002624267223 */ /* 0x000fe20000000043 */
[----:B------:R-:W1:Y:S04]  /*3470*/  LDS R32, [R87+0xf80] ;  /* 0x000f800057207984 */ /* 0x000e680000000800 */
[----:B------:R-:W2:Y:S04]  /*3480*/  LDS R40, [R87+0xe00] ;  /* 0x000e000057287984 */ /* 0x000ea80000000800 */
[----:B------:R-:W3:Y:S04]  /*3490*/  LDS R41, [R87+0xe80] ;  /* 0x000e800057297984 */ /* 0x000ee80000000800 */
[----:B------:R-:W4:Y:S04]  /*34a0*/  LDS R57, [R87+0xf00] ;  /* 0x000f000057397984 */ /* 0x000f280000000800 */
[----:B------:R-:W5:Y:S01]  /*34b0*/  LDS R36, [R87+0xf40] ;  /* 0x000f400057247984 */ /* 0x000f620000000800 */
[----:B------:R-:W-:Y:S01]  /*34c0*/  FFMA R75, R76, R53, R75 ;  /* 0x000000354c4b7223 */ /* 0x000fe2000000004b */
[C---:B------:R-:W-:Y:S01]  /*34d0*/  FFMA R137, R33.reuse, R54, R137 ;  /* 0x0000003621897223 */ /* 0x040fe20000000089 */
[-C--:B------:R-:W-:Y:S01]  /*34e0*/  FFMA R146, R33, R46.reuse, R146 ;  /* 0x0000002e21927223 */ /* 0x080fe20000000092 */
[C---:B------:R-:W-:Y:S01]  /*34f0*/  FFMA R155, R37.reuse, R46, R155 ;  /* 0x0000002e259b7223 */ /* 0x040fe2000000009b */
[-C--:B------:R-:W-:Y:S01]  /*3500*/  FFMA R33, R37, R54.reuse, R75 ;  /* 0x0000003625217223 */ /* 0x080fe2000000004b */
[C---:B------:R-:W-:Y:S01]  /*3510*/  FFMA R126, R56.reuse, R54, R126 ;  /* 0x00000036387e7223 */ /* 0x040fe2000000007e */
[----:B------:R-:W5:Y:S01]  /*3520*/  LDS R37, [R87+0xfc0] ;  /* 0x000fc00057257984 */ /* 0x000f620000000800 */
[----:B------:R-:W-:-:S03]  /*3530*/  FFMA R140, R56, R46, R140 ;  /* 0x0000002e388c7223 */ /* 0x000fc6000000008c */
[----:B------:R-:W-:Y:S04]  /*3540*/  LDS R111, [R87+0x1000] ;  /* 0x00100000576f7984 */ /* 0x000fe80000000800 */
[----:B------:R-:W-:Y:S01]  /*3550*/  LDS R118, [R87+0x1040] ;  /* 0x0010400057767984 */ /* 0x000fe20000000800 */
        /* <DEDUP_REMOVED lines=9> */
[----:B------:R-:W-:Y:S01]  /*35f0*/  FFMA R33, R32, R43, R149 ;  /* 0x0000002b20217223 */ /* 0x000fe20000000095 */
[----:B------:R-:W-:Y:S01]  /*3600*/  LDS R119, [R87+0x1080] ;  /* 0x0010800057777984 */ /* 0x000fe20000000800 */
[C---:B--2---:R-:W-:Y:S01]  /*3610*/  FFMA R46, R40.reuse, R39, R72 ;  /* 0x00000027282e7223 */ /* 0x044fe20000000048 */
[----:B------:R-:W-:Y:S01]  /*3620*/  FFMA R49, R40, R35, R73 ;  /* 0x0000002328317223 */ /* 0x000fe20000000049 */
[-C--:B------:R-:W-:Y:S01]  /*3630*/  FFMA R149, R32, R79.reuse, R61 ;  /* 0x0000004f20957223 */ /* 0x080fe2000000003d */
[----:B------:R-:W-:Y:S01]  /*3640*/  LDS.128 R72, [R98+0x20] ;  /* 0x0000200062487984 */ /* 0x000fe20000000c00 */
[----:B---3--:R-:W-:-:S03]  /*3650*/  FFMA R53, R41, R79, R65 ;  /* 0x0000004f29357223 */ /* 0x008fc60000000041 */
[----:B------:R-:W-:Y:S01]  /*3660*/  LDS R124, [R87+0x10c0] ;  /* 0x0010c000577c7984 */ /* 0x000fe20000000800 */
[----:B----4-:R-:W-:-:S03]  /*3670*/  FFMA R45, R57, R79, R64 ;  /* 0x0000004f392d7223 */ /* 0x010fc60000000040 */
[----:B------:R-:W-:Y:S01]  /*3680*/  LDS R127, [R87+0x1100] ;  /* 0x00110000577f7984 */ /* 0x000fe20000000800 */
[----:B-----5:R-:W-:Y:S01]  /*3690*/  FFMA R76, R36, R55, R137 ;  /* 0x00000037244c7223 */ /* 0x020fe20000000089 */
[----:B------:R-:W-:Y:S02]  /*36a0*/  FFMA R137, R32, R59, R60 ;  /* 0x0000003b20897223 */ /* 0x000fe4000000003c */
[----:B------:R-:W0:Y:S04]  /*36b0*/  LDS R128, [R87+0x1140] ;  /* 0x0011400057807984 */ /* 0x000e280000000800 */
[----:B------:R-:W1:Y:S04]  /*36c0*/  LDS R129, [R87+0x1180] ;  /* 0x0011800057817984 */ /* 0x000e680000000800 */
[----:B------:R-:W2:Y:S04]  /*36d0*/  LDS.128 R64, [R98+0x1020] ;  /* 0x0010200062407984 */ /* 0x000ea80000000c00 */
[----:B------:R-:W3:Y:S04]  /*36e0*/  LDS R130, [R87+0x11c0] ;  /* 0x0011c00057827984 */ /* 0x000ee80000000800 */
[----:B------:R-:W4:Y:S01]  /*36f0*/  LDS.128 R60, [R98+0x1820] ;  /* 0x00182000623c7984 */ /* 0x000f220000000c00 */
        /* <DEDUP_REMOVED lines=9> */
[----:B------:R-:W-:Y:S01]  /*3790*/  FFMA R145, R57, R47, R145 ;  /* 0x0000002f39917223 */ /* 0x000fe20000000091 */
[C---:B------:R-:W-:Y:S01]  /*37a0*/  FFMA R150, R32.reuse, R51, R150 ;  /* 0x0000003320967223 */ /* 0x040fe20000000096 */
[C---:B------:R-:W-:Y:S01]  /*37b0*/  FFMA R155, R32.reuse, R47, R155 ;  /* 0x0000002f209b7223 */ /* 0x040fe2000000009b */
[C---:B------:R-:W-:Y:S01]  /*37c0*/  FFMA R120, R32.reuse, R39, R120 ;  /* 0x0000002720787223 */ /* 0x040fe20000000078 */
[----:B------:R-:W-:Y:S01]  /*37d0*/  FFMA R123, R32, R35, R123 ;  /* 0x00000023207b7223 */ /* 0x000fe2000000007b */
[----:B------:R-:W-:Y:S01]  /*37e0*/  FFMA R36, R37, R47, R44 ;  /* 0x0000002f25247223 */ /* 0x000fe2000000002c */
[CC--:B------:R-:W-:Y:S01]  /*37f0*/  FFMA R153, R40.reuse, R43.reuse, R153 ;  /* 0x0000002b28997223 */ /* 0x0c0fe20000000099 */
[-C--:B------:R-:W-:Y:S01]  /*3800*/  FFMA R151, R41, R43.reuse, R151 ;  /* 0x0000002b29977223 */ /* 0x080fe20000000097 */
[-C--:B------:R-:W-:Y:S01]  /*3810*/  FFMA R56, R57, R43.reuse, R69 ;  /* 0x0000002b39387223 */ /* 0x080fe20000000045 */
[----:B------:R-:W-:Y:S01]  /*3820*/  FFMA R32, R37, R43, R42 ;  /* 0x0000002b25207223 */ /* 0x000fe2000000002a */
[CC--:B------:R-:W-:Y:S01]  /*3830*/  FFMA R122, R40.reuse, R55.reuse, R122 ;  /* 0x00000037287a7223 */ /* 0x0c0fe2000000007a */
[-C--:B------:R-:W-:Y:S01]  /*3840*/  FFMA R126, R41, R55.reuse, R126 ;  /* 0x00000037297e7223 */ /* 0x080fe2000000007e */
[----:B------:R-:W-:Y:S01]  /*3850*/  FFMA R136, R57, R55, R136 ;  /* 0x0000003739887223 */ /* 0x000fe20000000088 */
[CC--:B------:R-:W-:Y:S01]  /*3860*/  FFMA R143, R40.reuse, R51.reuse, R143 ;  /* 0x00000033288f7223 */ /* 0x0c0fe2000000008f */
[-C--:B------:R-:W-:Y:S01]  /*3870*/  FFMA R139, R41, R51.reuse, R139 ;  /* 0x00000033298b7223 */ /* 0x080fe2000000008b */
[----:B------:R-:W-:Y:S01]  /*3880*/  FFMA R135, R57, R51, R135 ;  /* 0x0000003339877223 */ /* 0x000fe20000000087 */
[C---:B------:R-:W-:Y:S01]  /*3890*/  FFMA R55, R37.reuse, R55, R52 ;  /* 0x0000003725377223 */ /* 0x040fe20000000034 */
[----:B------:R-:W-:Y:S01]  /*38a0*/  FFMA R156, R37, R51, R48 ;  /* 0x00000033259c7223 */ /* 0x000fe20000000030 */
[C---:B------:R-:W-:Y:S01]  /*38b0*/  FFMA R154, R40.reuse, R59, R154 ;  /* 0x0000003b289a7223 */ /* 0x040fe2000000009a */
[----:B------:R-:W-:Y:S01]  /*38c0*/  FFMA R107, R40, R79, R107 ;  /* 0x0000004f286b7223 */ /* 0x000fe2000000006b */
[-C--:B------:R-:W-:Y:S01]  /*38d0*/  FFMA R112, R41, R59.reuse, R112 ;  /* 0x0000003b29707223 */ /* 0x080fe20000000070 */
[-C--:B------:R-:W-:Y:S01]  /*38e0*/  FFMA R109, R57, R59.reuse, R109 ;  /* 0x0000003b396d7223 */ /* 0x080fe2000000006d */
[C---:B------:R-:W-:Y:S01]  /*38f0*/  FFMA R58, R37.reuse, R59, R58 ;  /* 0x0000003b253a7223 */ /* 0x040fe2000000003a */
[----:B------:R-:W-:Y:S01]  /*3900*/  FFMA R44, R37, R79, R78 ;  /* 0x0000004f252c7223 */ /* 0x000fe2000000004e */
        /* <DEDUP_REMOVED lines=11> */
[C---:B------:R-:W-:Y:S01]  /*39c0*/  FFMA R47, R37.reuse, R39, R38 ;  /* 0x00000027252f7223 */ /* 0x040fe20000000026 */
[-C--:B------:R-:W-:Y:S01]  /*39d0*/  FFMA R116, R37, R35.reuse, R116 ;  /* 0x0000002325747223 */ /* 0x080fe20000000074 */
[----:B------:R-:W0:Y:S01]  /*39e0*/  LDS.128 R76, [R98+0x2820] ;  /* 0x00282000624c7984 */ /* 0x000e220000000c00 */
[----:B---3--:R-:W-:Y:S01]  /*39f0*/  FFMA R64, R130, R64, R36 ;  /* 0x0000004082407223 */ /* 0x008fe20000000024 */
[-C--:B----4-:R-:W-:Y:S01]  /*3a00*/  FFMA R153, R111, R60.reuse, R153 ;  /* 0x0000003c6f997223 */ /* 0x090fe20000000099 */
[-C--:B------:R-:W-:Y:S01]  /*3a10*/  FFMA R147, R118, R60.reuse, R147 ;  /* 0x0000003c76937223 */ /* 0x080fe20000000093 */
        /* <DEDUP_REMOVED lines=8> */
[----:B------:R-:W1:Y:S01]  /*3aa0*/  LDS.128 R36, [R98+0x3020] ;  /* 0x0030200062247984 */ /* 0x000e620000000c00 */
[----:B------:R-:W-:-:S03]  /*3ab0*/  FFMA R60, R130, R60, R32 ;  /* 0x0000003c823c7223 */ /* 0x000fc60000000020 */
[----:B------:R-:W2:Y:S04]  /*3ac0*/  LDS.128 R68, [R98+0x820] ;  /* 0x0008200062447984 */ /* 0x000ea80000000c00 */
[----:B------:R-:W3:Y:S04]  /*3ad0*/  LDS.128 R40, [R98+0x2020] ;  /* 0x0020200062287984 */ /* 0x000ee80000000c00 */
[----:B------:R-:W4:Y:S01]  /*3ae0*/  LDS.128 R32, [R98+0x3820] ;  /* 0x0038200062207984 */ /* 0x000f220000000c00 */
        /* <DEDUP_REMOVED lines=18> */
[C---:B--2---:R-:W-:Y:S01]  /*3c10*/  FFMA R143, R111.reuse, R68, R143 ;  /* 0x000000446f8f7223 */ /* 0x044fe2000000008f */
[C---:B---3--:R-:W-:Y:S01]  /*3c20*/  FFMA R154, R111.reuse, R40, R154 ;  /* 0x000000286f9a7223 */ /* 0x048fe2000000009a */
[----:B------:R-:W0:Y:S01]  /*3c30*/  LDS R36, [R87+0x12c0] ;  /* 0x0012c00057247984 */ /* 0x000e220000000800 */
[C---:B------:R-:W-:Y:S01]  /*3c40*/  FFMA R134, R118.reuse, R68, R134 ;  /* 0x0000004476867223 */ /* 0x040fe20000000086 */
[----:B----4-:R-:W-:Y:S01]  /*3c50*/  FFMA R157, R111, R32, R49 ;  /* 0x000000206f9d7223 */ /* 0x010fe20000000031 */
[C---:B------:R-:W-:Y:S01]  /*3c60*/  FFMA R139, R119.reuse, R68, R139 ;  /* 0x00000044778b7223 */ /* 0x040fe2000000008b */
[CC--:B------:R-:W-:Y:S01]  /*3c70*/  FFMA R50, R118.reuse, R40.reuse, R50 ;  /* 0x0000002876327223 */ /* 0x0c0fe20000000032 */
        /* <DEDUP_REMOVED lines=8> */
[----:B------:R-:W1:Y:S04]  /*3d00*/  LDS R46, [R87+0x1300] ;  /* 0x00130000572e7984 */ /* 0x000e680000000800 */
[----:B------:R-:W2:Y:S01]  /*3d10*/  LDS R32, [R87+0x1340] ;  /* 0x0013400057207984 */ /* 0x000ea20000000800 */
[-C--:B------:R-:W-:Y:S01]  /*3d20*/  FFMA R121, R124, R72.reuse, R121 ;  /* 0x000000487c797223 */ /* 0x080fe20000000079 */
[-C--:B------:R-:W-:Y:S01]  /*3d30*/  FFMA R136, R127, R72.reuse, R136 ;  /* 0x000000487f887223 */ /* 0x080fe20000000088 */
[----:B------:R-:W-:Y:S01]  /*3d40*/  FFMA R72, R130, R72, R55 ;  /* 0x0000004882487223 */ /* 0x000fe20000000037 */
[CC--:B------:R-:W-:Y:S01]  /*3d50*/  FFMA R138, R124.reuse, R68.reuse, R138 ;  /* 0x000000447c8a7223 */ /* 0x0c0fe2000000008a */
[----:B------:R-:W-:Y:S01]  /*3d60*/  FFMA R55, R129, R68, R150 ;  /* 0x0000004481377223 */ /* 0x000fe20000000096 */
[----:B------:R-:W-:Y:S01]  /*3d70*/  FFMA R99, R124, R40, R99 ;  /* 0x000000287c637223 */ /* 0x000fe20000000063 */
[CC--:B------:R-:W-:Y:S01]  /*3d80*/  FFMA R135, R127.reuse, R68.reuse, R135 ;  /* 0x000000447f877223 */ /* 0x0c0fe20000000087 */
[-C--:B------:R-:W-:Y:S01]  /*3d90*/  FFMA R133, R128, R68.reuse, R133 ;  /* 0x0000004480857223 */ /* 0x080fe20000000085 */
[----:B------:R-:W3:Y:S01]  /*3da0*/  LDS R150, [R87+0x1240] ;  /* 0x0012400057967984 */ /* 0x000ee20000000800 */
[----:B------:R-:W-:Y:S01]  /*3db0*/  FFMA R68, R130, R68, R156 ;  /* 0x0000004482447223 */ /* 0x000fe2000000009c */
[-C--:B------:R-:W-:Y:S01]  /*3dc0*/  FFMA R109, R127, R40.reuse, R109 ;  /* 0x000000287f6d7223 */ /* 0x080fe2000000006d */
[-C--:B------:R-:W-:Y:S01]  /*3dd0*/  FFMA R125, R128, R40.reuse, R125 ;  /* 0x00000028807d7223 */ /* 0x080fe2000000007d */
[-C--:B------:R-:W-:Y:S01]  /*3de0*/  FFMA R137, R129, R40.reuse, R137 ;  /* 0x0000002881897223 */ /* 0x080fe20000000089 */
[----:B------:R-:W-:Y:S01]  /*3df0*/  FFMA R58, R130, R40, R58 ;  /* 0x00000028823a7223 */ /* 0x000fe2000000003a */
[----:B------:R-:W4:Y:S04]  /*3e00*/  LDS R156, [R87+0x1200] ;  /* 0x00120000579c7984 */ /* 0x000f280000000800 */
[----:B------:R-:W5:Y:S04]  /*3e10*/  LDS R40, [R87+0x1280] ;  /* 0x0012800057287984 */ /* 0x000f680000000800 */
[----:B------:R-:W5:Y:S01]  /*3e20*/  LDS R108, [R87+0x1380] ;  /* 0x00138000576c7984 */ /* 0x000f620000000800 */
[C---:B0-----:R-:W-:Y:S01]  /*3e30*/  FFMA R121, R36.reuse, R73, R121 ;  /* 0x0000004924797223 */ /* 0x041fe20000000079 */
[C---:B------:R-:W-:Y:S01]  /*3e40*/  FFMA R138, R36.reuse, R69, R138 ;  /* 0x00000045248a7223 */ /* 0x040fe2000000008a */
[C---:B------:R-:W-:Y:S01]  /*3e50*/  FFMA R141, R36.reuse, R65, R141 ;  /* 0x00000041248d7223 */ /* 0x040fe2000000008d */
[----:B------:R-:W0:Y:S01]  /*3e60*/  LDS R113, [R87+0x13c0] ;  /* 0x0013c00057717984 */ /* 0x000e220000000800 */
[C---:B------:R-:W-:Y:S01]  /*3e70*/  FFMA R152, R36.reuse, R61, R152 ;  /* 0x0000003d24987223 */ /* 0x040fe20000000098 */
[C---:B------:R-:W-:Y:S01]  /*3e80*/  FFMA R99, R36.reuse, R41, R99 ;  /* 0x0000002924637223 */ /* 0x040fe20000000063 */
[C---:B------:R-:W-:Y:S01]  /*3e90*/  FFMA R106, R36.reuse, R77, R106 ;  /* 0x0000004d246a7223 */ /* 0x040fe2000000006a */
[C---:B------:R-:W-:Y:S01]  /*3ea0*/  FFMA R54, R36.reuse, R37, R54 ;  /* 0x0000002524367223 */ /* 0x040fe20000000036 */
[----:B------:R-:W-:Y:S01]  /*3eb0*/  FFMA R118, R36, R33, R118 ;  /* 0x0000002124767223 */ /* 0x000fe20000000076 */
[----:B------:R-:W-:Y:S04]  /*3ec0*/  LDS R117, [R87+0x1400] ;  /* 0x0014000057757984 */ /* 0x000fe80000000800 */
[----:B------:R-:W0:Y:S01]  /*3ed0*/  LDS R36, [R87+0x1440] ;  /* 0x0014400057247984 */ /* 0x000e220000000800 */
[C---:B-1----:R-:W-:Y:S01]  /*3ee0*/  FFMA R136, R46.reuse, R73, R136 ;  /* 0x000000492e887223 */ /* 0x042fe20000000088 */
        /* <DEDUP_REMOVED lines=15> */
[----:B------:R-:W1:Y:S04]  /*3fe0*/  LDS R32, [R87+0x14c0] ;  /* 0x0014c00057207984 */ /* 0x000e680000000800 */
        /* <DEDUP_REMOVED lines=9> */
[----:B----4-:R-:W-:Y:S01]  /*4080*/  FFMA R49, R156, R37, R76 ;  /* 0x000000259c317223 */ /* 0x010fe2000000004c */
[C---:B-----5:R-:W-:Y:S01]  /*4090*/  FFMA R126, R40.reuse, R73, R126 ;  /* 0x00000049287e7223 */ /* 0x060fe2000000007e */
        /* <DEDUP_REMOVED lines=8> */
[----:B------:R-:W-:Y:S01]  /*4120*/  FFMA R40, R40, R33, R119 ;  /* 0x0000002128287223 */ /* 0x000fe20000000077 */
[C---:B------:R-:W-:Y:S01]  /*4130*/  FFMA R137, R108.reuse, R41, R137 ;  /* 0x000000296c897223 */ /* 0x040fe20000000089 */
[C---:B------:R-:W-:Y:S01]  /*4140*/  FFMA R120, R108.reuse, R37, R120 ;  /* 0x000000256c787223 */ /* 0x040fe20000000078 */
[----:B------:R-:W-:Y:S01]  /*4150*/  FFMA R123, R108, R33, R123 ;  /* 0x000000216c7b7223 */ /* 0x000fe2000000007b */
[C---:B0-----:R-:W-:Y:S01]  /*4160*/  FFMA R58, R113.reuse, R41, R58 ;  /* 0x00000029713a7223 */ /* 0x041fe2000000003a */
[C---:B------:R-:W-:Y:S01]  /*4170*/  FFMA R47, R113.reuse, R37, R47 ;  /* 0x00000025712f7223 */ /* 0x040fe2000000002f */
[----:B------:R-:W-:Y:S01]  /*4180*/  FFMA R116, R113, R33, R116 ;  /* 0x0000002171747223 */ /* 0x000fe20000000074 */
        /* <DEDUP_REMOVED lines=9> */
[C---:B------:R-:W-:Y:S01]  /*4220*/  FFMA R110, R36.reuse, R38, R110 ;  /* 0x00000026246e7223 */ /* 0x040fe2000000006e */
[----:B------:R-:W-:-:S02]  /*4230*/  FFMA R111, R36, R34, R111 ;  /* 0x00000022246f7223 */ /* 0x000fc4000000006f */
[----:B------:R-:W5:Y:S01]  /*4240*/  LDS R36, [R87+0x15c0] ;  /* 0x0015c00057247984 */ /* 0x000f620000000800 */
[-C--:B------:R-:W-:Y:S01]  /*4250*/  FFMA R143, R156, R69.reuse, R143 ;  /* 0x000000459c8f7223 */ /* 0x080fe2000000008f */
[-C--:B------:R-:W-:Y:S01]  /*4260*/  FFMA R55, R108, R69.reuse, R55 ;  /* 0x000000456c377223 */ /* 0x080fe20000000037 */
        /* <DEDUP_REMOVED lines=23> */
[----:B------:R-:W2:Y:S04]  /*43e0*/  LDS R46, [R87+0x1600] ;  /* 0x00160000572e7984 */ /* 0x000ea80000000800 */
[----:B------:R-:W2:Y:S01]  /*43f0*/  LDS R113, [R87+0x1700] ;  /* 0x0017000057717984 */ /* 0x000ea20000000800 */
[C---:B------:R-:W-:Y:S01]  /*4400*/  FFMA R153, R156.reuse, R61, R153 ;  /* 0x0000003d9c997223 */ /* 0x040fe20000000099 */
[----:B------:R-:W-:Y:S01]  /*4410*/  FFMA R107, R156, R77, R107 ;  /* 0x0000004d9c6b7223 */ /* 0x000fe2000000006b */
[C---:B------:R-:W-:Y:S01]  /*4420*/  FFMA R59, R108.reuse, R61, R59 ;  /* 0x0000003d6c3b7223 */ /* 0x040fe2000000003b */
[----:B------:R-:W-:Y:S01]  /*4430*/  FFMA R149, R108, R77, R149 ;  /* 0x0000004d6c957223 */ /* 0x000fe20000000095 */
        /* <DEDUP_REMOVED lines=12> */
[----:B------:R-:W-:Y:S01]  /*4500*/  FFMA R105, R41, R38, R105 ;  /* 0x0000002629697223 */ /* 0x000fe20000000069 */
[C---:B---3--:R-:W-:Y:S01]  /*4510*/  FFMA R148, R33.reuse, R62, R148 ;  /* 0x0000003e21947223 */ /* 0x048fe20000000094 */
[C---:B------:R-:W-:Y:S01]  /*4520*/  FFMA R125, R33.reuse, R42, R125 ;  /* 0x0000002a217d7223 */ /* 0x040fe2000000007d */
[C---:B------:R-:W-:Y:S01]  /*4530*/  FFMA R104, R33.reuse, R78, R104 ;  /* 0x0000004e21687223 */ /* 0x040fe20000000068 */
[----:B------:R-:W-:Y:S01]  /*4540*/  FFMA R131, R33, R38, R131 ;  /* 0x0000002621837223 */ /* 0x000fe20000000083 */
[C---:B----4-:R-:W-:Y:S01]  /*4550*/  FFMA R65, R37.reuse, R62, R59 ;  /* 0x0000003e25417223 */ /* 0x050fe2000000003b */
[C---:B------:R-:W-:Y:S01]  /*4560*/  FFMA R137, R37.reuse, R42, R137 ;  /* 0x0000002a25897223 */ /* 0x040fe20000000089 */
[C---:B------:R-:W-:Y:S01]  /*4570*/  FFMA R149, R37.reuse, R78, R149 ;  /* 0x0000004e25957223 */ /* 0x040fe20000000095 */
[----:B------:R-:W-:Y:S01]  /*4580*/  FFMA R120, R37, R38, R120 ;  /* 0x0000002625787223 */ /* 0x000fe20000000078 */
        /* <DEDUP_REMOVED lines=16> */
[----:B------:R-:W0:Y:S01]  /*4690*/  LDS R36, [R87+0x1740] ;  /* 0x0017400057247984 */ /* 0x000e220000000800 */
[C---:B------:R-:W-:Y:S01]  /*46a0*/  FFMA R122, R117.reuse, R74, R122 ;  /* 0x0000004a757a7223 */ /* 0x040fe2000000007a */
[----:B------:R-:W-:Y:S01]  /*46b0*/  FFMA R143, R117, R70, R143 ;  /* 0x00000046758f7223 */ /* 0x000fe2000000008f */
[C---:B------:R-:W-:Y:S01]  /*46c0*/  FFMA R33, R37.reuse, R74, R52 ;  /* 0x0000004a25217223 */ /* 0x040fe20000000034 */
[----:B------:R-:W3:Y:S01]  /*46d0*/  LDS R61, [R87+0x1680] ;  /* 0x00168000573d7984 */ /* 0x000ee20000000800 */
[C---:B------:R-:W-:Y:S01]  /*46e0*/  FFMA R41, R37.reuse, R70, R55 ;  /* 0x0000004625297223 */ /* 0x040fe20000000037 */
[----:B------:R-:W-:Y:S01]  /*46f0*/  FFMA R123, R37, R34, R123 ;  /* 0x00000022257b7223 */ /* 0x000fe2000000007b */
        /* <DEDUP_REMOVED lines=26> */
[C---:B------:R-:W-:Y:S01]  /*48a0*/  FFMA R105, R113.reuse, R39, R105 ;  /* 0x0000002771697223 */ /* 0x040fe20000000069 */
[----:B------:R-:W2:Y:S01]  /*48b0*/  LDS R76, [R87+0x17c0] ;  /* 0x0017c000574c7984 */ /* 0x000ea20000000800 */
[----:B------:R-:W-:-:S03]  /*48c0*/  FFMA R113, R113, R35, R57 ;  /* 0x0000002371717223 */ /* 0x000fc60000000039 */
[----:B------:R-:W-:Y:S04]  /*48d0*/  LDS.128 R56, [R98+0x30] ;  /* 0x0000300062387984 */ /* 0x000fe80000000c00 */
[----:B------:R-:W4:Y:S01]  /*48e0*/  LDS R129, [R87+0x1940] ;  /* 0x0019400057817984 */ /* 0x000f220000000800 */
[----:B0-----:R-:W-:Y:S01]  /*48f0*/  FFMA R77, R36, R75, R51 ;  /* 0x0000004b244d7223 */ /* 0x001fe20000000033 */
[----:B------:R-:W-:Y:S01]  /*4900*/  FFMA R60, R46, R39, R49 ;  /* 0x000000272e3c7223 */ /* 0x000fe20000000031 */
[----:B---3--:R-:W-:Y:S01]  /*4910*/  FFMA R73, R61, R79, R53 ;  /* 0x0000004f3d497223 */ /* 0x008fe20000000035 */
[----:B------:R-:W0:Y:S01]  /*4920*/  LDS R117, [R87+0x1800] ;  /* 0x0018000057757984 */ /* 0x000e220000000800 */
[C---:B------:R-:W-:Y:S01]  /*4930*/  FFMA R133, R36.reuse, R71, R133 ;  /* 0x0000004724857223 */ /* 0x040fe20000000085 */
[----:B------:R-:W-:-:S02]  /*4940*/  FFMA R146, R36, R67, R146 ;  /* 0x0000004324927223 */ /* 0x000fc40000000092 */
[----:B------:R-:W3:Y:S01]  /*4950*/  LDS R119, [R87+0x1840] ;  /* 0x0018400057777984 */ /* 0x000ee20000000800 */
[C---:B------:R-:W-:Y:S01]  /*4960*/  FFMA R148, R36.reuse, R63, R148 ;  /* 0x0000003f24947223 */ /* 0x040fe20000000094 */
[C---:B------:R-:W-:Y:S02]  /*4970*/  FFMA R125, R36.reuse, R43, R125 ;  /* 0x0000002b247d7223 */ /* 0x040fe4000000007d */
[----:B------:R-:W5:Y:S01]  /*4980*/  LDS R124, [R87+0x1880] ;  /* 0x00188000577c7984 */ /* 0x000f620000000800 */
[C---:B------:R-:W-:Y:S01]  /*4990*/  FFMA R104, R36.reuse, R79, R104 ;  /* 0x0000004f24687223 */ /* 0x040fe20000000068 */
[C---:B------:R-:W-:Y:S02]  /*49a0*/  FFMA R131, R36.reuse, R39, R131 ;  /* 0x0000002724837223 */ /* 0x040fe40000000083 */
[----:B------:R-:W5:Y:S01]  /*49b0*/  LDS R127, [R87+0x18c0] ;  /* 0x0018c000577f7984 */ /* 0x000f620000000800 */
[----:B------:R-:W-:-:S03]  /*49c0*/  FFMA R132, R36, R35, R132 ;  /* 0x0000002324847223 */ /* 0x000fc60000000084 */
[----:B------:R-:W5:Y:S01]  /*49d0*/  LDS R128, [R87+0x1900] ;  /* 0x0019000057807984 */ /* 0x000f620000000800 */
[----:B------:R-:W-:-:S03]  /*49e0*/  FFMA R122, R46, R75, R122 ;  /* 0x0000004b2e7a7223 */ /* 0x000fc6000000007a */
[----:B------:R-:W5:Y:S01]  /*49f0*/  LDS R130, [R87+0x1980] ;  /* 0x0019800057827984 */ /* 0x000f620000000800 */
[----:B------:R-:W-:Y:S01]  /*4a00*/  FFMA R153, R46, R63, R153 ;  /* 0x0000003f2e997223 */ /* 0x000fe20000000099 */
[C---:B------:R-:W-:Y:S02]  /*4a10*/  FFMA R126, R61.reuse, R75, R126 ;  /* 0x0000004b3d7e7223 */ /* 0x040fe4000000007e */
[----:B------:R-:W5:Y:S01]  /*4a20*/  LDS R135, [R87+0x19c0] ;  /* 0x0019c00057877984 */ /* 0x000f620000000800 */
[C---:B------:R-:W-:Y:S01]  /*4a30*/  FFMA R151, R61.reuse, R63, R151 ;  /* 0x0000003f3d977223 */ /* 0x040fe20000000097 */
[C---:B-1----:R-:W-:Y:S01]  /*4a40*/  FFMA R36, R32.reuse, R75, R33 ;  /* 0x0000004b20247223 */ /* 0x042fe20000000021 */
[C---:B------:R-:W-:Y:S01]  /*4a50*/  FFMA R150, R32.reuse, R71, R41 ;  /* 0x0000004720967223 */ /* 0x040fe20000000029 */
[----:B------:R-:W1:Y:S01]  /*4a60*/  LDS.128 R52, [R98+0x830] ;  /* 0x0008300062347984 */ /* 0x000e620000000c00 */
[C---:B------:R-:W-:Y:S01]  /*4a70*/  FFMA R155, R32.reuse, R67, R155 ;  /* 0x00000043209b7223 */ /* 0x040fe2000000009b */
[C---:B------:R-:W-:Y:S01]  /*4a80*/  FFMA R65, R32.reuse, R63, R65 ;  /* 0x0000003f20417223 */ /* 0x040fe20000000041 */
[C---:B------:R-:W-:Y:S01]  /*4a90*/  FFMA R137, R32.reuse, R43, R137 ;  /* 0x0000002b20897223 */ /* 0x040fe20000000089 */
[----:B------:R-:W1:Y:S01]  /*4aa0*/  LDS.128 R48, [R98+0x1030] ;  /* 0x0010300062307984 */ /* 0x000e620000000c00 */
[C---:B------:R-:W-:Y:S01]  /*4ab0*/  FFMA R149, R32.reuse, R79, R149 ;  /* 0x0000004f20957223 */ /* 0x040fe20000000095 */
[C---:B------:R-:W-:Y:S01]  /*4ac0*/  FFMA R120, R32.reuse, R39, R120 ;  /* 0x0000002720787223 */ /* 0x040fe20000000078 */
[----:B------:R-:W-:Y:S01]  /*4ad0*/  FFMA R123, R32, R35, R123 ;  /* 0x00000023207b7223 */ /* 0x000fe2000000007b */
[-C--:B------:R-:W-:Y:S01]  /*4ae0*/  FFMA R142, R46, R67.reuse, R142 ;  /* 0x000000432e8e7223 */ /* 0x080fe2000000008e */
[----:B------:R-:W-:Y:S01]  /*4af0*/  FFMA R140, R61, R67, R140 ;  /* 0x000000433d8c7223 */ /* 0x000fe2000000008c */
[C---:B--2---:R-:W-:Y:S01]  /*4b00*/  FFMA R75, R76.reuse, R75, R72 ;  /* 0x0000004b4c4b7223 */ /* 0x044fe20000000048 */
        /* <DEDUP_REMOVED lines=8> */
[-C--:B----4-:R-:W-:Y:S01]  /*4b90*/  FFMA R72, R129, R56.reuse, R77 ;  /* 0x0000003881487223 */ /* 0x090fe2000000004d */
[----:B------:R-:W-:Y:S04]  /*4ba0*/  LDS R156, [R87+0x1a40] ;  /* 0x001a4000579c7984 */ /* 0x000fe80000000800 */
[----:B------:R-:W2:Y:S01]  /*4bb0*/  LDS.128 R76, [R98+0x2830] ;  /* 0x00283000624c7984 */ /* 0x000ea20000000c00 */
[-C--:B------:R-:W-:Y:S01]  /*4bc0*/  FFMA R143, R46, R71.reuse, R143 ;  /* 0x000000472e8f7223 */ /* 0x080fe2000000008f */
[----:B------:R-:W-:Y:S01]  /*4bd0*/  FFMA R139, R61, R71, R139 ;  /* 0x000000473d8b7223 */ /* 0x000fe2000000008b */
[-C--:B0-----:R-:W-:Y:S01]  /*4be0*/  FFMA R122, R117, R56.reuse, R122 ;  /* 0x00000038757a7223 */ /* 0x081fe2000000007a */
[-C--:B---3--:R-:W-:Y:S01]  /*4bf0*/  FFMA R68, R119, R56.reuse, R34 ;  /* 0x0000003877447223 */ /* 0x088fe20000000022 */
[-C--:B-----5:R-:W-:Y:S01]  /*4c00*/  FFMA R126, R124, R56.reuse, R126 ;  /* 0x000000387c7e7223 */ /* 0x0a0fe2000000007e */
[-C--:B------:R-:W-:Y:S01]  /*4c10*/  FFMA R121, R127, R56.reuse, R121 ;  /* 0x000000387f797223 */ /* 0x080fe20000000079 */
[-C--:B------:R-:W-:Y:S01]  /*4c20*/  FFMA R136, R128, R56.reuse, R136 ;  /* 0x0000003880887223 */ /* 0x080fe20000000088 */
[-C--:B------:R-:W-:Y:S01]  /*4c30*/  FFMA R71, R130, R56.reuse, R36 ;  /* 0x0000003882477223 */ /* 0x080fe20000000024 */
[C---:B------:R-:W-:Y:S01]  /*4c40*/  FFMA R112, R61.reuse, R43, R112 ;  /* 0x0000002b3d707223 */ /* 0x040fe20000000070 */
[----:B------:R-:W-:Y:S01]  /*4c50*/  FFMA R115, R61, R39, R115 ;  /* 0x000000273d737223 */ /* 0x000fe20000000073 */
[----:B------:R-:W-:Y:S01]  /*4c60*/  FFMA R56, R135, R56, R75 ;  /* 0x0000003887387223 */ /* 0x000fe2000000004b */
[----:B------:R-:W-:Y:S01]  /*4c70*/  FFMA R154, R46, R43, R154 ;  /* 0x0000002b2e9a7223 */ /* 0x000fe2000000009a */
[----:B------:R-:W-:Y:S01]  /*4c80*/  FFMA R61, R61, R35, R40 ;  /* 0x000000233d3d7223 */ /* 0x000fe20000000028 */
[----:B------:R-:W0:Y:S01]  /*4c90*/  LDS.128 R44, [R98+0x1830] ;  /* 0x00183000622c7984 */ /* 0x000e220000000c00 */
[-C--:B-1----:R-:W-:Y:S01]  /*4ca0*/  FFMA R143, R117, R52.reuse, R143 ;  /* 0x00000034758f7223 */ /* 0x082fe2000000008f */
        /* <DEDUP_REMOVED lines=13> */
[C---:B------:R-:W-:Y:S01]  /*4d80*/  FFMA R52, R135.reuse, R52, R33 ;  /* 0x0000003487347223 */ /* 0x040fe20000000021 */
[----:B------:R-:W-:Y:S01]  /*4d90*/  FFMA R48, R135, R48, R32 ;  /* 0x0000003087307223 */ /* 0x000fe20000000020 */
[----:B------:R-:W1:Y:S04]  /*4da0*/  LDS.128 R36, [R98+0x3030] ;  /* 0x0030300062247984 */ /* 0x000e680000000c00 */
[----:B------:R-:W3:Y:S04]  /*4db0*/  LDS.128 R40, [R98+0x2030] ;  /* 0x0020300062287984 */ /* 0x000ee80000000c00 */
[----:B------:R-:W4:Y:S01]  /*4dc0*/  LDS.128 R32, [R98+0x3830] ;  /* 0x0038300062207984 */ /* 0x000f220000000c00 */
[----:B--2---:R-:W-:-:S03]  /*4dd0*/  FFMA R157, R117, R76, R107 ;  /* 0x0000004c759d7223 */ /* 0x004fc6000000006b */
[----:B------:R-:W2:Y:S01]  /*4de0*/  LDS R107, [R87+0x1a00] ;  /* 0x001a0000576b7984 */ /* 0x000ea20000000800 */
        /* <DEDUP_REMOVED lines=14> */
[----:B------:R-:W-:-:S02]  /*4ed0*/  FFMA R63, R135, R44, R63 ;  /* 0x0000002c873f7223 */ /* 0x000fc4000000003f */
[----:B------:R-:W0:Y:S01]  /*4ee0*/  LDS R44, [R87+0x1b00] ;  /* 0x001b0000572c7984 */ /* 0x000e220000000800 */
[-C--:B-1----:R-:W-:Y:S01]  /*4ef0*/  FFMA R60, R117, R36.reuse, R60 ;  /* 0x00000024753c7223 */ /* 0x082fe2000000003c */
[-C--:B------:R-:W-:Y:S01]  /*4f00*/  FFMA R110, R119, R36.reuse, R110 ;  /* 0x00000024776e7223 */ /* 0x080fe2000000006e */
[C---:B------:R-:W-:Y:S01]  /*4f10*/  FFMA R115, R124.reuse, R36, R115 ;  /* 0x000000247c737223 */ /* 0x040fe20000000073 */
[CC--:B---3--:R-:W-:Y:S01]  /*4f20*/  FFMA R154, R117.reuse, R40.reuse, R154 ;  /* 0x00000028759a7223 */ /* 0x0c8fe2000000009a */
[C---:B------:R-:W-:Y:S01]  /*4f30*/  FFMA R112, R124.reuse, R40, R112 ;  /* 0x000000287c707223 */ /* 0x040fe20000000070 */
[-C--:B----4-:R-:W-:Y:S01]  /*4f40*/  FFMA R66, R117, R32.reuse, R66 ;  /* 0x0000002075427223 */ /* 0x090fe20000000042 */
        /* <DEDUP_REMOVED lines=27> */
[C---:B------:R-:W-:Y:S01]  /*5100*/  FFMA R110, R156.reuse, R33, R111 ;  /* 0x000000219c6e7223 */ /* 0x040fe2000000006f */
[----:B------:R-:W1:Y:S04]  /*5110*/  LDS R40, [R87+0x1a80] ;  /* 0x001a800057287984 */ /* 0x000e680000000800 */
[----:B------:R-:W2:Y:S04]  /*5120*/  LDS R36, [R87+0x1ac0] ;  /* 0x001ac00057247984 */ /* 0x000ea80000000800 */
[----:B------:R-:W3:Y:S04]  /*5130*/  LDS R32, [R87+0x1b40] ;  /* 0x001b400057207984 */ /* 0x000ee80000000800 */
[----:B------:R-:W4:Y:S04]  /*5140*/  LDS R66, [R87+0x1b80] ;  /* 0x001b800057427984 */ /* 0x000f280000000800 */
[----:B------:R-:W5:Y:S01]  /*5150*/  LDS R111, [R87+0x1bc0] ;  /* 0x001bc000576f7984 */ /* 0x000f620000000800 */
[-C--:B------:R-:W-:Y:S01]  /*5160*/  FFMA R70, R156, R41.reuse, R70 ;  /* 0x000000299c467223 */ /* 0x080fe20000000046 */
        /* <DEDUP_REMOVED lines=10> */
[----:B------:R-:W-:-:S03]  /*5210*/  FFMA R68, R156, R57, R68 ;  /* 0x000000399c447223 */ /* 0x000fc60000000044 */
[----:B------:R-:W-:Y:S01]  /*5220*/  LDS R117, [R87+0x1c00] ;  /* 0x001c000057757984 */ /* 0x000fe20000000800 */
[C---:B------:R-:W-:Y:S01]  /*5230*/  FFMA R134, R156.reuse, R53, R134 ;  /* 0x000000359c867223 */ /* 0x040fe20000000086 */
[C---:B------:R-:W-:Y:S01]  /*5240*/  FFMA R144, R156.reuse, R49, R144 ;  /* 0x000000319c907223 */ /* 0x040fe20000000090 */
[----:B------:R-:W-:Y:S01]  /*5250*/  FFMA R114, R156, R77, R114 ;  /* 0x0000004d9c727223 */ /* 0x000fe20000000072 */
[----:B------:R-:W-:Y:S04]  /*5260*/  LDS R129, [R87+0x2140] ;  /* 0x0021400057817984 */ /* 0x000fe80000000800 */
[----:B------:R-:W-:Y:S01]  /*5270*/  LDS R130, [R87+0x2180] ;  /* 0x0021800057827984 */ /* 0x000fe20000000800 */
        /* <DEDUP_REMOVED lines=13> */
[----:B------:R-:W-:Y:S01]  /*5350*/  FFMA R74, R36, R37, R74 ;  /* 0x00000025244a7223 */ /* 0x000fe2000000004a */
[-C--:B---3--:R-:W-:Y:S01]  /*5360*/  FFMA R125, R32, R41.reuse, R125 ;  /* 0x00000029207d7223 */ /* 0x088fe2000000007d */
[-C--:B----4-:R-:W-:Y:S01]  /*5370*/  FFMA R137, R66, R41.reuse, R137 ;  /* 0x0000002942897223 */ /* 0x090fe20000000089 */
[C---:B-----5:R-:W-:Y:S01]  /*5380*/  FFMA R62, R111.reuse, R41, R62 ;  /* 0x000000296f3e7223 */ /* 0x060fe2000000003e */
        /* <DEDUP_REMOVED lines=9> */
[CC--:B------:R-:W-:Y:S01]  /*5420*/  FFMA R123, R66.reuse, R33.reuse, R123 ;  /* 0x00000021427b7223 */ /* 0x0c0fe2000000007b */
[----:B------:R-:W1:Y:S01]  /*5430*/  LDS R41, [R87+0x1d00] ;  /* 0x001d000057297984 */ /* 0x000e620000000800 */
[C---:B------:R-:W-:Y:S01]  /*5440*/  FFMA R116, R111.reuse, R33, R116 ;  /* 0x000000216f747223 */ /* 0x040fe20000000074 */
[CC--:B------:R-:W-:Y:S01]  /*5450*/  FFMA R120, R66.reuse, R37.reuse, R120 ;  /* 0x0000002542787223 */ /* 0x0c0fe20000000078 */
[C---:B------:R-:W-:Y:S01]  /*5460*/  FFMA R67, R111.reuse, R37, R67 ;  /* 0x000000256f437223 */ /* 0x040fe20000000043 */
        /* <DEDUP_REMOVED lines=9> */
[----:B------:R-:W5:Y:S01]  /*5500*/  LDS R118, [R87+0x1c40] ;  /* 0x001c400057767984 */ /* 0x000f620000000800 */
[----:B------:R-:W-:Y:S01]  /*5510*/  FFMA R149, R66, R77, R149 ;  /* 0x0000004d42957223 */ /* 0x000fe20000000095 */
[C---:B------:R-:W-:Y:S01]  /*5520*/  FFMA R56, R111.reuse, R57, R56 ;  /* 0x000000396f387223 */ /* 0x040fe20000000038 */
        /* <DEDUP_REMOVED lines=10> */
[----:B------:R-:W-:-:S03]  /*55d0*/  FFMA R48, R111, R49, R48 ;  /* 0x000000316f307223 */ /* 0x000fc60000000030 */
[----:B------:R-:W-:Y:S01]  /*55e0*/  LDS R44, [R87+0x1e00] ;  /* 0x001e0000572c7984 */ /* 0x000fe20000000800 */
        /* <DEDUP_REMOVED lines=33> */
[----:B-----5:R-:W-:Y:S01]  /*5800*/  FFMA R37, R45, R46, R63 ;  /* 0x0000002e2d257223 */ /* 0x020fe2000000003f */
[----:B------:R-:W2:Y:S04]  /*5810*/  LDS R49, [R87+0x1e80] ;  /* 0x001e800057317984 */ /* 0x000ea80000000800 */
[----:B------:R-:W3:Y:S01]  /*5820*/  LDS R63, [R87+0x1f00] ;  /* 0x001f0000573f7984 */ /* 0x000ee20000000800 */
        /* <DEDUP_REMOVED lines=12> */
[----:B------:R-:W4:Y:S01]  /*58f0*/  LDS R58, [R87+0x1f40] ;  /* 0x001f4000573a7984 */ /* 0x000f220000000800 */
[C---:B------:R-:W-:Y:S01]  /*5900*/  FFMA R142, R117.reuse, R50, R142 ;  /* 0x00000032758e7223 */ /* 0x040fe2000000008e */
[----:B------:R-:W-:Y:S01]  /*5910*/  FFMA R60, R117, R34, R60 ;  /* 0x00000022753c7223 */ /* 0x000fe2000000003c */
        /* <DEDUP_REMOVED lines=21> */
[----:B------:R-:W0:Y:S01]  /*5a70*/  LDS R32, [R87+0x1f80] ;  /* 0x001f800057207984 */ /* 0x000e220000000800 */
[----:B------:R-:W-:Y:S01]  /*5a80*/  FFMA R57, R57, R35, R36 ;  /* 0x0000002339397223 */ /* 0x000fe20000000024 */
[----:B--2---:R-:W-:Y:S01]  /*5a90*/  FFMA R54, R49, R79, R73 ;  /* 0x0000004f31367223 */ /* 0x004fe20000000049 */
[----:B---3--:R-:W-:Y:S01]  /*5aa0*/  FFMA R36, R63, R55, R75 ;  /* 0x000000373f247223 */ /* 0x008fe2000000004b */
[----:B------:R-:W1:Y:S04]  /*5ab0*/  LDS R76, [R87+0x1fc0] ;  /* 0x001fc000574c7984 */ /* 0x000e680000000800 */
[----:B------:R-:W2:Y:S01]  /*5ac0*/  LDS.128 R72, [R98+0x40] ;  /* 0x0000400062487984 */ /* 0x000ea20000000c00 */
[C---:B------:R-:W-:Y:S01]  /*5ad0*/  FFMA R154, R117.reuse, R42, R154 ;  /* 0x0000002a759a7223 */ /* 0x040fe2000000009a */
[----:B------:R-:W-:Y:S01]  /*5ae0*/  FFMA R61, R117, R78, R61 ;  /* 0x0000004e753d7223 */ /* 0x000fe2000000003d */
        /* <DEDUP_REMOVED lines=17> */
[C---:B----4-:R-:W-:Y:S01]  /*5c00*/  FFMA R77, R58.reuse, R59, R41 ;  /* 0x0000003b3a4d7223 */ /* 0x050fe20000000029 */
        /* <DEDUP_REMOVED lines=8> */
[----:B------:R-:W5:Y:S01]  /*5c90*/  LDS R124, [R87+0x2080] ;  /* 0x00208000577c7984 */ /* 0x000f620000000800 */
[----:B------:R-:W-:Y:S01]  /*5ca0*/  FFMA R132, R58, R35, R132 ;  /* 0x000000233a847223 */ /* 0x000fe20000000084 */
[----:B------:R-:W-:-:S02]  /*5cb0*/  FFMA R126, R49, R59, R126 ;  /* 0x0000003b317e7223 */ /* 0x000fc4000000007e */
[----:B------:R-:W5:Y:S01]  /*5cc0*/  LDS R127, [R87+0x20c0] ;  /* 0x0020c000577f7984 */ /* 0x000f620000000800 */
[C---:B0-----:R-:W-:Y:S01]  /*5cd0*/  FFMA R58, R32.reuse, R59, R33 ;  /* 0x0000003b203a7223 */ /* 0x041fe20000000021 */
[C---:B------:R-:W-:Y:S02]  /*5ce0*/  FFMA R150, R32.reuse, R55, R150 ;  /* 0x0000003720967223 */ /* 0x040fe40000000096 */
[----:B------:R-:W0:Y:S01]  /*5cf0*/  LDS R128, [R87+0x2100] ;  /* 0x0021000057807984 */ /* 0x000e220000000800 */
[C---:B------:R-:W-:Y:S01]  /*5d00*/  FFMA R155, R32.reuse, R51, R155 ;  /* 0x00000033209b7223 */ /* 0x040fe2000000009b */
[C---:B------:R-:W-:Y:S02]  /*5d10*/  FFMA R53, R32.reuse, R47, R53 ;  /* 0x0000002f20357223 */ /* 0x040fe40000000035 */
[----:B------:R-:W0:Y:S01]  /*5d20*/  LDS.128 R68, [R98+0x840] ;  /* 0x0008400062447984 */ /* 0x000e220000000c00 */
[C---:B------:R-:W-:Y:S01]  /*5d30*/  FFMA R137, R32.reuse, R43, R137 ;  /* 0x0000002b20897223 */ /* 0x040fe20000000089 */
[----:B------:R-:W-:-:S02]  /*5d40*/  FFMA R149, R32, R79, R149 ;  /* 0x0000004f20957223 */ /* 0x000fc40000000095 */
[----:B------:R-:W0:Y:S01]  /*5d50*/  LDS.128 R64, [R98+0x1040] ;  /* 0x0010400062407984 */ /* 0x000e220000000c00 */
[C---:B------:R-:W-:Y:S01]  /*5d60*/  FFMA R120, R32.reuse, R39, R120 ;  /* 0x0000002720787223 */ /* 0x040fe20000000078 */
[----:B------:R-:W-:Y:S02]  /*5d70*/  FFMA R123, R32, R35, R123 ;  /* 0x00000023207b7223 */ /* 0x000fe4000000007b */
[----:B------:R-:W0:Y:S01]  /*5d80*/  LDS.128 R60, [R98+0x1840] ;  /* 0x00184000623c7984 */ /* 0x000e220000000c00 */
[C---:B------:R-:W-:Y:S01]  /*5d90*/  FFMA R140, R49.reuse, R51, R140 ;  /* 0x00000033318c7223 */ /* 0x040fe2000000008c */
[----:B------:R-:W-:Y:S02]  /*5da0*/  FFMA R151, R49, R47, R151 ;  /* 0x0000002f31977223 */ /* 0x000fe40000000097 */
        /* <DEDUP_REMOVED lines=9> */
[-C--:B--2---:R-:W-:Y:S01]  /*5e40*/  FFMA R56, R129, R72.reuse, R77 ;  /* 0x0000004881387223 */ /* 0x084fe2000000004d */
[----:B------:R-:W-:Y:S04]  /*5e50*/  LDS R157, [R87+0x2a00] ;  /* 0x002a0000579d7984 */ /* 0x000fe80000000800 */
[----:B------:R-:W1:Y:S01]  /*5e60*/  LDS.128 R76, [R98+0x2840] ;  /* 0x00284000624c7984 */ /* 0x000e620000000c00 */
[C---:B------:R-:W-:Y:S01]  /*5e70*/  FFMA R139, R49.reuse, R55, R139 ;  /* 0x00000037318b7223 */ /* 0x040fe2000000008b */
[C---:B------:R-:W-:Y:S01]  /*5e80*/  FFMA R112, R49.reuse, R43, R112 ;  /* 0x0000002b31707223 */ /* 0x040fe20000000070 */
[C---:B------:R-:W-:Y:S01]  /*5e90*/  FFMA R115, R49.reuse, R39, R115 ;  /* 0x0000002731737223 */ /* 0x040fe20000000073 */
[-C--:B------:R-:W-:Y:S01]  /*5ea0*/  FFMA R55, R130, R72.reuse, R58 ;  /* 0x0000004882377223 */ /* 0x080fe2000000003a */
[----:B------:R-:W-:Y:S01]  /*5eb0*/  FFMA R49, R49, R35, R40 ;  /* 0x0000002331317223 */ /* 0x000fe20000000028 */
[-C--:B---3--:R-:W-:Y:S01]  /*5ec0*/  FFMA R122, R118, R72.reuse, R122 ;  /* 0x00000048767a7223 */ /* 0x088fe2000000007a */
[----:B------:R-:W2:Y:S01]  /*5ed0*/  LDS.128 R40, [R98+0x2040] ;  /* 0x0020400062287984 */ /* 0x000ea20000000c00 */
[-C--:B----4-:R-:W-:Y:S01]  /*5ee0*/  FFMA R52, R119, R72.reuse, R34 ;  /* 0x0000004877347223 */ /* 0x090fe20000000022 */
[-C--:B-----5:R-:W-:Y:S01]  /*5ef0*/  FFMA R126, R124, R72.reuse, R126 ;  /* 0x000000487c7e7223 */ /* 0x0a0fe2000000007e */
[-C--:B------:R-:W-:Y:S01]  /*5f00*/  FFMA R121, R127, R72.reuse, R121 ;  /* 0x000000487f797223 */ /* 0x080fe20000000079 */
[C---:B0-----:R-:W-:Y:S01]  /*5f10*/  FFMA R136, R128.reuse, R72, R136 ;  /* 0x0000004880887223 */ /* 0x041fe20000000088 */
[----:B------:R-:W-:-:S02]  /*5f20*/  FFMA R58, R128, R68, R36 ;  /* 0x00000044803a7223 */ /* 0x000fc40000000024 */
        /* <DEDUP_REMOVED lines=16> */
[C---:B------:R-:W-:Y:S01]  /*6030*/  FFMA R60, R135.reuse, R60, R32 ;  /* 0x0000003c873c7223 */ /* 0x040fe20000000020 */
[----:B------:R-:W-:Y:S01]  /*6040*/  FFMA R72, R135, R72, R59 ;  /* 0x0000004887487223 */ /* 0x000fe2000000003b */
[----:B------:R-:W3:Y:S01]  /*6050*/  LDS.128 R32, [R98+0x3840] ;  /* 0x0038400062207984 */ /* 0x000ee20000000c00 */
        /* <DEDUP_REMOVED lines=9> */
[----:B------:R-:W1:Y:S01]  /*60f0*/  LDS R45, [R87+0x2200] ;  /* 0x00220000572d7984 */ /* 0x000e620000000800 */
        /* <DEDUP_REMOVED lines=9> */
[C---:B------:R-:W-:Y:S01]  /*6190*/  FFMA R50, R119.reuse, R40, R50 ;  /* 0x0000002877327223 */ /* 0x040fe20000000032 */
[-C--:B0-----:R-:W-:Y:S01]  /*61a0*/  FFMA R46, R118, R36.reuse, R46 ;  /* 0x00000024762e7223 */ /* 0x081fe2000000002e */
        /* <DEDUP_REMOVED lines=11> */
[----:B------:R-:W0:Y:S04]  /*6260*/  LDS R150, [R87+0x2240] ;  /* 0x0022400057967984 */ /* 0x000e280000000800 */
[----:B------:R-:W2:Y:S01]  /*6270*/  LDS R40, [R87+0x2280] ;  /* 0x0022800057287984 */ /* 0x000ea20000000800 */
[-C--:B---3--:R-:W-:Y:S01]  /*6280*/  FFMA R118, R118, R32.reuse, R44 ;  /* 0x0000002076767223 */ /* 0x088fe2000000002c */
        /* <DEDUP_REMOVED lines=8> */
[C---:B-1----:R-:W-:Y:S01]  /*6310*/  FFMA R122, R45.reuse, R73, R122 ;  /* 0x000000492d7a7223 */ /* 0x042fe2000000007a */
[----:B------:R-:W-:-:S02]  /*6320*/  FFMA R143, R45, R69, R143 ;  /* 0x000000452d8f7223 */ /* 0x000fc4000000008f */
[----:B------:R-:W1:Y:S01]  /*6330*/  LDS R32, [R87+0x2340] ;  /* 0x0023400057207984 */ /* 0x000e620000000800 */
[C---:B------:R-:W-:Y:S01]  /*6340*/  FFMA R142, R45.reuse, R65, R142 ;  /* 0x000000412d8e7223 */ /* 0x040fe2000000008e */
[C---:B------:R-:W-:Y:S01]  /*6350*/  FFMA R153, R45.reuse, R61, R153 ;  /* 0x0000003d2d997223 */ /* 0x040fe20000000099 */
[C---:B------:R-:W-:Y:S01]  /*6360*/  FFMA R154, R45.reuse, R41, R154 ;  /* 0x000000292d9a7223 */ /* 0x040fe2000000009a */
[C---:B------:R-:W-:Y:S01]  /*6370*/  FFMA R57, R45.reuse, R77, R156 ;  /* 0x0000004d2d397223 */ /* 0x040fe2000000009c */
[C---:B------:R-:W-:Y:S01]  /*6380*/  FFMA R46, R45.reuse, R37, R46 ;  /* 0x000000252d2e7223 */ /* 0x040fe2000000002e */
[----:B------:R-:W-:Y:S01]  /*6390*/  FFMA R49, R45, R33, R118 ;  /* 0x000000212d317223 */ /* 0x000fe20000000076 */
[----:B------:R-:W4:Y:S04]  /*63a0*/  LDS R36, [R87+0x22c0] ;  /* 0x0022c00057247984 */ /* 0x000f280000000800 */
[----:B------:R-:W5:Y:S04]  /*63b0*/  LDS R45, [R87+0x2380] ;  /* 0x00238000572d7984 */ /* 0x000f680000000800 */
[----:B------:R-:W5:Y:S04]  /*63c0*/  LDS R110, [R87+0x23c0] ;  /* 0x0023c000576e7984 */ /* 0x000f680000000800 */
[----:B------:R-:W5:Y:S01]  /*63d0*/  LDS R118, [R87+0x2400] ;  /* 0x0024000057767984 */ /* 0x000f620000000800 */
[C---:B0-----:R-:W-:Y:S01]  /*63e0*/  FFMA R50, R150.reuse, R41, R50 ;  /* 0x0000002996327223 */ /* 0x041fe20000000032 */
[C---:B------:R-:W-:Y:S01]  /*63f0*/  FFMA R107, R150.reuse, R33, R107 ;  /* 0x00000021966b7223 */ /* 0x040fe2000000006b */
[----:B------:R-:W-:Y:S01]  /*6400*/  FFMA R76, R150, R37, R76 ;  /* 0x00000025964c7223 */ /* 0x000fe2000000004c */
[----:B------:R-:W-:Y:S01]  /*6410*/  LDS R119, [R87+0x2440] ;  /* 0x0024400057777984 */ /* 0x000fe20000000800 */
        /* <DEDUP_REMOVED lines=10> */
[-C--:B------:R-:W-:Y:S01]  /*64c0*/  FFMA R52, R150, R73.reuse, R52 ;  /* 0x0000004996347223 */ /* 0x080fe20000000034 */
        /* <DEDUP_REMOVED lines=17> */
[C---:B----4-:R-:W-:Y:S01]  /*65e0*/  FFMA R121, R36.reuse, R73, R121 ;  /* 0x0000004924797223 */ /* 0x050fe20000000079 */
[C---:B------:R-:W-:Y:S01]  /*65f0*/  FFMA R138, R36.reuse, R69, R138 ;  /* 0x00000045248a7223 */ /* 0x040fe2000000008a */
[C---:B------:R-:W-:Y:S01]  /*6600*/  FFMA R141, R36.reuse, R65, R141 ;  /* 0x00000041248d7223 */ /* 0x040fe2000000008d */
[----:B------:R-:W1:Y:S01]  /*6610*/  LDS R32, [R87+0x24c0] ;  /* 0x0024c00057207984 */ /* 0x000e620000000800 */
[C---:B------:R-:W-:Y:S01]  /*6620*/  FFMA R152, R36.reuse, R61, R152 ;  /* 0x0000003d24987223 */ /* 0x040fe20000000098 */
[C---:B------:R-:W-:Y:S01]  /*6630*/  FFMA R99, R36.reuse, R41, R99 ;  /* 0x0000002924637223 */ /* 0x040fe20000000063 */
[C---:B------:R-:W-:Y:S01]  /*6640*/  FFMA R106, R36.reuse, R77, R106 ;  /* 0x0000004d246a7223 */ /* 0x040fe2000000006a */
[----:B------:R-:W-:Y:S01]  /*6650*/  FFMA R111, R36, R37, R111 ;  /* 0x00000025246f7223 */ /* 0x000fe2000000006f */
[CC--:B-----5:R-:W-:Y:S01]  /*6660*/  FFMA R137, R45.reuse, R41.reuse, R137 ;  /* 0x000000292d897223 */ /* 0x0e0fe20000000089 */
[----:B------:R-:W-:Y:S01]  /*6670*/  FFMA R47, R110, R41, R47 ;  /* 0x000000296e2f7223 */ /* 0x000fe2000000002f */
[-C--:B------:R-:W-:Y:S01]  /*6680*/  FFMA R36, R36, R33.reuse, R127 ;  /* 0x0000002124247223 */ /* 0x080fe2000000007f */
[CC--:B------:R-:W-:Y:S01]  /*6690*/  FFMA R123, R45.reuse, R33.reuse, R123 ;  /* 0x000000212d7b7223 */ /* 0x0c0fe2000000007b */
[----:B------:R-:W2:Y:S01]  /*66a0*/  LDS R41, [R87+0x2500] ;  /* 0x0025000057297984 */ /* 0x000ea20000000800 */
[C---:B------:R-:W-:Y:S01]  /*66b0*/  FFMA R116, R110.reuse, R33, R116 ;  /* 0x000000216e747223 */ /* 0x040fe20000000074 */
[CC--:B------:R-:W-:Y:S01]  /*66c0*/  FFMA R120, R45.reuse, R37.reuse, R120 ;  /* 0x000000252d787223 */ /* 0x0c0fe20000000078 */
[C---:B------:R-:W-:Y:S01]  /*66d0*/  FFMA R51, R110.reuse, R37, R51 ;  /* 0x000000256e337223 */ /* 0x040fe20000000033 */
[----:B------:R-:W3:Y:S04]  /*66e0*/  LDS R33, [R87+0x2540] ;  /* 0x0025400057217984 */ /* 0x000ee80000000800 */
[----:B------:R-:W4:Y:S01]  /*66f0*/  LDS R37, [R87+0x2580] ;  /* 0x0025800057257984 */ /* 0x000f220000000800 */
[C---:B------:R-:W-:Y:S01]  /*6700*/  FFMA R55, R45.reuse, R73, R55 ;  /* 0x000000492d377223 */ /* 0x040fe20000000037 */
[C---:B------:R-:W-:Y:S01]  /*6710*/  FFMA R59, R45.reuse, R69, R59 ;  /* 0x000000452d3b7223 */ /* 0x040fe2000000003b */
[C---:B------:R-:W-:Y:S01]  /*6720*/  FFMA R155, R45.reuse, R65, R155 ;  /* 0x000000412d9b7223 */ /* 0x040fe2000000009b */
[C---:B------:R-:W-:Y:S01]  /*6730*/  FFMA R53, R45.reuse, R61, R53 ;  /* 0x0000003d2d357223 */ /* 0x040fe20000000035 */
[----:B------:R-:W-:Y:S01]  /*6740*/  FFMA R149, R45, R77, R149 ;  /* 0x0000004d2d957223 */ /* 0x000fe20000000095 */
[C---:B------:R-:W-:Y:S01]  /*6750*/  FFMA R68, R110.reuse, R69, R68 ;  /* 0x000000456e447223 */ /* 0x040fe20000000044 */
[----:B------:R-:W5:Y:S01]  /*6760*/  LDS R45, [R87+0x25c0] ;  /* 0x0025c000572d7984 */ /* 0x000f620000000800 */
[----:B------:R-:W-:-:S03]  /*6770*/  FFMA R64, R110, R65, R64 ;  /* 0x000000416e407223 */ /* 0x000fc60000000040 */
[----:B------:R-:W-:Y:S01]  /*6780*/  LDS R65, [R87+0x2680] ;  /* 0x0026800057417984 */ /* 0x000fe20000000800 */
[C---:B------:R-:W-:Y:S01]  /*6790*/  FFMA R147, R150.reuse, R61, R147 ;  /* 0x0000003d96937223 */ /* 0x040fe20000000093 */
[----:B------:R-:W-:Y:S01]  /*67a0*/  FFMA R114, R150, R77, R114 ;  /* 0x0000004d96727223 */ /* 0x000fe20000000072 */
        /* <DEDUP_REMOVED lines=22> */
[C---:B--2---:R-:W-:Y:S01]  /*6910*/  FFMA R136, R41.reuse, R74, R136 ;  /* 0x0000004a29887223 */ /* 0x044fe20000000088 */
        /* <DEDUP_REMOVED lines=8> */
[----:B---3--:R-:W-:Y:S01]  /*69a0*/  FFMA R41, R33, R74, R56 ;  /* 0x0000004a21297223 */ /* 0x008fe20000000038 */
[----:B----4-:R-:W-:Y:S01]  /*69b0*/  FFMA R69, R37, R62, R53 ;  /* 0x0000003e25457223 */ /* 0x010fe20000000035 */
[----:B------:R-:W2:Y:S04]  /*69c0*/  LDS R56, [R87+0x26c0] ;  /* 0x0026c00057387984 */ /* 0x000ea80000000800 */
[----:B------:R-:W3:Y:S01]  /*69d0*/  LDS R53, [R87+0x2700] ;  /* 0x0027000057357984 */ /* 0x000ee20000000800 */
        /* <DEDUP_REMOVED lines=27> */
[C---:B-----5:R-:W-:Y:S01]  /*6b90*/  FFMA R68, R45.reuse, R70, R68 ;  /* 0x000000462d447223 */ /* 0x060fe20000000044 */
        /* <DEDUP_REMOVED lines=21> */
[----:B--2---:R-:W-:-:S02]  /*6cf0*/  FFMA R110, R56, R35, R36 ;  /* 0x00000023386e7223 */ /* 0x004fc40000000024 */
[----:B------:R-:W1:Y:S01]  /*6d00*/  LDS R32, [R87+0x2780] ;  /* 0x0027800057207984 */ /* 0x000e620000000800 */
[C---:B------:R-:W-:Y:S01]  /*6d10*/  FFMA R121, R56.reuse, R75, R121 ;  /* 0x0000004b38797223 */ /* 0x040fe20000000079 */
[C---:B------:R-:W-:Y:S02]  /*6d20*/  FFMA R138, R56.reuse, R71, R138 ;  /* 0x00000047388a7223 */ /* 0x040fe4000000008a */
[----:B------:R-:W2:Y:S01]  /*6d30*/  LDS R76, [R87+0x27c0] ;  /* 0x0027c000574c7984 */ /* 0x000ea20000000800 */
[C---:B------:R-:W-:Y:S01]  /*6d40*/  FFMA R141, R56.reuse, R67, R141 ;  /* 0x00000043388d7223 */ /* 0x040fe2000000008d */
[C---:B------:R-:W-:Y:S01]  /*6d50*/  FFMA R152, R56.reuse, R63, R152 ;  /* 0x0000003f38987223 */ /* 0x040fe20000000098 */
[C---:B------:R-:W-:Y:S01]  /*6d60*/  FFMA R99, R56.reuse, R43, R99 ;  /* 0x0000002b38637223 */ /* 0x040fe20000000063 */
[C---:B------:R-:W-:Y:S01]  /*6d70*/  FFMA R106, R56.reuse, R79, R106 ;  /* 0x0000004f386a7223 */ /* 0x040fe2000000006a */
[----:B------:R-:W-:Y:S01]  /*6d80*/  FFMA R111, R56, R39, R111 ;  /* 0x00000027386f7223 */ /* 0x000fe2000000006f */
[----:B---3--:R-:W-:Y:S01]  /*6d90*/  FFMA R36, R53, R71, R58 ;  /* 0x0000004735247223 */ /* 0x008fe2000000003a */
[----:B------:R-:W-:Y:S01]  /*6da0*/  FFMA R72, R45, R74, R72 ;  /* 0x0000004a2d487223 */ /* 0x000fe20000000048 */
[----:B------:R-:W-:Y:S01]  /*6db0*/  LDS R118, [R87+0x2800] ;  /* 0x0028000057767984 */ /* 0x000fe20000000800 */
[----:B------:R-:W-:Y:S01]  /*6dc0*/  FFMA R74, R65, R79, R54 ;  /* 0x0000004f414a7223 */ /* 0x000fe20000000036 */
[C---:B------:R-:W-:Y:S01]  /*6dd0*/  FFMA R136, R53.reuse, R75, R136 ;  /* 0x0000004b35887223 */ /* 0x040fe20000000088 */
[C---:B------:R-:W-:Y:S01]  /*6de0*/  FFMA R145, R53.reuse, R67, R145 ;  /* 0x0000004335917223 */ /* 0x040fe20000000091 */
[----:B------:R-:W-:Y:S01]  /*6df0*/  LDS R119, [R87+0x2840] ;  /* 0x0028400057777984 */ /* 0x000fe20000000800 */
[C---:B------:R-:W-:Y:S01]  /*6e00*/  FFMA R117, R53.reuse, R63, R117 ;  /* 0x0000003f35757223 */ /* 0x040fe20000000075 */
[C---:B------:R-:W-:Y:S01]  /*6e10*/  FFMA R109, R53.reuse, R43, R109 ;  /* 0x0000002b356d7223 */ /* 0x040fe2000000006d */
[C---:B------:R-:W-:Y:S01]  /*6e20*/  FFMA R108, R53.reuse, R79, R108 ;  /* 0x0000004f356c7223 */ /* 0x040fe2000000006c */
[----:B------:R-:W3:Y:S01]  /*6e30*/  LDS.128 R56, [R98+0x50] ;  /* 0x0000500062387984 */ /* 0x000ee20000000c00 */
[C---:B------:R-:W-:Y:S01]  /*6e40*/  FFMA R105, R53.reuse, R39, R105 ;  /* 0x0000002735697223 */ /* 0x040fe20000000069 */
[----:B------:R-:W-:-:S02]  /*6e50*/  FFMA R113, R53, R35, R113 ;  /* 0x0000002335717223 */ /* 0x000fc40000000071 */
[----:B------:R-:W4:Y:S04]  /*6e60*/  LDS R124, [R87+0x2880] ;  /* 0x00288000577c7984 */ /* 0x000f280000000800 */
[----:B------:R-:W5:Y:S04]  /*6e70*/  LDS R127, [R87+0x28c0] ;  /* 0x0028c000577f7984 */ /* 0x000f680000000800 */
[----:B------:R-:W5:Y:S04]  /*6e80*/  LDS R128, [R87+0x2900] ;  /* 0x0029000057807984 */ /* 0x000f680000000800 */
[----:B------:R-:W5:Y:S04]  /*6e90*/  LDS R129, [R87+0x2940] ;  /* 0x0029400057817984 */ /* 0x000f680000000800 */
[----:B------:R-:W5:Y:S04]  /*6ea0*/  LDS R130, [R87+0x2980] ;  /* 0x0029800057827984 */ /* 0x000f680000000800 */
[----:B------:R-:W5:Y:S04]  /*6eb0*/  LDS R135, [R87+0x29c0] ;  /* 0x0029c00057877984 */ /* 0x000f680000000800 */
[----:B------:R-:W5:Y:S01]  /*6ec0*/  LDS.128 R52, [R98+0x850] ;  /* 0x0008500062347984 */ /* 0x000f620000000c00 */
[C---:B------:R-:W-:Y:S01]  /*6ed0*/  FFMA R78, R45.reuse, R78, R48 ;  /* 0x0000004e2d4e7223 */ /* 0x040fe20000000030 */
[----:B------:R-:W-:Y:S01]  /*6ee0*/  FFMA R38, R45, R38, R51 ;  /* 0x000000262d267223 */ /* 0x000fe20000000033 */
[CC--:B------:R-:W-:Y:S01]  /*6ef0*/  FFMA R126, R65.reuse, R75.reuse, R126 ;  /* 0x0000004b417e7223 */ /* 0x0c0fe2000000007e */
[-C--:B0-----:R-:W-:Y:S01]  /*6f00*/  FFMA R77, R44, R75.reuse, R41 ;  /* 0x0000004b2c4d7223 */ /* 0x081fe20000000029 */
[----:B------:R-:W0:Y:S01]  /*6f10*/  LDS.128 R48, [R98+0x1050] ;  /* 0x0010500062307984 */ /* 0x000e220000000c00 */
[-C--:B-1----:R-:W-:Y:S01]  /*6f20*/  FFMA R156, R32, R75.reuse, R33 ;  /* 0x0000004b209c7223 */ /* 0x082fe20000000021 */
[----:B--2---:R-:W-:Y:S01]  /*6f30*/  FFMA R75, R76, R75, R72 ;  /* 0x0000004b4c4b7223 */ /* 0x004fe20000000048 */
[-C--:B------:R-:W-:Y:S01]  /*6f40*/  FFMA R139, R65, R71.reuse, R139 ;  /* 0x00000047418b7223 */ /* 0x080fe2000000008b */
        /* <DEDUP_REMOVED lines=9> */
[-C--:B---3--:R-:W-:Y:S01]  /*6fe0*/  FFMA R122, R118, R56.reuse, R122 ;  /* 0x00000038767a7223 */ /* 0x088fe2000000007a */
[-C--:B------:R-:W-:Y:S01]  /*6ff0*/  FFMA R68, R119, R56.reuse, R34 ;  /* 0x0000003877447223 */ /* 0x080fe20000000022 */
[-C--:B----4-:R-:W-:Y:S01]  /*7000*/  FFMA R126, R124, R56.reuse, R126 ;  /* 0x000000387c7e7223 */ /* 0x090fe2000000007e */
[-C--:B-----5:R-:W-:Y:S01]  /*7010*/  FFMA R121, R127, R56.reuse, R121 ;  /* 0x000000387f797223 */ /* 0x0a0fe20000000079 */
[C---:B------:R-:W-:Y:S01]  /*7020*/  FFMA R140, R65.reuse, R67, R140 ;  /* 0x00000043418c7223 */ /* 0x040fe2000000008c */
[----:B------:R-:W-:Y:S01]  /*7030*/  FFMA R151, R65, R63, R151 ;  /* 0x0000003f41977223 */ /* 0x000fe20000000097 */
[-C--:B------:R-:W-:Y:S01]  /*7040*/  FFMA R136, R128, R56.reuse, R136 ;  /* 0x0000003880887223 */ /* 0x080fe20000000088 */
[C---:B------:R-:W-:Y:S01]  /*7050*/  FFMA R146, R44.reuse, R67, R146 ;  /* 0x000000432c927223 */ /* 0x040fe20000000092 */
[----:B------:R-:W-:Y:S01]  /*7060*/  FFMA R148, R44, R63, R148 ;  /* 0x0000003f2c947223 */ /* 0x000fe20000000094 */
[----:B------:R-:W-:Y:S01]  /*7070*/  FFMA R32, R76, R67, R64 ;  /* 0x000000434c207223 */ /* 0x000fe20000000040 */
[-C--:B------:R-:W-:Y:S01]  /*7080*/  FFMA R72, R129, R56.reuse, R77 ;  /* 0x0000003881487223 */ /* 0x080fe2000000004d */
[-C--:B------:R-:W-:Y:S01]  /*7090*/  FFMA R115, R65, R39.reuse, R115 ;  /* 0x0000002741737223 */ /* 0x080fe20000000073 */
[----:B------:R-:W-:Y:S01]  /*70a0*/  FFMA R131, R44, R39, R131 ;  /* 0x000000272c837223 */ /* 0x000fe20000000083 */
[----:B------:R-:W-:Y:S01]  /*70b0*/  FFMA R71, R130, R56, R156 ;  /* 0x0000003882477223 */ /* 0x000fe2000000009c */
[C---:B------:R-:W-:Y:S01]  /*70c0*/  FFMA R63, R76.reuse, R63, R37 ;  /* 0x0000003f4c3f7223 */ /* 0x040fe20000000025 */
[----:B------:R-:W-:Y:S01]  /*70d0*/  FFMA R67, R76, R39, R38 ;  /* 0x000000274c437223 */ /* 0x000fe20000000026 */
[----:B------:R-:W-:Y:S01]  /*70e0*/  FFMA R42, R45, R42, R47 ;  /* 0x0000002a2d2a7223 */ /* 0x000fe2000000002f */
[----:B------:R-:W-:Y:S01]  /*70f0*/  FFMA R56, R135, R56, R75 ;  /* 0x0000003887387223 */ /* 0x000fe2000000004b */
[----:B------:R-:W-:Y:S01]  /*7100*/  FFMA R112, R65, R43, R112 ;  /* 0x0000002b41707223 */ /* 0x000fe20000000070 */
[-C--:B------:R-:W-:Y:S01]  /*7110*/  FFMA R104, R44, R79.reuse, R104 ;  /* 0x0000004f2c687223 */ /* 0x080fe20000000068 */
[----:B------:R-:W-:Y:S01]  /*7120*/  FFMA R64, R76, R79, R78 ;  /* 0x0000004f4c407223 */ /* 0x000fe2000000004e */
[-C--:B------:R-:W-:Y:S01]  /*7130*/  FFMA R75, R128, R52.reuse, R36 ;  /* 0x00000034804b7223 */ /* 0x080fe20000000024 */
[C---:B------:R-:W-:Y:S01]  /*7140*/  FFMA R116, R76.reuse, R35, R116 ;  /* 0x000000234c747223 */ /* 0x040fe20000000074 */
[----:B------:R-:W1:Y:S01]  /*7150*/  LDS.128 R36, [R98+0x3050] ;  /* 0x0030500062247984 */ /* 0x000e620000000c00 */
[----:B------:R-:W-:Y:S01]  /*7160*/  FFMA R61, R76, R43, R42 ;  /* 0x0000002b4c3d7223 */ /* 0x000fe2000000002a */
        /* <DEDUP_REMOVED lines=12> */
[----:B------:R-:W-:Y:S01]  /*7230*/  FFMA R155, R130, R48, R155 ;  /* 0x00000030829b7223 */ /* 0x000fe2000000009b */
[----:B------:R-:W-:Y:S01]  /*7240*/  FFMA R65, R65, R35, R40 ;  /* 0x0000002341417223 */ /* 0x000fe20000000028 */
[C---:B------:R-:W-:Y:S01]  /*7250*/  FFMA R125, R44.reuse, R43, R125 ;  /* 0x0000002b2c7d7223 */ /* 0x040fe2000000007d */
[----:B------:R-:W-:Y:S01]  /*7260*/  FFMA R132, R44, R35, R132 ;  /* 0x000000232c847223 */ /* 0x000fe20000000084 */
[----:B------:R-:W0:Y:S01]  /*7270*/  LDS.128 R76, [R98+0x2850] ;  /* 0x00285000624c7984 */ /* 0x000e220000000c00 */
[C---:B------:R-:W-:Y:S01]  /*7280*/  FFMA R52, R135.reuse, R52, R33 ;  /* 0x0000003487347223 */ /* 0x040fe20000000021 */
[----:B------:R-:W-:-:S02]  /*7290*/  FFMA R48, R135, R48, R32 ;  /* 0x0000003087307223 */ /* 0x000fc40000000020 */
[----:B------:R-:W2:Y:S04]  /*72a0*/  LDS.128 R44, [R98+0x1850] ;  /* 0x00185000622c7984 */ /* 0x000ea80000000c00 */
[----:B------:R-:W3:Y:S04]  /*72b0*/  LDS.128 R40, [R98+0x2050] ;  /* 0x0020500062287984 */ /* 0x000ee80000000c00 */
[----:B------:R-:W4:Y:S04]  /*72c0*/  LDS.128 R32, [R98+0x3850] ;  /* 0x0038500062207984 */ /* 0x000f280000000c00 */
[----:B------:R-:W5:Y:S01]  /*72d0*/  LDS R156, [R87+0x2a40] ;  /* 0x002a4000579c7984 */ /* 0x000f620000000800 */
[-C--:B-1----:R-:W-:Y:S01]  /*72e0*/  FFMA R62, R118, R36.reuse, R62 ;  /* 0x00000024763e7223 */ /* 0x082fe2000000003e */
[-C--:B------:R-:W-:Y:S01]  /*72f0*/  FFMA R73, R119, R36.reuse, R73 ;  /* 0x0000002477497223 */ /* 0x080fe20000000049 */
[-C--:B------:R-:W-:Y:S01]  /*7300*/  FFMA R115, R124, R36.reuse, R115 ;  /* 0x000000247c737223 */ /* 0x080fe20000000073 */
[-C--:B------:R-:W-:Y:S01]  /*7310*/  FFMA R111, R127, R36.reuse, R111 ;  /* 0x000000247f6f7223 */ /* 0x080fe2000000006f */
[-C--:B------:R-:W-:Y:S01]  /*7320*/  FFMA R105, R128, R36.reuse, R105 ;  /* 0x0000002480697223 */ /* 0x080fe20000000069 */
[-C--:B------:R-:W-:Y:S01]  /*7330*/  FFMA R131, R129, R36.reuse, R131 ;  /* 0x0000002481837223 */ /* 0x080fe20000000083 */
[-C--:B------:R-:W-:Y:S01]  /*7340*/  FFMA R120, R130, R36.reuse, R120 ;  /* 0x0000002482787223 */ /* 0x080fe20000000078 */
[----:B------:R-:W-:-:S02]  /*7350*/  FFMA R67, R135, R36, R67 ;  /* 0x0000002487437223 */ /* 0x000fc40000000043 */
[----:B------:R-:W1:Y:S01]  /*7360*/  LDS R36, [R87+0x2ac0] ;  /* 0x002ac00057247984 */ /* 0x000e620000000800 */
[-C--:B0-----:R-:W-:Y:S01]  /*7370*/  FFMA R60, R118, R76.reuse, R60 ;  /* 0x0000004c763c7223 */ /* 0x081fe2000000003c */
[-C--:B------:R-:W-:Y:S01]  /*7380*/  FFMA R74, R124, R76.reuse, R74 ;  /* 0x0000004c7c4a7223 */ /* 0x080fe2000000004a */
[C---:B------:R-:W-:Y:S01]  /*7390*/  FFMA R106, R127.reuse, R76, R106 ;  /* 0x0000004c7f6a7223 */ /* 0x040fe2000000006a */
[-C--:B--2---:R-:W-:Y:S01]  /*73a0*/  FFMA R153, R118, R44.reuse, R153 ;  /* 0x0000002c76997223 */ /* 0x084fe20000000099 */
[-C--:B------:R-:W-:Y:S01]  /*73b0*/  FFMA R151, R124, R44.reuse, R151 ;  /* 0x0000002c7c977223 */ /* 0x080fe20000000097 */
[C---:B------:R-:W-:Y:S01]  /*73c0*/  FFMA R152, R127.reuse, R44, R152 ;  /* 0x0000002c7f987223 */ /* 0x040fe20000000098 */
[-C--:B---3--:R-:W-:Y:S01]  /*73d0*/  FFMA R154, R118, R40.reuse, R154 ;  /* 0x00000028769a7223 */ /* 0x088fe2000000009a */
        /* <DEDUP_REMOVED lines=11> */
[----:B------:R-:W0:Y:S01]  /*7490*/  LDS R32, [R87+0x2b40] ;  /* 0x002b400057207984 */ /* 0x000e220000000800 */
[-C--:B------:R-:W-:Y:S01]  /*74a0*/  FFMA R108, R128, R76.reuse, R108 ;  /* 0x0000004c806c7223 */ /* 0x080fe2000000006c */
[-C--:B------:R-:W-:Y:S01]  /*74b0*/  FFMA R104, R129, R76.reuse, R104 ;  /* 0x0000004c81687223 */ /* 0x080fe20000000068 */
[-C--:B------:R-:W-:Y:S01]  /*74c0*/  FFMA R149, R130, R76.reuse, R149 ;  /* 0x0000004c82957223 */ /* 0x080fe20000000095 */
[----:B------:R-:W-:Y:S01]  /*74d0*/  FFMA R64, R135, R76, R64 ;  /* 0x0000004c87407223 */ /* 0x000fe20000000040 */
[C---:B------:R-:W-:Y:S01]  /*74e0*/  FFMA R65, R157.reuse, R77, R60 ;  /* 0x0000004d9d417223 */ /* 0x040fe2000000003c */
[-C--:B------:R-:W-:Y:S01]  /*74f0*/  FFMA R60, R157, R37.reuse, R62 ;  /* 0x000000259d3c7223 */ /* 0x080fe2000000003e */
[----:B-----5:R-:W-:Y:S01]  /*7500*/  FFMA R76, R156, R37, R73 ;  /* 0x000000259c4c7223 */ /* 0x020fe20000000049 */
        /* <DEDUP_REMOVED lines=11> */
[----:B------:R-:W-:Y:S01]  /*75c0*/  FFMA R73, R156, R33, R107 ;  /* 0x000000219c497223 */ /* 0x000fe2000000006b */
[----:B------:R-:W2:Y:S01]  /*75d0*/  LDS R40, [R87+0x2a80] ;  /* 0x002a800057287984 */ /* 0x000ea20000000800 */
[C---:B-1----:R-:W-:Y:S01]  /*75e0*/  FFMA R121, R36.reuse, R57, R121 ;  /* 0x0000003924797223 */ /* 0x042fe20000000079 */
[C---:B------:R-:W-:Y:S01]  /*75f0*/  FFMA R138, R36.reuse, R53, R138 ;  /* 0x00000035248a7223 */ /* 0x040fe2000000008a */
[C---:B------:R-:W-:Y:S01]  /*7600*/  FFMA R141, R36.reuse, R49, R141 ;  /* 0x00000031248d7223 */ /* 0x040fe2000000008d */
[----:B------:R-:W1:Y:S01]  /*7610*/  LDS R44, [R87+0x2b00] ;  /* 0x002b0000572c7984 */ /* 0x000e620000000800 */
[C---:B------:R-:W-:Y:S01]  /*7620*/  FFMA R152, R36.reuse, R45, R152 ;  /* 0x0000002d24987223 */ /* 0x040fe20000000098 */
[C---:B------:R-:W-:Y:S01]  /*7630*/  FFMA R99, R36.reuse, R41, R99 ;  /* 0x0000002924637223 */ /* 0x040fe20000000063 */
[C---:B------:R-:W-:Y:S01]  /*7640*/  FFMA R106, R36.reuse, R77, R106 ;  /* 0x0000004d246a7223 */ /* 0x040fe2000000006a */
[----:B------:R-:W3:Y:S01]  /*7650*/  LDS R66, [R87+0x2b80] ;  /* 0x002b800057427984 */ /* 0x000ee20000000800 */
[C---:B------:R-:W-:Y:S01]  /*7660*/  FFMA R111, R36.reuse, R37, R111 ;  /* 0x00000025246f7223 */ /* 0x040fe2000000006f */
[----:B------:R-:W-:-:S02]  /*7670*/  FFMA R118, R36, R33, R118 ;  /* 0x0000002124767223 */ /* 0x000fc40000000076 */
[----:B------:R-:W4:Y:S04]  /*7680*/  LDS R107, [R87+0x2bc0] ;  /* 0x002bc000576b7984 */ /* 0x000f280000000800 */
[----:B------:R-:W5:Y:S01]  /*7690*/  LDS R36, [R87+0x2c40] ;  /* 0x002c400057247984 */ /* 0x000f620000000800 */
        /* <DEDUP_REMOVED lines=14> */
[----:B------:R-:W0:Y:S01]  /*7780*/  LDS R32, [R87+0x2cc0] ;  /* 0x002cc00057207984 */ /* 0x000e220000000800 */
[C---:B------:R-:W-:Y:S01]  /*7790*/  FFMA R154, R157.reuse, R41, R154 ;  /* 0x000000299d9a7223 */ /* 0x040fe2000000009a */
[C---:B------:R-:W-:Y:S01]  /*77a0*/  FFMA R153, R157.reuse, R45, R153 ;  /* 0x0000002d9d997223 */ /* 0x040fe20000000099 */
[C---:B------:R-:W-:Y:S01]  /*77b0*/  FFMA R122, R157.reuse, R57, R122 ;  /* 0x000000399d7a7223 */ /* 0x040fe2000000007a */
        /* <DEDUP_REMOVED lines=21> */
[----:B------:R-:W-:Y:S01]  /*7910*/  FFMA R123, R66, R33, R123 ;  /* 0x00000021427b7223 */ /* 0x000fe2000000007b */
[C---:B----4-:R-:W-:Y:S01]  /*7920*/  FFMA R61, R107.reuse, R41, R61 ;  /* 0x000000296b3d7223 */ /* 0x050fe2000000003d */
[C---:B------:R-:W-:Y:S01]  /*7930*/  FFMA R67, R107.reuse, R37, R67 ;  /* 0x000000256b437223 */ /* 0x040fe20000000043 */
[----:B------:R-:W-:Y:S01]  /*7940*/  FFMA R116, R107, R33, R116 ;  /* 0x000000216b747223 */ /* 0x000fe20000000074 */
[----:B------:R-:W1:Y:S01]  /*7950*/  LDS R40, [R87+0x2c00] ;  /* 0x002c000057287984 */ /* 0x000e620000000800 */
[C---:B-----5:R-:W-:Y:S01]  /*7960*/  FFMA R68, R36.reuse, R58, R68 ;  /* 0x0000003a24447223 */ /* 0x060fe20000000044 */
        /* <DEDUP_REMOVED lines=23> */
[----:B------:R-:W0:Y:S01]  /*7ae0*/  LDS R32, [R87+0x2e40] ;  /* 0x002e400057207984 */ /* 0x000e220000000800 */
[C---:B------:R-:W-:Y:S01]  /*7af0*/  FFMA R56, R107.reuse, R57, R56 ;  /* 0x000000396b387223 */ /* 0x040fe20000000038 */
[CC--:B------:R-:W-:Y:S01]  /*7b00*/  FFMA R150, R66.reuse, R53.reuse, R150 ;  /* 0x0000003542967223 */ /* 0x0c0fe20000000096 */
[C---:B------:R-:W-:Y:S01]  /*7b10*/  FFMA R52, R107.reuse, R53, R52 ;  /* 0x000000356b347223 */ /* 0x040fe20000000034 */
[----:B------:R-:W-:Y:S01]  /*7b20*/  FFMA R149, R66, R77, R149 ;  /* 0x0000004d42957223 */ /* 0x000fe20000000095 */
[----:B------:R-:W-:Y:S01]  /*7b30*/  LDS R53, [R87+0x2ec0] ;  /* 0x002ec00057357984 */ /* 0x000fe20000000800 */
[----:B-1----:R-:W-:Y:S01]  /*7b40*/  FFMA R153, R40, R46, R153 ;  /* 0x0000002e28997223 */ /* 0x002fe20000000099 */
[-C--:B------:R-:W-:Y:S01]  /*7b50*/  FFMA R155, R66, R49.reuse, R155 ;  /* 0x00000031429b7223 */ /* 0x080fe2000000009b */
        /* <DEDUP_REMOVED lines=12> */
[----:B------:R-:W1:Y:S01]  /*7c20*/  LDS R44, [R87+0x2e80] ;  /* 0x002e8000572c7984 */ /* 0x000e620000000800 */
[----:B-----5:R-:W-:Y:S01]  /*7c30*/  FFMA R45, R37, R46, R69 ;  /* 0x0000002e252d7223 */ /* 0x020fe20000000045 */
        /* <DEDUP_REMOVED lines=27> */
[----:B------:R-:W3:Y:S01]  /*7df0*/  LDS R40, [R87+0x2e00] ;  /* 0x002e000057287984 */ /* 0x000ee20000000800 */
        /* <DEDUP_REMOVED lines=28> */
[----:B--2---:R-:W-:-:S03]  /*7fc0*/  FFMA R37, R63, R55, R75 ;  /* 0x000000373f257223 */ /* 0x004fc6000000004b */
[----:B------:R-:W2:Y:S04]  /*7fd0*/  LDS R44, [R87+0x2fc0] ;  /* 0x002fc000572c7984 */ /* 0x000ea80000000800 */
[----:B------:R-:W-:Y:S04]  /*7fe0*/  LDS R107, [R87+0x3040] ;  /* 0x00304000576b7984 */ /* 0x000fe80000000800 */
[----:B------:R-:W4:Y:S01]  /*7ff0*/  LDS.128 R72, [R98+0x60] ;  /* 0x0000600062487984 */ /* 0x000f220000000c00 */
        /* <DEDUP_REMOVED lines=8> */
[----:B---3--:R-:W-:Y:S01]  /*8080*/  FFMA R49, R40, R79, R65 ;  /* 0x0000004f28317223 */ /* 0x008fe20000000041 */
[----:B------:R-:W3:Y:S01]  /*8090*/  LDS R53, [R87+0x3000] ;  /* 0x0030000057357984 */ /* 0x000ee20000000800 */
[----:B0-----:R-:W-:Y:S01]  /*80a0*/  FFMA R33, R32, R59, R33 ;  /* 0x0000003b20217223 */ /* 0x001fe20000000021 */
[----:B------:R-:W-:-:S02]  /*80b0*/  FFMA R50, R40, R39, R60 ;  /* 0x0000002728327223 */ /* 0x000fc4000000003c */
[----:B------:R-:W0:Y:S01]  /*80c0*/  LDS R119, [R87+0x3080] ;  /* 0x0030800057777984 */ /* 0x000e220000000800 */
[----:B------:R-:W-:Y:S01]  /*80d0*/  FFMA R54, R40, R35, R62 ;  /* 0x0000002328367223 */ /* 0x000fe2000000003e */
[C---:B------:R-:W-:Y:S02]  /*80e0*/  FFMA R136, R63.reuse, R59, R136 ;  /* 0x0000003b3f887223 */ /* 0x040fe40000000088 */
[----:B------:R-:W5:Y:S01]  /*80f0*/  LDS R124, [R87+0x30c0] ;  /* 0x0030c000577c7984 */ /* 0x000f620000000800 */
[C---:B------:R-:W-:Y:S01]  /*8100*/  FFMA R145, R63.reuse, R51, R145 ;  /* 0x000000333f917223 */ /* 0x040fe20000000091 */
[C---:B------:R-:W-:Y:S02]  /*8110*/  FFMA R117, R63.reuse, R47, R117 ;  /* 0x0000002f3f757223 */ /* 0x040fe40000000075 */
[----:B------:R-:W5:Y:S01]  /*8120*/  LDS R127, [R87+0x3100] ;  /* 0x00310000577f7984 */ /* 0x000f620000000800 */
[C---:B------:R-:W-:Y:S01]  /*8130*/  FFMA R109, R63.reuse, R43, R109 ;  /* 0x0000002b3f6d7223 */ /* 0x040fe2000000006d */
[----:B------:R-:W-:-:S02]  /*8140*/  FFMA R108, R63, R79, R108 ;  /* 0x0000004f3f6c7223 */ /* 0x000fc4000000006c */
[----:B------:R-:W5:Y:S01]  /*8150*/  LDS R128, [R87+0x3140] ;  /* 0x0031400057807984 */ /* 0x000f620000000800 */
[C---:B------:R-:W-:Y:S01]  /*8160*/  FFMA R105, R63.reuse, R39, R105 ;  /* 0x000000273f697223 */ /* 0x040fe20000000069 */
[----:B------:R-:W-:Y:S02]  /*8170*/  FFMA R113, R63, R35, R113 ;  /* 0x000000233f717223 */ /* 0x000fe40000000071 */
[----:B------:R-:W5:Y:S04]  /*8180*/  LDS R130, [R87+0x31c0] ;  /* 0x0031c00057827984 */ /* 0x000f680000000800 */
[----:B------:R-:W5:Y:S01]  /*8190*/  LDS.128 R64, [R98+0x1060] ;  /* 0x0010600062407984 */ /* 0x000f620000000c00 */
[----:B------:R-:W-:-:S03]  /*81a0*/  FFMA R143, R40, R55, R143 ;  /* 0x00000037288f7223 */ /* 0x000fc6000000008f */
[----:B------:R-:W5:Y:S01]  /*81b0*/  LDS.128 R68, [R98+0x860] ;  /* 0x0008600062447984 */ /* 0x000f620000000c00 */
[-C--:B-1----:R-:W-:Y:S01]  /*81c0*/  FFMA R133, R36, R55.reuse, R133 ;  /* 0x0000003724857223 */ /* 0x082fe20000000085 */
[-C--:B------:R-:W-:Y:S02]  /*81d0*/  FFMA R150, R32, R55.reuse, R150 ;  /* 0x0000003720967223 */ /* 0x080fe40000000096 */
[----:B------:R-:W1:Y:S01]  /*81e0*/  LDS.128 R60, [R98+0x1860] ;  /* 0x00186000623c7984 */ /* 0x000e620000000c00 */
[----:B--2---:R-:W-:Y:S01]  /*81f0*/  FFMA R156, R44, R55, R52 ;  /* 0x000000372c9c7223 */ /* 0x004fe20000000034 */
[----:B------:R-:W-:Y:S01]  /*8200*/  FFMA R132, R36, R35, R132 ;  /* 0x0000002324847223 */ /* 0x000fe20000000084 */
[C---:B------:R-:W-:Y:S01]  /*8210*/  FFMA R155, R32.reuse, R51, R155 ;  /* 0x00000033209b7223 */ /* 0x040fe2000000009b */
[C---:B------:R-:W-:Y:S01]  /*8220*/  FFMA R45, R32.reuse, R47, R45 ;  /* 0x0000002f202d7223 */ /* 0x040fe2000000002d */
[C---:B------:R-:W-:Y:S01]  /*8230*/  FFMA R137, R32.reuse, R43, R137 ;  /* 0x0000002b20897223 */ /* 0x040fe20000000089 */
[C---:B------:R-:W-:Y:S01]  /*8240*/  FFMA R149, R32.reuse, R79, R149 ;  /* 0x0000004f20957223 */ /* 0x040fe20000000095 */
[C---:B------:R-:W-:Y:S01]  /*8250*/  FFMA R120, R32.reuse, R39, R120 ;  /* 0x0000002720787223 */ /* 0x040fe20000000078 */
[-C--:B------:R-:W-:Y:S01]  /*8260*/  FFMA R123, R32, R35.reuse, R123 ;  /* 0x00000023207b7223 */ /* 0x080fe2000000007b */
[----:B------:R-:W-:Y:S01]  /*8270*/  FFMA R116, R44, R35, R116 ;  /* 0x000000232c747223 */ /* 0x000fe20000000074 */
[-C--:B----4-:R-:W-:Y:S01]  /*8280*/  FFMA R52, R107, R72.reuse, R34 ;  /* 0x000000486b347223 */ /* 0x090fe20000000022 */
[----:B------:R-:W-:-:S02]  /*8290*/  FFMA R55, R129, R72, R33 ;  /* 0x0000004881377223 */ /* 0x000fc40000000021 */
[----:B------:R-:W2:Y:S01]  /*82a0*/  LDS.128 R32, [R98+0x2860] ;  /* 0x0028600062207984 */ /* 0x000ea20000000c00 */
[-C--:B------:R-:W-:Y:S01]  /*82b0*/  FFMA R122, R40, R59.reuse, R122 ;  /* 0x0000003b287a7223 */ /* 0x080fe2000000007a */
        /* <DEDUP_REMOVED lines=8> */
[----:B------:R-:W-:Y:S01]  /*8340*/  FFMA R36, R44, R51, R48 ;  /* 0x000000332c247223 */ /* 0x000fe20000000030 */
[-C--:B------:R-:W-:Y:S01]  /*8350*/  FFMA R153, R40, R47.reuse, R153 ;  /* 0x0000002f28997223 */ /* 0x080fe20000000099 */
[----:B------:R-:W-:Y:S01]  /*8360*/  FFMA R46, R44, R47, R46 ;  /* 0x0000002f2c2e7223 */ /* 0x000fe2000000002e */
[-C--:B---3--:R-:W-:Y:S01]  /*8370*/  FFMA R122, R53, R72.reuse, R122 ;  /* 0x00000048357a7223 */ /* 0x088fe2000000007a */
[-C--:B0-----:R-:W-:Y:S01]  /*8380*/  FFMA R126, R119, R72.reuse, R126 ;  /* 0x00000048777e7223 */ /* 0x081fe2000000007e */
[-C--:B-----5:R-:W-:Y:S01]  /*8390*/  FFMA R121, R124, R72.reuse, R121 ;  /* 0x000000487c797223 */ /* 0x0a0fe20000000079 */
        /* <DEDUP_REMOVED lines=12> */
[----:B------:R-:W-:Y:S01]  /*8460*/  FFMA R64, R130, R64, R36 ;  /* 0x0000004082407223 */ /* 0x000fe20000000024 */
[-C--:B------:R-:W-:Y:S01]  /*8470*/  FFMA R154, R40, R43.reuse, R154 ;  /* 0x0000002b289a7223 */ /* 0x080fe2000000009a */
[----:B------:R-:W-:Y:S01]  /*8480*/  FFMA R48, R44, R43, R42 ;  /* 0x0000002b2c307223 */ /* 0x000fe2000000002a */
[-C--:B-1----:R-:W-:Y:S01]  /*8490*/  FFMA R153, R53, R60.reuse, R153 ;  /* 0x0000003c35997223 */ /* 0x082fe20000000099 */
[-C--:B------:R-:W-:Y:S01]  /*84a0*/  FFMA R147, R107, R60.reuse, R147 ;  /* 0x0000003c6b937223 */ /* 0x080fe20000000093 */
[----:B------:R-:W0:Y:S01]  /*84b0*/  LDS.128 R36, [R98+0x3060] ;  /* 0x0030600062247984 */ /* 0x000e220000000c00 */
[-C--:B------:R-:W-:Y:S01]  /*84c0*/  FFMA R151, R119, R60.reuse, R151 ;  /* 0x0000003c77977223 */ /* 0x080fe20000000097 */
[-C--:B------:R-:W-:Y:S01]  /*84d0*/  FFMA R152, R124, R60.reuse, R152 ;  /* 0x0000003c7c987223 */ /* 0x080fe20000000098 */
[-C--:B------:R-:W-:Y:S01]  /*84e0*/  FFMA R117, R127, R60.reuse, R117 ;  /* 0x0000003c7f757223 */ /* 0x080fe20000000075 */
[-C--:B------:R-:W-:Y:S01]  /*84f0*/  FFMA R148, R128, R60.reuse, R148 ;  /* 0x0000003c80947223 */ /* 0x080fe20000000094 */
[-C--:B------:R-:W-:Y:S01]  /*8500*/  FFMA R135, R129, R60.reuse, R45 ;  /* 0x0000003c81877223 */ /* 0x080fe2000000002d */
[----:B------:R-:W-:Y:S01]  /*8510*/  FFMA R78, R44, R79, R78 ;  /* 0x0000004f2c4e7223 */ /* 0x000fe2000000004e */
[----:B------:R-:W1:Y:S01]  /*8520*/  LDS.128 R40, [R98+0x2060] ;  /* 0x0020600062287984 */ /* 0x000e620000000c00 */
[----:B------:R-:W-:Y:S01]  /*8530*/  FFMA R60, R130, R60, R46 ;  /* 0x0000003c823c7223 */ /* 0x000fe2000000002e */
[-C--:B------:R-:W-:Y:S01]  /*8540*/  FFMA R143, R53, R68.reuse, R143 ;  /* 0x00000044358f7223 */ /* 0x080fe2000000008f */
[-C--:B------:R-:W-:Y:S01]  /*8550*/  FFMA R134, R107, R68.reuse, R134 ;  /* 0x000000446b867223 */ /* 0x080fe20000000086 */
[-C--:B------:R-:W-:Y:S01]  /*8560*/  FFMA R139, R119, R68.reuse, R139 ;  /* 0x00000044778b7223 */ /* 0x080fe2000000008b */
[-C--:B------:R-:W-:Y:S01]  /*8570*/  FFMA R138, R124, R68.reuse, R138 ;  /* 0x000000447c8a7223 */ /* 0x080fe2000000008a */
[-C--:B------:R-:W-:Y:S01]  /*8580*/  FFMA R133, R128, R68.reuse, R133 ;  /* 0x0000004480857223 */ /* 0x080fe20000000085 */
[-C--:B------:R-:W-:Y:S01]  /*8590*/  FFMA R79, R129, R68.reuse, R150 ;  /* 0x00000044814f7223 */ /* 0x080fe20000000096 */
[----:B------:R-:W3:Y:S01]  /*85a0*/  LDS.128 R44, [R98+0x3860] ;  /* 0x00386000622c7984 */ /* 0x000ee20000000c00 */
[----:B------:R-:W-:Y:S01]  /*85b0*/  FFMA R68, R130, R68, R156 ;  /* 0x0000004482447223 */ /* 0x000fe2000000009c */
[----:B--2---:R-:W-:-:S02]  /*85c0*/  FFMA R156, R53, R32, R49 ;  /* 0x00000020359c7223 */ /* 0x004fc40000000031 */
        /* <DEDUP_REMOVED lines=8> */
[----:B------:R-:W4:Y:S04]  /*8650*/  LDS R150, [R87+0x3240] ;  /* 0x0032400057967984 */ /* 0x000f280000000800 */
        /* <DEDUP_REMOVED lines=17> */
[----:B------:R-:W0:Y:S01]  /*8770*/  LDS R36, [R87+0x32c0] ;  /* 0x0032c00057247984 */ /* 0x000e220000000800 */
[----:B---3--:R-:W-:-:S03]  /*8780*/  FFMA R157, R53, R44, R54 ;  /* 0x0000002c359d7223 */ /* 0x008fc60000000036 */
[----:B------:R-:W1:Y:S01]  /*8790*/  LDS R40, [R87+0x3300] ;  /* 0x0033000057287984 */ /* 0x000e620000000800 */
[----:B--2---:R-:W-:Y:S01]  /*87a0*/  FFMA R53, R49, R37, R50 ;  /* 0x0000002531357223 */ /* 0x004fe20000000032 */
        /* <DEDUP_REMOVED lines=14> */
[----:B------:R-:W2:Y:S04]  /*8890*/  LDS R44, [R87+0x3340] ;  /* 0x00334000572c7984 */ /* 0x000ea80000000800 */
[----:B------:R-:W3:Y:S04]  /*88a0*/  LDS R49, [R87+0x3380] ;  /* 0x0033800057317984 */ /* 0x000ee80000000800 */
[----:B------:R-:W3:Y:S01]  /*88b0*/  LDS R107, [R87+0x33c0] ;  /* 0x0033c000576b7984 */ /* 0x000ee20000000800 */
[-C--:B----4-:R-:W-:Y:S01]  /*88c0*/  FFMA R76, R150, R37.reuse, R76 ;  /* 0x00000025964c7223 */ /* 0x090fe2000000004c */
[----:B-----5:R-:W-:Y:S01]  /*88d0*/  FFMA R115, R32, R37, R115 ;  /* 0x0000002520737223 */ /* 0x020fe20000000073 */
        /* <DEDUP_REMOVED lines=28> */
[----:B------:R-:W-:Y:S01]  /*8aa0*/  FFMA R51, R107, R37, R51 ;  /* 0x000000256b337223 */ /* 0x000fe20000000033 */
[----:B------:R-:W2:Y:S04]  /*8ab0*/  LDS R44, [R87+0x34c0] ;  /* 0x0034c000572c7984 */ /* 0x000ea80000000800 */
[----:B------:R-:W3:Y:S01]  /*8ac0*/  LDS R37, [R87+0x3540] ;  /* 0x0035400057257984 */ /* 0x000ee20000000800 */
        /* <DEDUP_REMOVED lines=14> */
[----:B------:R-:W4:Y:S01]  /*8bb0*/  LDS R110, [R87+0x3400] ;  /* 0x00340000576e7984 */ /* 0x000f220000000800 */
[----:B------:R-:W-:Y:S01]  /*8bc0*/  FFMA R149, R49, R33, R149 ;  /* 0x0000002131957223 */ /* 0x000fe20000000095 */
[C---:B------:R-:W-:Y:S01]  /*8bd0*/  FFMA R48, R107.reuse, R41, R48 ;  /* 0x000000296b307223 */ /* 0x040fe20000000030 */
[----:B------:R-:W-:Y:S01]  /*8be0*/  FFMA R78, R107, R33, R78 ;  /* 0x000000216b4e7223 */ /* 0x000fe2000000004e */
[----:B------:R-:W-:Y:S01]  /*8bf0*/  LDS R41, [R87+0x3580] ;  /* 0x0035800057297984 */ /* 0x000fe20000000800 */
        /* <DEDUP_REMOVED lines=19> */
[----:B------:R-:W5:Y:S01]  /*8d30*/  LDS R40, [R87+0x3600] ;  /* 0x0036000057287984 */ /* 0x000f620000000800 */
        /* <DEDUP_REMOVED lines=34> */
[-C--:B------:R-:W-:Y:S01]  /*8f60*/  FFMA R135, R41, R62.reuse, R135 ;  /* 0x0000003e29877223 */ /* 0x080fe20000000087 */
[C---:B------:R-:W-:Y:S01]  /*8f70*/  FFMA R64, R107.reuse, R65, R64 ;  /* 0x000000416b407223 */ /* 0x040fe20000000040 */
[----:B-1----:R-:W-:Y:S01]  /*8f80*/  FFMA R62, R36, R62, R60 ;  /* 0x0000003e243e7223 */ /* 0x002fe2000000003c */
        /* <DEDUP_REMOVED lines=26> */
[C---:B------:R-:W-:Y:S01]  /*9130*/  FFMA R72, R36.reuse, R74, R72 ;  /* 0x0000004a24487223 */ /* 0x040fe20000000048 */
[----:B------:R-:W-:-:S02]  /*9140*/  FFMA R68, R36, R70, R68 ;  /* 0x0000004624447223 */ /* 0x000fc40000000044 */
[----:B------:R-:W1:Y:S01]  /*9150*/  LDS R45, [R87+0x3680] ;  /* 0x00368000572d7984 */ /* 0x000e620000000800 */
[C---:B------:R-:W-:Y:S01]  /*9160*/  FFMA R64, R36.reuse, R66, R64 ;  /* 0x0000004224407223 */ /* 0x040fe20000000040 */
[C---:B------:R-:W-:Y:S02]  /*9170*/  FFMA R42, R36.reuse, R42, R48 ;  /* 0x0000002a242a7223 */ /* 0x040fe40000000030 */
[----:B------:R-:W4:Y:S01]  /*9180*/  LDS R41, [R87+0x3780] ;  /* 0x0037800057297984 */ /* 0x000f220000000800 */
        /* <DEDUP_REMOVED lines=29> */
[----:B------:R-:W3:Y:S01]  /*9360*/  LDS.128 R48, [R98+0x70] ;  /* 0x0000700062307984 */ /* 0x000ee20000000c00 */
        /* <DEDUP_REMOVED lines=8> */
[----:B-1----:R-:W-:Y:S01]  /*93f0*/  FFMA R73, R45, R35, R77 ;  /* 0x000000232d497223 */ /* 0x002fe2000000004d */
[----:B------:R-:W0:Y:S01]  /*9400*/  LDS R107, [R87+0x3800] ;  /* 0x00380000576b7984 */ /* 0x000e220000000800 */
[----:B----4-:R-:W-:-:S03]  /*9410*/  FFMA R40, R41, R71, R79 ;  /* 0x0000004729287223 */ /* 0x010fc6000000004f */
[----:B------:R-:W1:Y:S01]  /*9420*/  LDS R124, [R87+0x38c0] ;  /* 0x0038c000577c7984 */ /* 0x000e620000000800 */
[----:B------:R-:W-:-:S03]  /*9430*/  FFMA R126, R45, R75, R126 ;  /* 0x0000004b2d7e7223 */ /* 0x000fc6000000007e */
[----:B------:R-:W4:Y:S01]  /*9440*/  LDS R127, [R87+0x3900] ;  /* 0x00390000577f7984 */ /* 0x000f220000000800 */
[----:B------:R-:W-:-:S03]  /*9450*/  FFMA R139, R45, R71, R139 ;  /* 0x000000472d8b7223 */ /* 0x000fc6000000008b */
[----:B------:R-:W5:Y:S01]  /*9460*/  LDS R128, [R87+0x3940] ;  /* 0x0039400057807984 */ /* 0x000f620000000800 */
[----:B------:R-:W-:-:S03]  /*9470*/  FFMA R140, R45, R67, R140 ;  /* 0x000000432d8c7223 */ /* 0x000fc6000000008c */
[----:B------:R-:W5:Y:S01]  /*9480*/  LDS R129, [R87+0x3980] ;  /* 0x0039800057817984 */ /* 0x000f620000000800 */
[----:B------:R-:W-:-:S03]  /*9490*/  FFMA R151, R45, R63, R151 ;  /* 0x0000003f2d977223 */ /* 0x000fc60000000097 */
[----:B------:R-:W5:Y:S01]  /*94a0*/  LDS.128 R56, [R98+0x1070] ;  /* 0x0010700062387984 */ /* 0x000f620000000c00 */
[C---:B------:R-:W-:Y:S01]  /*94b0*/  FFMA R112, R45.reuse, R43, R112 ;  /* 0x0000002b2d707223 */ /* 0x040fe20000000070 */
[C---:B------:R-:W-:Y:S02]  /*94c0*/  FFMA R115, R45.reuse, R39, R115 ;  /* 0x000000272d737223 */ /* 0x040fe40000000073 */
[----:B------:R-:W5:Y:S01]  /*94d0*/  LDS R130, [R87+0x39c0] ;  /* 0x0039c00057827984 */ /* 0x000f620000000800 */
[----:B------:R-:W-:Y:S01]  /*94e0*/  FFMA R74, R45, R47, R32 ;  /* 0x0000002f2d4a7223 */ /* 0x000fe20000000020 */
[C---:B------:R-:W-:Y:S02]  /*94f0*/  FFMA R156, R41.reuse, R75, R33 ;  /* 0x0000004b299c7223 */ /* 0x040fe40000000021 */
[----:B------:R-:W5:Y:S01]  /*9500*/  LDS.128 R52, [R98+0x870] ;  /* 0x0008700062347984 */ /* 0x000f620000000c00 */
[C---:B------:R-:W-:Y:S01]  /*9510*/  FFMA R155, R41.reuse, R67, R155 ;  /* 0x00000043299b7223 */ /* 0x040fe2000000009b */
[----:B------:R-:W-:-:S02]  /*9520*/  FFMA R135, R41, R63, R135 ;  /* 0x0000003f29877223 */ /* 0x000fc40000000087 */
[----:B------:R-:W5:Y:S01]  /*9530*/  LDS.128 R76, [R98+0x1870] ;  /* 0x00187000624c7984 */ /* 0x000f620000000c00 */
        /* <DEDUP_REMOVED lines=13> */
[-C--:B0-----:R-:W-:Y:S01]  /*9610*/  FFMA R122, R107, R48.reuse, R122 ;  /* 0x000000306b7a7223 */ /* 0x081fe2000000007a */
[----:B------:R-:W0:Y:S01]  /*9620*/  LDS.128 R36, [R98+0x2870] ;  /* 0x0028700062247984 */ /* 0x000e220000000c00 */
[-C--:B------:R-:W-:Y:S01]  /*9630*/  FFMA R126, R119, R48.reuse, R126 ;  /* 0x00000030777e7223 */ /* 0x080fe2000000007e */
[-C--:B-1----:R-:W-:Y:S01]  /*9640*/  FFMA R121, R124, R48.reuse, R121 ;  /* 0x000000307c797223 */ /* 0x082fe20000000079 */
[-C--:B----4-:R-:W-:Y:S01]  /*9650*/  FFMA R136, R127, R48.reuse, R136 ;  /* 0x000000307f887223 */ /* 0x090fe20000000088 */
[----:B------:R-:W1:Y:S01]  /*9660*/  LDS.128 R32, [R98+0x2070] ;  /* 0x0020700062207984 */ /* 0x000e620000000c00 */
[-C--:B-----5:R-:W-:Y:S01]  /*9670*/  FFMA R71, R128, R48.reuse, R46 ;  /* 0x0000003080477223 */ /* 0x0a0fe2000000002e */
[----:B------:R-:W-:Y:S01]  /*9680*/  FFMA R68, R129, R48, R156 ;  /* 0x0000003081447223 */ /* 0x000fe2000000009c */
[-C--:B------:R-:W-:Y:S01]  /*9690*/  FFMA R142, R107, R56.reuse, R142 ;  /* 0x000000386b8e7223 */ /* 0x080fe2000000008e */
[-C--:B------:R-:W-:Y:S01]  /*96a0*/  FFMA R144, R110, R56.reuse, R144 ;  /* 0x000000386e907223 */ /* 0x080fe20000000090 */
[-C--:B------:R-:W-:Y:S01]  /*96b0*/  FFMA R140, R119, R56.reuse, R140 ;  /* 0x00000038778c7223 */ /* 0x080fe2000000008c */
[-C--:B------:R-:W-:Y:S01]  /*96c0*/  FFMA R141, R124, R56.reuse, R141 ;  /* 0x000000387c8d7223 */ /* 0x080fe2000000008d */
[-C--:B------:R-:W-:Y:S01]  /*96d0*/  FFMA R145, R127, R56.reuse, R145 ;  /* 0x000000387f917223 */ /* 0x080fe20000000091 */
[-C--:B------:R-:W-:Y:S01]  /*96e0*/  FFMA R146, R128, R56.reuse, R146 ;  /* 0x0000003880927223 */ /* 0x080fe20000000092 */
[C---:B------:R-:W-:Y:S01]  /*96f0*/  FFMA R155, R129.reuse, R56, R155 ;  /* 0x00000038819b7223 */ /* 0x040fe2000000009b */
[C---:B------:R-:W-:Y:S01]  /*9700*/  FFMA R48, R130.reuse, R48, R72 ;  /* 0x0000003082307223 */ /* 0x040fe20000000048 */
[----:B------:R-:W-:Y:S01]  /*9710*/  FFMA R75, R129, R52, R40 ;  /* 0x00000034814b7223 */ /* 0x000fe20000000028 */
[----:B------:R-:W-:Y:S01]  /*9720*/  FFMA R56, R130, R56, R41 ;  /* 0x0000003882387223 */ /* 0x000fe20000000029 */
[----:B------:R-:W-:Y:S01]  /*9730*/  FFMA R72, R127, R52, R44 ;  /* 0x000000347f487223 */ /* 0x000fe2000000002c */
[----:B------:R-:W2:Y:S01]  /*9740*/  LDS.128 R40, [R98+0x3070] ;  /* 0x0030700062287984 */ /* 0x000ea20000000c00 */
[-C--:B------:R-:W-:Y:S01]  /*9750*/  FFMA R153, R107, R76.reuse, R153 ;  /* 0x0000004c6b997223 */ /* 0x080fe20000000099 */
[-C--:B------:R-:W-:Y:S01]  /*9760*/  FFMA R147, R110, R76.reuse, R147 ;  /* 0x0000004c6e937223 */ /* 0x080fe20000000093 */
[-C--:B------:R-:W-:Y:S01]  /*9770*/  FFMA R151, R119, R76.reuse, R151 ;  /* 0x0000004c77977223 */ /* 0x080fe20000000097 */
[-C--:B------:R-:W-:Y:S01]  /*9780*/  FFMA R152, R124, R76.reuse, R152 ;  /* 0x0000004c7c987223 */ /* 0x080fe20000000098 */
[-C--:B------:R-:W-:Y:S01]  /*9790*/  FFMA R117, R127, R76.reuse, R117 ;  /* 0x0000004c7f757223 */ /* 0x080fe20000000075 */
[-C--:B------:R-:W-:Y:S01]  /*97a0*/  FFMA R148, R128, R76.reuse, R148 ;  /* 0x0000004c80947223 */ /* 0x080fe20000000094 */
[-C--:B------:R-:W-:Y:S01]  /*97b0*/  FFMA R135, R129, R76.reuse, R135 ;  /* 0x0000004c81877223 */ /* 0x080fe20000000087 */
[----:B------:R-:W-:-:S02]  /*97c0*/  FFMA R76, R130, R76, R45 ;  /* 0x0000004c824c7223 */ /* 0x000fc4000000002d */
[----:B------:R-:W3:Y:S01]  /*97d0*/  LDS.128 R44, [R98+0x3870] ;  /* 0x00387000622c7984 */ /* 0x000ee20000000c00 */
[----:B0-----:R-:W-:-:S03]  /*97e0*/  FFMA R157, R107, R36, R60 ;  /* 0x000000246b9d7223 */ /* 0x001fc6000000003c */
[----:B------:R-:W0:Y:S01]  /*97f0*/  LDS R60, [R87+0x3a00] ;  /* 0x003a0000573c7984 */ /* 0x000e220000000800 */
[C---:B------:R-:W-:Y:S01]  /*9800*/  FFMA R143, R107.reuse, R52, R143 ;  /* 0x000000346b8f7223 */ /* 0x040fe2000000008f */
[----:B-1----:R-:W-:Y:S01]  /*9810*/  FFMA R154, R107, R32, R154 ;  /* 0x000000206b9a7223 */ /* 0x002fe2000000009a */
[-C--:B------:R-:W-:Y:S01]  /*9820*/  FFMA R134, R110, R52.reuse, R134 ;  /* 0x000000346e867223 */ /* 0x080fe20000000086 */
[CC--:B------:R-:W-:Y:S01]  /*9830*/  FFMA R139, R119.reuse, R52.reuse, R139 ;  /* 0x00000034778b7223 */ /* 0x0c0fe2000000008b */
        /* <DEDUP_REMOVED lines=13> */
[----:B--2---:R-:W-:Y:S01]  /*9910*/  FFMA R61, R107, R40, R61 ;  /* 0x000000286b3d7223 */ /* 0x004fe2000000003d */
[-C--:B------:R-:W-:Y:S01]  /*9920*/  FFMA R104, R128, R36.reuse, R104 ;  /* 0x0000002480687223 */ /* 0x080fe20000000068 */
[-C--:B------:R-:W-:Y:S01]  /*9930*/  FFMA R149, R129, R36.reuse, R149 ;  /* 0x0000002481957223 */ /* 0x080fe20000000095 */
[----:B------:R-:W-:Y:S01]  /*9940*/  FFMA R63, R130, R36, R63 ;  /* 0x00000024823f7223 */ /* 0x000fe2000000003f */
[----:B------:R-:W-:Y:S01]  /*9950*/  FFMA R156, R110, R40, R69 ;  /* 0x000000286e9c7223 */ /* 0x000fe20000000045 */
[----:B------:R-:W-:Y:S01]  /*9960*/  FFMA R52, R130, R52, R150 ;  /* 0x0000003482347223 */ /* 0x000fe20000000096 */
[-C--:B------:R-:W-:Y:S01]  /*9970*/  FFMA R115, R119, R40.reuse, R115 ;  /* 0x0000002877737223 */ /* 0x080fe20000000073 */
[----:B------:R-:W-:Y:S01]  /*9980*/  FFMA R111, R124, R40, R111 ;  /* 0x000000287c6f7223 */ /* 0x000fe2000000006f */
[----:B------:R-:W1:Y:S01]  /*9990*/  LDS R32, [R87+0x3a80] ;  /* 0x003a800057207984 */ /* 0x000e620000000800 */
[-C--:B---3--:R-:W-:Y:S01]  /*99a0*/  FFMA R107, R107, R44.reuse, R65 ;  /* 0x0000002c6b6b7223 */ /* 0x088fe20000000041 */
[----:B------:R-:W-:Y:S01]  /*99b0*/  FFMA R70, R110, R44, R70 ;  /* 0x0000002c6e467223 */ /* 0x000fe20000000046 */
[-C--:B------:R-:W-:Y:S01]  /*99c0*/  FFMA R105, R127, R40.reuse, R105 ;  /* 0x000000287f697223 */ /* 0x080fe20000000069 */
[-C--:B------:R-:W-:Y:S01]  /*99d0*/  FFMA R131, R128, R40.reuse, R131 ;  /* 0x0000002880837223 */ /* 0x080fe20000000083 */
[-C--:B------:R-:W-:Y:S01]  /*99e0*/  FFMA R120, R129, R40.reuse, R120 ;  /* 0x0000002881787223 */ /* 0x080fe20000000078 */
[----:B------:R-:W-:Y:S01]  /*99f0*/  FFMA R64, R130, R40, R64 ;  /* 0x0000002882407223 */ /* 0x000fe20000000040 */
[-C--:B------:R-:W-:Y:S01]  /*9a00*/  FFMA R110, R119, R44.reuse, R74 ;  /* 0x0000002c776e7223 */ /* 0x080fe2000000004a */
[----:B------:R-:W2:Y:S01]  /*9a10*/  LDS R36, [R87+0x3ac0] ;  /* 0x003ac00057247984 */ /* 0x000ea20000000800 */
[----:B0-----:R-:W-:Y:S01]  /*9a20*/  FFMA R65, R60, R41, R61 ;  /* 0x000000293c417223 */ /* 0x001fe2000000003d */
        /* <DEDUP_REMOVED lines=13> */
[----:B------:R-:W3:Y:S04]  /*9b00*/  LDS R40, [R87+0x3b00] ;  /* 0x003b000057287984 */ /* 0x000ee80000000800 */
[----:B------:R-:W4:Y:S04]  /*9b10*/  LDS R44, [R87+0x3b40] ;  /* 0x003b4000572c7984 */ /* 0x000f280000000800 */
[----:B------:R-:W5:Y:S04]  /*9b20*/  LDS R60, [R87+0x3b80] ;  /* 0x003b8000573c7984 */ /* 0x000f680000000800 */
        /* <DEDUP_REMOVED lines=35> */
[-C--:B-----5:R-:W-:Y:S01]  /*9d60*/  FFMA R137, R60, R33.reuse, R137 ;  /* 0x000000213c897223 */ /* 0x0a0fe20000000089 */
[C---:B------:R-:W-:Y:S01]  /*9d70*/  FFMA R62, R107.reuse, R33, R62 ;  /* 0x000000216b3e7223 */ /* 0x040fe2000000003e */
[C---:B------:R-:W-:Y:S01]  /*9d80*/  FFMA R117, R40.reuse, R77, R117 ;  /* 0x0000004d28757223 */ /* 0x040fe20000000075 */
[C---:B------:R-:W-:Y:S01]  /*9d90*/  FFMA R108, R40.reuse, R37, R108 ;  /* 0x00000025286c7223 */ /* 0x040fe2000000006c */
[C---:B------:R-:W-:Y:S01]  /*9da0*/  FFMA R105, R40.reuse, R41, R105 ;  /* 0x0000002928697223 */ /* 0x040fe20000000069 */
[----:B------:R-:W-:Y:S01]  /*9db0*/  FFMA R113, R40, R45, R113 ;  /* 0x0000002d28717223 */ /* 0x000fe20000000071 */
[----:B------:R-:W0:Y:S01]  /*9dc0*/  LDS R44, [R87+0x3cc0] ;  /* 0x003cc000572c7984 */ /* 0x000e220000000800 */
[C---:B------:R-:W-:Y:S01]  /*9dd0*/  FFMA R149, R60.reuse, R37, R149 ;  /* 0x000000253c957223 */ /* 0x040fe20000000095 */
[C---:B------:R-:W-:Y:S01]  /*9de0*/  FFMA R120, R60.reuse, R41, R120 ;  /* 0x000000293c787223 */ /* 0x040fe20000000078 */
[----:B------:R-:W-:Y:S01]  /*9df0*/  FFMA R123, R60, R45, R123 ;  /* 0x0000002d3c7b7223 */ /* 0x000fe2000000007b */
[C---:B------:R-:W-:Y:S01]  /*9e00*/  FFMA R63, R107.reuse, R37, R63 ;  /* 0x000000256b3f7223 */ /* 0x040fe2000000003f */
[----:B------:R-:W3:Y:S01]  /*9e10*/  LDS R33, [R87+0x3d00] ;  /* 0x003d000057217984 */ /* 0x000ee20000000800 */
[C---:B------:R-:W-:Y:S01]  /*9e20*/  FFMA R64, R107.reuse, R41, R64 ;  /* 0x000000296b407223 */ /* 0x040fe20000000040 */
[----:B------:R-:W-:-:S02]  /*9e30*/  FFMA R116, R107, R45, R116 ;  /* 0x0000002d6b747223 */ /* 0x000fc40000000074 */
[----:B------:R-:W4:Y:S04]  /*9e40*/  LDS R40, [R87+0x3c80] ;  /* 0x003c800057287984 */ /* 0x000f280000000800 */
[----:B------:R-:W5:Y:S04]  /*9e50*/  LDS R37, [R87+0x3d40] ;  /* 0x003d400057257984 */ /* 0x000f680000000800 */
[----:B------:R-:W5:Y:S04]  /*9e60*/  LDS R41, [R87+0x3d80] ;  /* 0x003d800057297984 */ /* 0x000f680000000800 */
[----:B------:R-:W5:Y:S01]  /*9e70*/  LDS R45, [R87+0x3dc0] ;  /* 0x003dc000572d7984 */ /* 0x000f620000000800 */
[C---:B------:R-:W-:Y:S01]  /*9e80*/  FFMA R67, R150.reuse, R49, R67 ;  /* 0x0000003196437223 */ /* 0x040fe20000000043 */
[C---:B------:R-:W-:Y:S01]  /*9e90*/  FFMA R134, R150.reuse, R53, R134 ;  /* 0x0000003596867223 */ /* 0x040fe20000000086 */
[C---:B------:R-:W-:Y:S01]  /*9ea0*/  FFMA R144, R150.reuse, R57, R144 ;  /* 0x0000003996907223 */ /* 0x040fe20000000090 */
[----:B------:R-:W-:Y:S01]  /*9eb0*/  FFMA R147, R150, R77, R147 ;  /* 0x0000004d96937223 */ /* 0x000fe20000000093 */
        /* <DEDUP_REMOVED lines=29> */
[C---:B------:R-:W-:Y:S01]  /*a090*/  FFMA R68, R60.reuse, R49, R68 ;  /* 0x000000313c447223 */ /* 0x040fe20000000044 */
[----:B------:R-:W-:Y:S01]  /*a0a0*/  FFMA R135, R60, R77, R135 ;  /* 0x0000004d3c877223 */ /* 0x000fe20000000087 */
[----:B------:R-:W-:Y:S01]  /*a0b0*/  FFMA R48, R107, R49, R48 ;  /* 0x000000316b307223 */ /* 0x000fe20000000030 */
[-C--:B----4-:R-:W-:Y:S01]  /*a0c0*/  FFMA R140, R40, R58.reuse, R140 ;  /* 0x0000003a288c7223 */ /* 0x090fe2000000008c */
[----:B------:R-:W0:Y:S01]  /*a0d0*/  LDS R53, [R87+0x3e00] ;  /* 0x003e000057357984 */ /* 0x000e220000000800 */
[C---:B------:R-:W-:Y:S01]  /*a0e0*/  FFMA R145, R33.reuse, R58, R145 ;  /* 0x0000003a21917223 */ /* 0x040fe20000000091 */
[----:B------:R-:W-:Y:S01]  /*a0f0*/  FFMA R44, R33, R46, R113 ;  /* 0x0000002e212c7223 */ /* 0x000fe20000000071 */
[-C--:B-----5:R-:W-:Y:S01]  /*a100*/  FFMA R146, R37, R58.reuse, R146 ;  /* 0x0000003a25927223 */ /* 0x0a0fe20000000092 */
[----:B------:R-:W1:Y:S01]  /*a110*/  LDS R108, [R87+0x3ec0] ;  /* 0x003ec000576c7984 */ /* 0x000e620000000800 */
[-C--:B------:R-:W-:Y:S01]  /*a120*/  FFMA R155, R41, R58.reuse, R155 ;  /* 0x0000003a299b7223 */ /* 0x080fe2000000009b */
[----:B------:R-:W-:-:S02]  /*a130*/  FFMA R56, R45, R58, R56 ;  /* 0x0000003a2d387223 */ /* 0x000fc40000000038 */
[----:B------:R-:W-:Y:S04]  /*a140*/  LDS R49, [R87+0x3e40] ;  /* 0x003e400057317984 */ /* 0x000fe80000000800 */
[----:B------:R-:W2:Y:S04]  /*a150*/  LDS R113, [R87+0x3e80] ;  /* 0x003e800057717984 */ /* 0x000ea80000000800 */
[----:B------:R-:W3:Y:S04]  /*a160*/  LDS R57, [R87+0x3f00] ;  /* 0x003f000057397984 */ /* 0x000ee80000000800 */
[----:B------:R-:W-:Y:S04]  /*a170*/  LDS R58, [R87+0x3f40] ;  /* 0x003f4000573a7984 */ /* 0x000fe80000000800 */
[----:B------:R-:W4:Y:S04]  /*a180*/  LDS R60, [R87+0x3fc0] ;  /* 0x003fc000573c7984 */ /* 0x000f280000000800 */
[----:B------:R-:W5:Y:S01]  /*a190*/  LDS R87, [R87+0x3f80] ;  /* 0x003f800057577984 */ /* 0x000f620000000800 */
[----:B------:R-:W-:-:S02]  /*a1a0*/  UIADD3 UR10, UP0, UPT, UR10, 0x80, URZ ;  /* 0x000000800a0a7890 */ /* 0x000fc4000ff1e0ff */
[----:B------:R-:W-:Y:S02]  /*a1b0*/  UIADD3 UR4, UPT, UPT, UR4, 0x1, URZ ;  /* 0x0000000104047890 */ /* 0x000fe4000fffe0ff */
[----:B------:R-:W-:Y:S01]  /*a1c0*/  UIADD3.X UR11, UPT, UPT, URZ, UR11, URZ, UP0, !UPT ;  /* 0x0000000bff0b7290 */ /* 0x000fe200087fe4ff */
[----:B------:R-:W-:Y:S01]  /*a1d0*/  FFMA R76, R107, R77, R76 ;  /* 0x0000004d6b4c7223 */ /* 0x000fe2000000004c */
[----:B------:R-:W-:Y:S01]  /*a1e0*/  UISETP.NE.AND UP0, UPT, UR4, URZ, UPT ;  /* 0x000000ff0400728c */ /* 0x000fe2000bf05270 */
        /* <DEDUP_REMOVED lines=33> */
[----:B0-----:R-:W-:Y:S01]  /*a400*/  FFMA R34, R53, R55, R143 ;  /* 0x0000003735227223 */ /* 0x001fe2000000008f */
[----:B-1----:R-:W-:Y:S01]  /*a410*/  FFMA R50, R108, R43, R32 ;  /* 0x0000002b6c327223 */ /* 0x002fe20000000020 */
[C---:B--2---:R-:W-:Y:S01]  /*a420*/  FFMA R126, R113.reuse, R51, R126 ;  /* 0x00000033717e7223 */ /* 0x044fe2000000007e */
        /* <DEDUP_REMOVED lines=36> */
[C---:B------:R-:W-:Y:S01]  /*a670*/  FFMA R133, R58.reuse, R55, R133 ;  /* 0x000000373a857223 */ /* 0x040fe20000000085 */
[----:B------:R-:W-:Y:S01]  /*a680*/  FFMA R45, R58, R43, R131 ;  /* 0x0000002b3a2d7223 */ /* 0x000fe20000000083 */
[C---:B------:R-:W-:Y:S01]  /*a690*/  FFMA R136, R60.reuse, R51, R48 ;  /* 0x000000333c887223 */ /* 0x040fe20000000030 */
[----:B------:R-:W-:Y:S01]  /*a6a0*/  FFMA R41, R60, R43, R64 ;  /* 0x0000002b3c297223 */ /* 0x000fe20000000040 */
[C---:B-----5:R-:W-:Y:S01]  /*a6b0*/  FFMA R76, R87.reuse, R51, R68 ;  /* 0x00000033574c7223 */ /* 0x060fe20000000044 */
[C---:B------:R-:W-:Y:S01]  /*a6c0*/  FFMA R157, R87.reuse, R55, R75 ;  /* 0x00000037579d7223 */ /* 0x040fe2000000004b */
[----:B------:R-:W-:Y:S01]  /*a6d0*/  FFMA R156, R87, R59, R155 ;  /* 0x0000003b579c7223 */ /* 0x000fe2000000009b */
[-C--:B------:R-:W-:Y:S01]  /*a6e0*/  FFMA R53, R53, R47.reuse, R61 ;  /* 0x0000002f35357223 */ /* 0x080fe2000000003d */
        /* <DEDUP_REMOVED lines=17> */
[----:B------:R-:W-:Y:S01]  /*a800*/  LEA R88, R0, R88, 0x5 ;  /* 0x0000005800587211 */ /* 0x000fe200078e28ff */
[----:B------:R-:W-:Y:S06]  /*a810*/  BAR.SYNC.DEFER_BLOCKING 0x0 ;  /* 0x0000000000007b1d */ /* 0x000fec0000010000 */
[----:B------:R-:W-:Y:S05]  /*a820*/  BRA.U UP0, `(.L_x_4) ;  /* 0xffffff6100247547 */ /* 0x000fea000b83ffff */
.L_x_3:
[----:B0-----:R-:W2:Y:S01]  /*a830*/  LDG.E R0, desc[UR8][R102.64] ;  /* 0x0000000866007981 */ /* 0x001ea2000c1e1900 */
[----:B------:R-:W2:Y:S01]  /*a840*/  LDCU UR4, c[0x0][0x3b0] ;  /* 0x00007600ff0477ac */ /* 0x000ea20008000800 */
[----:B------:R-:W-:Y:S01]  /*a850*/  IADD3 R5, PT, PT, R86, 0x10, RZ ;  /* 0x0000001056057810 */ /* 0x000fe20007ffe0ff */
[----:B--2---:R-:W-:-:S04]  /*a860*/  FMUL R3, R0, UR4 ;  /* 0x0000000400037c20 */ /* 0x004fc80008400000 */
[----:B------:R-:W-:Y:S01]  /*a870*/  FFMA R7, R122, R29, R3 ;  /* 0x0000001d7a077223 */ /* 0x000fe20000000003 */
[----:B------:R-:W-:-:S04]  /*a880*/  IMAD.WIDE.U32 R2, R5, 0x4, R100 ;  /* 0x0000000405027825 */ /* 0x000fc800078e0064 */
[----:B------:R0:W-:Y:S04]  /*a890*/  STG.E desc[UR8][R102.64], R7 ;  /* 0x0000000766007986 */ /* 0x0001e8000c101908 */
[----:B------:R-:W2:Y:S01]  /*a8a0*/  LDG.E R0, desc[UR8][R2.64] ;  /* 0x0000000802007981 */ /* 0x000ea2000c1e1900 */
[----:B------:R-:W-:-:S05]  /*a8b0*/  IADD3 R5, PT, PT, R86, 0x20, RZ ;  /* 0x0000002056057810 */ /* 0x000fca0007ffe0ff */
[----:B------:R-:W-:-:S04]  /*a8c0*/  IMAD.WIDE.U32 R4, R5, 0x4, R100 ;  /* 0x0000000405047825 */ /* 0x000fc800078e0064 */
        /* <DEDUP_REMOVED lines=369> */
[----:B------:R-:W0:Y:S02]  /*bfe0*/  LDG.E R0, desc[UR8][R100.64] ;  /* 0x0000000864007981 */ /* 0x000e24000c1e1900 */
[----:B0-----:R-:W-:-:S04]  /*bff0*/  FMUL R7, R0, UR4 ;  /* 0x0000000400077c20 */ /* 0x001fc80008400000 */
[----:B------:R-:W-:-:S05]  /*c000*/  FFMA R7, R116, R29, R7 ;  /* 0x0000001d74077223 */ /* 0x000fca0000000007 */
[----:B------:R-:W-:Y:S01]  /*c010*/  STG.E desc[UR8][R100.64], R7 ;  /* 0x0000000764007986 */ /* 0x000fe2000c101908 */
[----:B------:R-:W-:Y:S05]  /*c020*/  EXIT ;  /* 0x000000000000794d */ /* 0x000fea0003800000 */
.L_x_5:
        /* <DEDUP_REMOVED lines=13> */
.L_x_33:


//--------------------- .text._Z13sgemm_6_2DregPKfjS0_jPfjffjjj --------------------------
	.section	.text._Z13sgemm_6_2DregPKfjS0_jPfjffjjj,"ax",@progbits
	.align	128
        .global         _Z13sgemm_6_2DregPKfjS0_jPfjffjjj
        .type           _Z13sgemm_6_2DregPKfjS0_jPfjffjjj,@function
        .size           _Z13sgemm_6_2DregPKfjS0_jPfjffjjj,(.L_x_34 - _Z13sgemm_6_2DregPKfjS0_jPfjffjjj)
        .other          _Z13sgemm_6_2DregPKfjS0_jPfjffjjj,@"STO_CUDA_ENTRY STV_DEFAULT"
_Z13sgemm_6_2DregPKfjS0_jPfjffjjj:
.text._Z13sgemm_6_2DregPKfjS0_jPfjffjjj:
[----:B------:R-:W-:Y:S01]  /*0000*/  LDC R1, c[0x0][0x37c] ;  /* 0x0000df00ff017b82 */ /* 0x000fe20000000800 */
[----:B------:R-:W0:Y:S01]  /*0010*/  LDCU UR5, c[0x0][0x3b4] ;  /* 0x00007680ff0577ac */ /* 0x000e220008000800 */
[----:B------:R-:W-:Y:S01]  /*0020*/  HFMA2 R150, -RZ, RZ, 0, 0 ;  /* 0x00000000ff967431 */ /* 0x000fe200000001ff */
[----:B------:R-:W-:Y:S01]  /*0030*/  CS2R R152, SRZ ;  /* 0x0000000000987805 */ /* 0x000fe2000001ff00 */
[----:B------:R-:W-:Y:S01]  /*0040*/  HFMA2 R38, -RZ, RZ, 0, 0 ;  /* 0x00000000ff267431 */ /* 0x000fe200000001ff */
[----:B------:R-:W-:Y:S01]  /*0050*/  CS2R R148, SRZ ;  /* 0x0000000000947805 */ /* 0x000fe2000001ff00 */
[----:B------:R-:W-:Y:S01]  /*0060*/  HFMA2 R140, -RZ, RZ, 0, 0 ;  /* 0x00000000ff8c7431 */ /* 0x000fe200000001ff */
        /* <DEDUP_REMOVED lines=8> */
[----:B------:R-:W-:-:S02]  /*00f0*/  CS2R R68, SRZ ;  /* 0x0000000000447805 */ /* 0x000fc4000001ff00 */
[----:B------:R-:W-:Y:S02]  /*0100*/  MOV R42, RZ ;  /* 0x000000ff002a7202 */ /* 0x000fe40000000f00 */
[----:B------:R-:W-:Y:S02]  /*0110*/  CS2R R136, SRZ ;  /* 0x0000000000887805 */ /* 0x000fe4000001ff00 */
[----:B------:R-:W-:Y:S01]  /*0120*/  CS2R R36, SRZ ;  /* 0x0000000000247805 */ /* 0x000fe2000001ff00 */
[----:B0-----:R-:W-:Y:S01]  /*0130*/  UISETP.GE.U32.AND UP0, UPT, UR5, 0x40, UPT ;  /* 0x000000400500788c */ /* 0x001fe2000bf06070 */
[----:B------:R-:W-:Y:S02]  /*0140*/  CS2R R32, SRZ ;  /* 0x0000000000207805 */ /* 0x000fe4000001ff00 */
[----:B------:R-:W-:Y:S01]  /*0150*/  MOV R145, RZ ;  /* 0x000000ff00917202 */ /* 0x000fe20000000f00 */
[----:B------:R-:W0:Y:S05]  /*0160*/  LDCU.64 UR10, c[0x0][0x358] ;  /* 0x00006b00ff0a77ac */ /* 0x000e2a0008000a00 */
[----:B------:R-:W-:Y:S05]  /*0170*/  BRA.U !UP0, `(.L_x_6) ;  /* 0x000000b908247547 */ /* 0x000fea000b800000 */
[----:B------:R-:W1:Y:S01]  /*0180*/  S2R R114, SR_TID.Y ;  /* 0x0000000000727919 */ /* 0x000e620000002200 */
[----:B------:R-:W2:Y:S01]  /*0190*/  S2UR UR4, SR_CTAID.Y ;  /* 0x00000000000479c3 */ /* 0x000ea20000002600 */
[----:B------:R-:W3:Y:S01]  /*01a0*/  LDCU UR6, c[0x0][0x388] ;  /* 0x00007100ff0677ac */ /* 0x000ee20008000800 */
[----:B------:R-:W-:Y:S01]  /*01b0*/  MOV R150, RZ ;  /* 0x000000ff00967202 */ /* 0x000fe20000000f00 */
[----:B------:R-:W1:Y:S01]  /*01c0*/  S2R R113, SR_TID.X ;  /* 0x0000000000717919 */ /* 0x000e620000002100 */
[----:B------:R-:W4:Y:S01]  /*01d0*/  LDCU UR13, c[0x0][0x398] ;  /* 0x00007300ff0d77ac */ /* 0x000f220008000800 */
[----:B------:R-:W-:Y:S01]  /*01e0*/  USHF.R.U32.HI UR5, URZ, 0x6, UR5 ;  /* 0x00000006ff057899 */ /* 0x000fe20008011605 */
[----:B------:R-:W0:Y:S01]  /*01f0*/  LDCU.64 UR14, c[0x0][0x380] ;  /* 0x00007000ff0e77ac */ /* 0x000e220008000a00 */
[----:B------:R-:W0:Y:S01]  /*0200*/  LDCU.64 UR16, c[0x0][0x390] ;  /* 0x00007200ff1077ac */ /* 0x000e220008000a00 */
[----:B---3--:R-:W-:Y:S01]  /*0210*/  MOV R14, UR6 ;  /* 0x00000006000e7c02 */ /* 0x008fe20008000f00 */
[----:B------:R-:W-:Y:S01]  /*0220*/  UIADD3 UR5, UPT, UPT, -UR5, URZ, URZ ;  /* 0x000000ff05057290 */ /* 0x000fe2000fffe1ff */
[----:B----4-:R-:W-:Y:S01]  /*0230*/  MOV R3, UR13 ;  /* 0x0000000d00037c02 */ /* 0x010fe20008000f00 */
[----:B--2---:R-:W-:Y:S01]  /*0240*/  UIMAD UR4, UR4, UR6, URZ ;  /* 0x00000006040472a4 */ /* 0x004fe2000f8e02ff */
[----:B------:R-:W-:-:S02]  /*0250*/  MOV R123, UR13 ;  /* 0x0000000d007b7c02 */ /* 0x000fc40008000f00 */
[----:B------:R-:W-:Y:S01]  /*0260*/  MOV R16, UR13 ;  /* 0x0000000d00107c02 */ /* 0x000fe20008000f00 */
[----:B------:R-:W-:Y:S01]  /*0270*/  USHF.L.U32 UR4, UR4, 0x6, URZ ;  /* 0x0000000604047899 */ /* 0x000fe200080006ff */
[----:B------:R-:W-:Y:S02]  /*0280*/  MOV R133, UR13 ;  /* 0x0000000d00857c02 */ /* 0x000fe40008000f00 */
[----:B------:R-:W-:Y:S02]  /*0290*/  MOV R132, UR13 ;  /* 0x0000000d00847c02 */ /* 0x000fe40008000f00 */
[----:B------:R-:W-:Y:S01]  /*02a0*/  MOV R127, UR13 ;  /* 0x0000000d007f7c02 */ /* 0x000fe20008000f00 */
[C-C-:B-1----:R-:W-:Y:S02]  /*02b0*/  IMAD R111, R114.reuse, UR6, R113.reuse ;  /* 0x00000006726f7c24 */ /* 0x142fe4000f8e0271 */
[----:B------:R-:W-:-:S03]  /*02c0*/  IMAD R134, R114, UR13, R113 ;  /* 0x0000000d72867c24 */ /* 0x000fc6000f8e0271 */
[CC--:B------:R-:W-:Y:S02]  /*02d0*/  LEA R31, R14.reuse, R111.reuse, 0x5 ;  /* 0x0000006f0e1f7211 */ /* 0x0c0fe400078e28ff */
[C---:B------:R-:W-:Y:S02]  /*02e0*/  LEA R95, R14.reuse, R111, 0x4 ;  /* 0x0000006f0e5f7211 */ /* 0x040fe400078e20ff */
[CC--:B------:R-:W-:Y:S02]  /*02f0*/  LEA R6, R14.reuse, R31.reuse, 0x3 ;  /* 0x0000001f0e067211 */ /* 0x0c0fe400078e18ff */
[----:B------:R-:W-:Y:S02]  /*0300*/  LEA R128, R3, R134, 0x5 ;  /* 0x0000008603807211 */ /* 0x000fe400078e28ff */
[----:B------:R-:W-:Y:S02]  /*0310*/  LEA R7, R14, R31, 0x4 ;  /* 0x0000001f0e077211 */ /* 0x000fe400078e20ff */
[----:B------:R-:W-:-:S02]  /*0320*/  IADD3 R4, PT, PT, R31, 0x30, RZ ;  /* 0x000000301f047810 */ /* 0x000fc40007ffe0ff */
[C---:B------:R-:W-:Y:S02]  /*0330*/  IADD3 R5, PT, PT, R31.reuse, 0x20, RZ ;  /* 0x000000201f057810 */ /* 0x040fe40007ffe0ff */
[C---:B------:R-:W-:Y:S02]  /*0340*/  IADD3 R29, PT, PT, R31.reuse, 0x10, RZ ;  /* 0x000000101f1d7810 */ /* 0x040fe40007ffe0ff */
[----:B------:R-:W-:Y:S02]  /*0350*/  IADD3 R31, P4, PT, R31, UR4, RZ ;  /* 0x000000041f1f7c10 */ /* 0x000fe4000ff9e0ff */
[----:B------:R-:W-:Y:S02]  /*0360*/  IADD3 R3, P2, PT, R6, UR4, RZ ;  /* 0x0000000406037c10 */ /* 0x000fe4000ff5e0ff */
[C---:B------:R-:W-:Y:S02]  /*0370*/  LEA R0, R14.reuse, R95, 0x3 ;  /* 0x0000005f0e007211 */ /* 0x040fe400078e18ff */
[----:B------:R-:W-:-:S02]  /*0380*/  LEA R103, R14, R111, 0x3 ;  /* 0x0000006f0e677211 */ /* 0x000fc400078e18ff */
[----:B------:R-:W-:Y:S02]  /*0390*/  IADD3.X R18, PT, PT, RZ, RZ, RZ, P2, !PT ;  /* 0x000000ffff127210 */ /* 0x000fe400017fe4ff */
[----:B------:R-:W-:Y:S02]  /*03a0*/  IADD3.X R80, PT, PT, RZ, RZ, RZ, P4, !PT ;  /* 0x000000ffff507210 */ /* 0x000fe400027fe4ff */
[----:B------:R-:W-:Y:S02]  /*03b0*/  IADD3 R2, P5, PT, R7, UR4, RZ ;  /* 0x0000000407027c10 */ /* 0x000fe4000ffbe0ff */
[----:B------:R-:W-:Y:S02]  /*03c0*/  IADD3 R29, P2, PT, R29, UR4, RZ ;  /* 0x000000041d1d7c10 */ /* 0x000fe4000ff5e0ff */
[----:B------:R-:W-:Y:S02]  /*03d0*/  IADD3 R87, P4, PT, R0, UR4, RZ ;  /* 0x0000000400577c10 */ /* 0x000fe4000ff9e0ff */
[----:B------:R-:W-:-:S02]  /*03e0*/  IADD3 R105, PT, PT, R111, 0x30, RZ ;  /* 0x000000306f697810 */ /* 0x000fc40007ffe0ff */
[C---:B------:R-:W-:Y:S02]  /*03f0*/  IADD3 R89, PT, PT, R95.reuse, 0x30, RZ ;  /* 0x000000305f597810 */ /* 0x040fe40007ffe0ff */
[C---:B------:R-:W-:Y:S02]  /*0400*/  IADD3 R91, PT, PT, R95.reuse, 0x20, RZ ;  /* 0x000000205f5b7810 */ /* 0x040fe40007ffe0ff */
[C---:B------:R-:W-:Y:S02]  /*0410*/  IADD3 R93, PT, PT, R95.reuse, 0x10, RZ ;  /* 0x000000105f5d7810 */ /* 0x040fe40007ffe0ff */
[----:B------:R-:W-:Y:S02]  /*0420*/  IADD3 R95, P3, PT, R95, UR4, RZ ;  /* 0x000000045f5f7c10 */ /* 0x000fe4000ff7e0ff */
[C---:B------:R-:W-:Y:S02]  /*0430*/  IADD3 R97, PT, PT, R103.reuse, 0x30, RZ ;  /* 0x0000003067617810 */ /* 0x040fe40007ffe0ff */
[----:B------:R-:W-:-:S02]  /*0440*/  IADD3 R99, PT, PT, R103, 0x20, RZ ;  /* 0x0000002067637810 */ /* 0x000fc40007ffe0ff */
[----:B------:R-:W-:Y:S02]  /*0450*/  IADD3 R101, PT, PT, R103, 0x10, RZ ;  /* 0x0000001067657810 */ /* 0x000fe40007ffe0ff */
[C---:B------:R-:W-:Y:S02]  /*0460*/  IADD3 R107, PT, PT, R111.reuse, 0x20, RZ ;  /* 0x000000206f6b7810 */ /* 0x040fe40007ffe0ff */
[----:B------:R-:W-:Y:S02]  /*0470*/  IADD3 R109, PT, PT, R111, 0x10, RZ ;  /* 0x000000106f6d7810 */ /* 0x000fe40007ffe0ff */
[----:B------:R-:W-:Y:S02]  /*0480*/  IADD3 R103, P1, PT, R103, UR4, RZ ;  /* 0x0000000467677c10 */ /* 0x000fe4000ff3e0ff */
[----:B------:R-:W-:Y:S02]  /*0490*/  IADD3.X R17, PT, PT, RZ, RZ, RZ, P5, !PT ;  /* 0x000000ffff117210 */ /* 0x000fe40002ffe4ff */
[----:B------:R-:W-:-:S02]  /*04a0*/  IADD3.X R30, PT, PT, RZ, RZ, RZ, P2, !PT ;  /* 0x000000ffff1e7210 */ /* 0x000fc400017fe4ff */
[----:B------:R-:W-:Y:S02]  /*04b0*/  IADD3.X R88, PT, PT, RZ, RZ, RZ, P4, !PT ;  /* 0x000000ffff587210 */ /* 0x000fe400027fe4ff */
[----:B------:R-:W-:Y:S02]  /*04c0*/  IADD3 R105, P0, PT, R105, UR4, RZ ;  /* 0x0000000469697c10 */ /* 0x000fe4000ff1e0ff */
[----:B------:R-:W-:Y:S02]  /*04d0*/  IADD3 R4, P6, PT, R4, UR4, RZ ;  /* 0x0000000404047c10 */ /* 0x000fe4000ffde0ff */
[----:B------:R-:W-:Y:S02]  /*04e0*/  IADD3 R5, P5, PT, R5, UR4, RZ ;  /* 0x0000000405057c10 */ /* 0x000fe4000ffbe0ff */
[----:B------:R-:W-:Y:S02]  /*04f0*/  IADD3 R111, P2, PT, R111, UR4, RZ ;  /* 0x000000046f6f7c10 */ /* 0x000fe4000ff5e0ff */
[----:B------:R-:W-:-:S02]  /*0500*/  IADD3 R89, P4, PT, R89, UR4, RZ ;  /* 0x0000000459597c10 */ /* 0x000fc4000ff9e0ff */
[----:B------:R-:W-:Y:S02]  /*0510*/  LEA R123, R123, R128, 0x4 ;  /* 0x000000807b7b7211 */ /* 0x000fe400078e20ff */
[----:B------:R-:W-:Y:S02]  /*0520*/  LEA R14, R14, R7, 0x3 ;  /* 0x000000070e0e7211 */ /* 0x000fe400078e18ff */
[----:B------:R-:W-:Y:S02]  /*0530*/  IADD3 R10, PT, PT, R6, 0x30, RZ ;  /* 0x00000030060a7810 */ /* 0x000fe40007ffe0ff */
[----:B------:R-:W-:Y:S02]  /*0540*/  IADD3.X R96, PT, PT, RZ, RZ, RZ, P3, !PT ;  /* 0x000000ffff607210 */ /* 0x000fe40001ffe4ff */
[----:B------:R-:W-:Y:S02]  /*0550*/  IADD3 R91, P3, PT, R91, UR4, RZ ;  /* 0x000000045b5b7c10 */ /* 0x000fe4000ff7e0ff */
[----:B------:R-:W-:-:S02]  /*0560*/  IADD3.X R104, PT, PT, RZ, RZ, RZ, P1, !PT ;  /* 0x000000ffff687210 */ /* 0x000fc40000ffe4ff */
[----:B------:R-:W-:Y:S02]  /*0570*/  IADD3.X R19, PT, PT, RZ, RZ, RZ, P6, !PT ;  /* 0x000000ffff137210 */ /* 0x000fe400037fe4ff */
[----:B------:R-:W-:Y:S02]  /*0580*/  IADD3.X R20, PT, PT, RZ, RZ, RZ, P5, !PT ;  /* 0x000000ffff147210 */ /* 0x000fe40002ffe4ff */
[----:B------:R-:W-:Y:S02]  /*0590*/  IADD3 R13, PT, PT, R7, 0x30, RZ ;  /* 0x00000030070d7810 */ /* 0x000fe40007ffe0ff */
[C---:B------:R-:W-:Y:S02]  /*05a0*/  IADD3 R11, PT, PT, R6.reuse, 0x20, RZ ;  /* 0x00000020060b7810 */ /* 0x040fe40007ffe0ff */
[----:B------:R-:W-:Y:S02]  /*05b0*/  IADD3 R12, PT, PT, R6, 0x10, RZ ;  /* 0x00000010060c7810 */ /* 0x000fe40007ffe0ff */
[----:B------:R-:W-:-:S02]  /*05c0*/  IADD3 R93, P1, PT, R93, UR4, RZ ;  /* 0x000000045d5d7c10 */ /* 0x000fc4000ff3e0ff */
[----:B------:R-:W-:Y:S02]  /*05d0*/  IADD3.X R106, PT, PT, RZ, RZ, RZ, P0, !PT ;  /* 0x000000ffff6a7210 */ /* 0x000fe400007fe4ff */
[----:B------:R-:W-:Y:S02]  /*05e0*/  IADD3.X R112, PT, PT, RZ, RZ, RZ, P2, !PT ;  /* 0x000000ffff707210 */ /* 0x000fe400017fe4ff */
[----:B------:R-:W-:Y:S02]  /*05f0*/  IADD3.X R90, PT, PT, RZ, RZ, RZ, P4, !PT ;  /* 0x000000ffff5a7210 */ /* 0x000fe400027fe4ff */
[----:B------:R-:W-:Y:S02]  /*0600*/  IADD3 R107, P6, PT, R107, UR4, RZ ;  /* 0x000000046b6b7c10 */ /* 0x000fe4000ffde0ff */
[----:B------:R-:W-:Y:S02]  /*0610*/  IADD3 R109, P5, PT, R109, UR4, RZ ;  /* 0x000000046d6d7c10 */ /* 0x000fe4000ffbe0ff */
[----:B------:R-:W-:-:S02]  /*0620*/  IADD3 R8, PT, PT, R7, 0x20, RZ ;  /* 0x0000002007087810 */ /* 0x000fc40007ffe0ff */
[----:B------:R-:W-:Y:S02]  /*0630*/  IADD3 R97, P0, PT, R97, UR4, RZ ;  /* 0x0000000461617c10 */ /* 0x000fe4000ff1e0ff */
[----:B------:R-:W-:Y:S02]  /*0640*/  LEA R119, R16, R123, 0x3 ;  /* 0x0000007b10777211 */ /* 0x000fe400078e18ff */
[----:B------:R-:W-:Y:S02]  /*0650*/  IADD3 R6, P2, PT, R14, UR4, RZ ;  /* 0x000000040e067c10 */ /* 0x000fe4000ff5e0ff */
[----:B------:R-:W-:Y:S02]  /*0660*/  IADD3 R10, P4, PT, R10, UR4, RZ ;  /* 0x000000040a0a7c10 */ /* 0x000fe4000ff9e0ff */
[----:B------:R-:W-:Y:S02]  /*0670*/  IADD3 R9, PT, PT, R7, 0x10, RZ ;  /* 0x0000001007097810 */ /* 0x000fe40007ffe0ff */
[----:B------:R-:W-:-:S02]  /*0680*/  IADD3 R16, PT, PT, R14, 0x30, RZ ;  /* 0x000000300e107810 */ /* 0x000fc40007ffe0ff */
[----:B------:R-:W-:Y:S02]  /*0690*/  IADD3.X R92, PT, PT, RZ, RZ, RZ, P3, !PT ;  /* 0x000000ffff5c7210 */ /* 0x000fe40001ffe4ff */
[----:B------:R-:W-:Y:S02]  /*06a0*/  IADD3 R7, P3, PT, R13, UR4, RZ ;  /* 0x000000040d077c10 */ /* 0x000fe4000ff7e0ff */
[----:B------:R-:W-:Y:S02]  /*06b0*/  IADD3.X R94, PT, PT, RZ, RZ, RZ, P1, !PT ;  /* 0x000000ffff5e7210 */ /* 0x000fe40000ffe4ff */
[----:B------:R-:W-:Y:S02]  /*06c0*/  IADD3.X R108, PT, PT, RZ, RZ, RZ, P6, !PT ;  /* 0x000000ffff6c7210 */ /* 0x000fe400037fe4ff */
[----:B------:R-:W-:Y:S02]  /*06d0*/  IADD3.X R110, PT, PT, RZ, RZ, RZ, P5, !PT ;  /* 0x000000ffff6e7210 */ /* 0x000fe40002ffe4ff */
[----:B------:R-:W-:-:S02]  /*06e0*/  IADD3 R8, P1, PT, R8, UR4, RZ ;  /* 0x0000000408087c10 */ /* 0x000fc4000ff3e0ff */
[----:B------:R-:W-:Y:S02]  /*06f0*/  IADD3.X R98, PT, PT, RZ, RZ, RZ, P0, !PT ;  /* 0x000000ffff627210 */ /* 0x000fe400007fe4ff */
[----:B------:R-:W-:Y:S02]  /*0700*/  IADD3.X R21, PT, PT, RZ, RZ, RZ, P2, !PT ;  /* 0x000000ffff157210 */ /* 0x000fe400017fe4ff */
[----:B------:R-:W-:Y:S02]  /*0710*/  IADD3.X R25, PT, PT, RZ, RZ, RZ, P4, !PT ;  /* 0x000000ffff197210 */ /* 0x000fe400027fe4ff */
[C---:B------:R-:W-:Y:S02]  /*0720*/  IADD3 R81, PT, PT, R0.reuse, 0x30, RZ ;  /* 0x0000003000517810 */ /* 0x040fe40007ffe0ff */
[C---:B------:R-:W-:Y:S02]  /*0730*/  IADD3 R83, PT, PT, R0.reuse, 0x20, RZ ;  /* 0x0000002000537810 */ /* 0x040fe40007ffe0ff */
[----:B------:R-:W-:-:S02]  /*0740*/  IADD3 R85, PT, PT, R0, 0x10, RZ ;  /* 0x0000001000557810 */ /* 0x000fc40007ffe0ff */
[----:B------:R-:W-:Y:S02]  /*0750*/  IADD3 R99, P6, PT, R99, UR4, RZ ;  /* 0x0000000463637c10 */ /* 0x000fe4000ffde0ff */
[----:B------:R-:W-:Y:S02]  /*0760*/  IADD3 R101, P5, PT, R101, UR4, RZ ;  /* 0x0000000465657c10 */ /* 0x000fe4000ffbe0ff */
[----:B------:R-:W-:Y:S02]  /*0770*/  IADD3 R9, P0, PT, R9, UR4, RZ ;  /* 0x0000000409097c10 */ /* 0x000fe4000ff1e0ff */
[----:B------:R-:W-:Y:S02]  /*0780*/  IADD3 R11, P2, PT, R11, UR4, RZ ;  /* 0x000000040b0b7c10 */ /* 0x000fe4000ff5e0ff */
[----:B------:R-:W-:Y:S02]  /*0790*/  IADD3 R13, P4, PT, R16, UR4, RZ ;  /* 0x00000004100d7c10 */ /* 0x000fe4000ff9e0ff */
[----:B------:R-:W-:-:S02]  /*07a0*/  IADD3 R0, PT, PT, R14, 0x20, RZ ;  /* 0x000000200e007810 */ /* 0x000fc40007ffe0ff */
[----:B------:R-:W-:Y:S02]  /*07b0*/  IADD3 R15, PT, PT, R14, 0x10, RZ ;  /* 0x000000100e0f7810 */ /* 0x000fe40007ffe0ff */
[----:B------:R-:W-:Y:S02]  /*07c0*/  SHF.L.U64.HI R16, R2, 0x2, R17 ;  /* 0x0000000202107819 */ /* 0x000fe40000010211 */
[----:B------:R-:W-:Y:S02]  /*07d0*/  IADD3.X R22, PT, PT, RZ, RZ, RZ, P3, !PT ;  /* 0x000000ffff167210 */ /* 0x000fe40001ffe4ff */
[----:B------:R-:W-:Y:S02]  /*07e0*/  SHF.L.U64.HI R17, R3, 0x2, R18 ;  /* 0x0000000203117819 */ /* 0x000fe40000010212 */
[----:B------:R-:W-:Y:S02]  /*07f0*/  IADD3 R12, P3, PT, R12, UR4, RZ ;  /* 0x000000040c0c7c10 */ /* 0x000fe4000ff7e0ff */
[----:B------:R-:W-:-:S02]  /*0800*/  IADD3.X R23, PT, PT, RZ, RZ, RZ, P1, !PT ;  /* 0x000000ffff177210 */ /* 0x000fc40000ffe4ff */
[----:B------:R-:W-:Y:S02]  /*0810*/  SHF.L.U64.HI R18, R4, 0x2, R19 ;  /* 0x0000000204127819 */ /* 0x000fe40000010213 */
[----:B------:R-:W-:Y:S02]  /*0820*/  IADD3.X R100, PT, PT, RZ, RZ, RZ, P6, !PT ;  /* 0x000000ffff647210 */ /* 0x000fe400037fe4ff */
[----:B------:R-:W-:Y:S02]  /*0830*/  IADD3.X R24, PT, PT, RZ, RZ, RZ, P0, !PT ;  /* 0x000000ffff187210 */ /* 0x000fe400007fe4ff */
[----:B------:R-:W-:Y:S02]  /*0840*/  IADD3.X R102, PT, PT, RZ, RZ, RZ, P5, !PT ;  /* 0x000000ffff667210 */ /* 0x000fe40002ffe4ff */
[----:B------:R-:W-:Y:S02]  /*0850*/  IADD3.X R26, PT, PT, RZ, RZ, RZ, P2, !PT ;  /* 0x000000ffff1a7210 */ /* 0x000fe400017fe4ff */
[----:B------:R-:W-:-:S02]  /*0860*/  SHF.L.U64.HI R19, R5, 0x2, R20 ;  /* 0x0000000205137819 */ /* 0x000fc40000010214 */
[----:B------:R-:W-:Y:S02]  /*0870*/  LEA R133, R133, R134, 0x4 ;  /* 0x0000008685857211 */ /* 0x000fe400078e20ff */
[----:B------:R-:W-:Y:S02]  /*0880*/  IADD3 R81, P1, PT, R81, UR4, RZ ;  /* 0x0000000451517c10 */ /* 0x000fe4000ff3e0ff */
[----:B------:R-:W-:Y:S02]  /*0890*/  IADD3 R83, P6, PT, R83, UR4, RZ ;  /* 0x0000000453537c10 */ /* 0x000fe4000ffde0ff */
[----:B------:R-:W-:Y:S02]  /*08a0*/  IADD3 R85, P0, PT, R85, UR4, RZ ;  /* 0x0000000455557c10 */ /* 0x000fe4000ff1e0ff */
[----:B------:R-:W-:Y:S02]  /*08b0*/  IADD3 R14, P2, PT, R0, UR4, RZ ;  /* 0x00000004000e7c10 */ /* 0x000fe4000ff5e0ff */
[----:B------:R-:W-:Y:S01]  /*08c0*/  IADD3 R15, P5, PT, R15, UR4, RZ ;  /* 0x000000040f0f7c10 */ /* 0x000fe2000ffbe0ff */
[----:B------:R-:W-:Y:S01]  /*08d0*/  UMOV UR4, URZ ;  /* 0x000000ff00047c82 */ /* 0x000fe20008000000 */
[----:B------:R-:W-:-:S02]  /*08e0*/  SHF.L.U64.HI R20, R6, 0x2, R21 ;  /* 0x0000000206147819 */ /* 0x000fc40000010215 */
[----:B------:R-:W-:Y:S02]  /*08f0*/  SHF.L.U64.HI R21, R7, 0x2, R22 ;  /* 0x0000000207157819 */ /* 0x000fe40000010216 */
[----:B------:R-:W-:Y:S02]  /*0900*/  IADD3.X R27, PT, PT, RZ, RZ, RZ, P3, !PT ;  /* 0x000000ffff1b7210 */ /* 0x000fe40001ffe4ff */
[----:B------:R-:W-:Y:S02]  /*0910*/  SHF.L.U64.HI R22, R8, 0x2, R23 ;  /* 0x0000000208167819 */ /* 0x000fe40000010217 */
[----:B------:R-:W-:Y:S02]  /*0920*/  SHF.L.U64.HI R23, R9, 0x2, R24 ;  /* 0x0000000209177819 */ /* 0x000fe40000010218 */
[----:B------:R-:W-:Y:S02]  /*0930*/  IADD3.X R28, PT, PT, RZ, RZ, RZ, P4, !PT ;  /* 0x000000ffff1c7210 */ /* 0x000fe400027fe4ff */
[----:B------:R-:W-:-:S02]  /*0940*/  LEA R132, R132, R133, 0x3 ;  /* 0x0000008584847211 */ /* 0x000fc400078e18ff */
[----:B------:R-:W-:Y:S02]  /*0950*/  LEA R127, R127, R128, 0x3 ;  /* 0x000000807f7f7211 */ /* 0x000fe400078e18ff */
[----:B------:R-:W-:Y:S02]  /*0960*/  IADD3.X R82, PT, PT, RZ, RZ, RZ, P1, !PT ;  /* 0x000000ffff527210 */ /* 0x000fe40000ffe4ff */
[----:B------:R-:W-:Y:S02]  /*0970*/  IADD3.X R84, PT, PT, RZ, RZ, RZ, P6, !PT ;  /* 0x000000ffff547210 */ /* 0x000fe400037fe4ff */
[----:B------:R-:W-:Y:S02]  /*0980*/  IADD3.X R86, PT, PT, RZ, RZ, RZ, P0, !PT ;  /* 0x000000ffff567210 */ /* 0x000fe400007fe4ff */
[----:B------:R-:W-:Y:S02]  /*0990*/  SHF.L.U64.HI R24, R10, 0x2, R25 ;  /* 0x000000020a187819 */ /* 0x000fe40000010219 */
[----:B------:R-:W-:-:S02]  /*09a0*/  IADD3.X R35, PT, PT, RZ, RZ, RZ, P2, !PT ;  /* 0x000000ffff237210 */ /* 0x000fc400017fe4ff */
[----:B------:R-:W-:Y:S02]  /*09b0*/  IADD3.X R0, PT, PT, RZ, RZ, RZ, P5, !PT ;  /* 0x000000ffff007210 */ /* 0x000fe40002ffe4ff */
[----:B------:R-:W-:Y:S02]  /*09c0*/  SHF.L.U64.HI R25, R11, 0x2, R26 ;  /* 0x000000020b197819 */ /* 0x000fe4000001021a */
[----:B------:R-:W-:Y:S02]  /*09d0*/  SHF.L.U64.HI R26, R12, 0x2, R27 ;  /* 0x000000020c1a7819 */ /* 0x000fe4000001021b */
[----:B------:R-:W-:Y:S02]  /*09e0*/  SHF.L.U64.HI R27, R13, 0x2, R28 ;  /* 0x000000020d1b7819 */ /* 0x000fe4000001021c */
[C---:B------:R-:W-:Y:S02]  /*09f0*/  IADD3 R131, PT, PT, R132.reuse, 0x10, RZ ;  /* 0x0000001084837810 */ /* 0x040fe40007ffe0ff */
[----:B------:R-:W-:-:S02]  /*0a00*/  IADD3 R130, PT, PT, R132, 0x20, RZ ;  /* 0x0000002084827810 */ /* 0x000fc40007ffe0ff */
[----:B------:R-:W-:Y:S02]  /*0a10*/  IADD3 R129, PT, PT, R132, 0x30, RZ ;  /* 0x0000003084817810 */ /* 0x000fe40007ffe0ff */
[C---:B------:R-:W-:Y:S02]  /*0a20*/  IADD3 R126, PT, PT, R127.reuse, 0x10, RZ ;  /* 0x000000107f7e7810 */ /* 0x040fe40007ffe0ff */
[C---:B------:R-:W-:Y:S02]  /*0a30*/  IADD3 R125, PT, PT, R127.reuse, 0x20, RZ ;  /* 0x000000207f7d7810 */ /* 0x040fe40007ffe0ff */
[----:B------:R-:W-:Y:S02]  /*0a40*/  IADD3 R124, PT, PT, R127, 0x30, RZ ;  /* 0x000000307f7c7810 */ /* 0x000fe40007ffe0ff */
[C---:B------:R-:W-:Y:S02]  /*0a50*/  IADD3 R122, PT, PT, R123.reuse, 0x10, RZ ;  /* 0x000000107b7a7810 */ /* 0x040fe40007ffe0ff */
[----:B------:R-:W-:-:S02]  /*0a60*/  IADD3 R121, PT, PT, R123, 0x20, RZ ;  /* 0x000000207b797810 */ /* 0x000fc40007ffe0ff */
[----:B------:R-:W-:Y:S02]  /*0a70*/  IADD3 R120, PT, PT, R123, 0x30, RZ ;  /* 0x000000307b787810 */ /* 0x000fe40007ffe0ff */
[----:B------:R-:W-:Y:S02]  /*0a80*/  SHF.L.U64.HI R80, R31, 0x2, R80 ;  /* 0x000000021f507819 */ /* 0x000fe40000010250 */
[----:B------:R-:W-:Y:S02]  /*0a90*/  SHF.L.U64.HI R96, R95, 0x2, R96 ;  /* 0x000000025f607819 */ /* 0x000fe40000010260 */
[----:B------:R-:W-:Y:S02]  /*0aa0*/  SHF.L.U64.HI R104, R103, 0x2, R104 ;  /* 0x0000000267687819 */ /* 0x000fe40000010268 */
[----:B------:R-:W-:Y:S02]  /*0ab0*/  SHF.L.U64.HI R106, R105, 0x2, R106 ;  /* 0x00000002696a7819 */ /* 0x000fe4000001026a */
[----:B------:R-:W-:-:S02]  /*0ac0*/  SHF.L.U64.HI R108, R107, 0x2, R108 ;  /* 0x000000026b6c7819 */ /* 0x000fc4000001026c */
[----:B------:R-:W-:Y:S02]  /*0ad0*/  SHF.L.U64.HI R110, R109, 0x2, R110 ;  /* 0x000000026d6e7819 */ /* 0x000fe4000001026e */
[----:B------:R-:W-:Y:S02]  /*0ae0*/  SHF.L.U64.HI R112, R111, 0x2, R112 ;  /* 0x000000026f707819 */ /* 0x000fe40000010270 */
[C---:B------:R-:W-:Y:S02]  /*0af0*/  IADD3 R118, PT, PT, R119.reuse, 0x10, RZ ;  /* 0x0000001077767810 */ /* 0x040fe40007ffe0ff */
[C---:B------:R-:W-:Y:S02]  /*0b00*/  IADD3 R117, PT, PT, R119.reuse, 0x20, RZ ;  /* 0x0000002077757810 */ /* 0x040fe40007ffe0ff */
[----:B------:R-:W-:Y:S02]  /*0b10*/  IADD3 R116, PT, PT, R119, 0x30, RZ ;  /* 0x0000003077747810 */ /* 0x000fe40007ffe0ff */
[----:B------:R-:W-:-:S02]  /*0b20*/  SHF.L.U64.HI R30, R29, 0x2, R30 ;  /* 0x000000021d1e7819 */ /* 0x000fc4000001021e */
[----:B------:R-:W-:Y:S02]  /*0b30*/  SHF.L.U64.HI R88, R87, 0x2, R88 ;  /* 0x0000000257587819 */ /* 0x000fe40000010258 */
[----:B------:R-:W-:Y:S02]  /*0b40*/  SHF.L.U64.HI R90, R89, 0x2, R90 ;  /* 0x00000002595a7819 */ /* 0x000fe4000001025a */
[----:B------:R-:W-:Y:S02]  /*0b50*/  SHF.L.U64.HI R92, R91, 0x2, R92 ;  /* 0x000000025b5c7819 */ /* 0x000fe4000001025c */
[----:B------:R-:W-:Y:S02]  /*0b60*/  SHF.L.U64.HI R94, R93, 0x2, R94 ;  /* 0x000000025d5e7819 */ /* 0x000fe4000001025e */
[----:B------:R-:W-:Y:S02]  /*0b70*/  SHF.L.U64.HI R98, R97, 0x2, R98 ;  /* 0x0000000261627819 */ /* 0x000fe40000010262 */
[----:B------:R-:W-:-:S02]  /*0b80*/  SHF.L.U64.HI R100, R99, 0x2, R100 ;  /* 0x0000000263647819 */ /* 0x000fc40000010264 */
[----:B------:R-:W-:Y:S02]  /*0b90*/  SHF.L.U64.HI R102, R101, 0x2, R102 ;  /* 0x0000000265667819 */ /* 0x000fe40000010266 */
[----:B------:R-:W-:Y:S02]  /*0ba0*/  SHF.L.U64.HI R82, R81, 0x2, R82 ;  /* 0x0000000251527819 */ /* 0x000fe40000010252 */
[----:B------:R-:W-:Y:S02]  /*0bb0*/  SHF.L.U64.HI R84, R83, 0x2, R84 ;  /* 0x0000000253547819 */ /* 0x000fe40000010254 */
[----:B------:R-:W-:Y:S02]  /*0bc0*/  SHF.L.U64.HI R86, R85, 0x2, R86 ;  /* 0x0000000255567819 */ /* 0x000fe40000010256 */
[----:B------:R-:W-:Y:S02]  /*0bd0*/  SHF.L.U64.HI R28, R14, 0x2, R35 ;  /* 0x000000020e1c7819 */ /* 0x000fe40000010223 */
[----:B0-----:R-:W-:-:S07]  /*0be0*/  SHF.L.U64.HI R0, R15, 0x2, R0 ;  /* 0x000000020f007819 */ /* 0x001fce0000010200 */
.L_x_7:
[----:B------:R-:W0:Y:S01]  /*0bf0*/  S2UR UR6, SR_CTAID.X ;  /* 0x00000000000679c3 */ /* 0x000e220000002500 */
[----:B------:R-:W-:-:S04]  /*0c00*/  LEA R48, P0, R111, UR14, 0x2 ;  /* 0x0000000e6f307c11 */ /* 0x000fc8000f8010ff */
[----:B------:R-:W-:Y:S02]  /*0c10*/  IADD3.X R49, PT, PT, R112, UR15, RZ, P0, !PT ;  /* 0x0000000f70317c10 */ /* 0x000fe400087fe4ff */
[----:B------:R-:W-:-:S03]  /*0c20*/  LEA R70, P1, R109, UR14, 0x2 ;  /* 0x0000000e6d467c11 */ /* 0x000fc6000f8210ff */
[----:B------:R1:W2:Y:S01]  /*0c30*/  LDG.E R43, desc[UR10][R48.64] ;  /* 0x0000000a302b7981 */ /* 0x0002a2000c1e1900 */
[----:B0-----:R-:W-:-:S04]  /*0c40*/  ULEA UR8, UP0, UR6, UR4, 0x6 ;  /* 0x0000000406087291 */ /* 0x001fc8000f8030ff */
[----:B------:R-:W-:Y:S02]  /*0c50*/  UIADD3.X UR12, UPT, UPT, URZ, URZ, URZ, UP0, !UPT ;  /* 0x000000ffff0c7290 */ /* 0x000fe400087fe4ff */
[----:B------:R-:W-:-:S04]  /*0c60*/  IADD3 R35, P0, PT, R134, UR8, RZ ;  /* 0x0000000886237c10 */ /* 0x000fc8000ff1e0ff */
[----:B------:R-:W-:Y:S02]  /*0c70*/  IADD3.X R50, PT, PT, RZ, UR12, RZ, P0, !PT ;  /* 0x0000000cff327c10 */ /* 0x000fe400087fe4ff */
[C---:B------:R-:W-:Y:S02]  /*0c80*/  LEA R34, P0, R35.reuse, UR16, 0x2 ;  /* 0x0000001023227c11 */ /* 0x040fe4000f8010ff */
[----:B------:R-:W-:Y:S02]  /*0c90*/  IADD3.X R71, PT, PT, R110, UR15, RZ, P1, !PT ;  /* 0x0000000f6e477c10 */ /* 0x000fe40008ffe4ff */
[----:B------:R-:W-:Y:S02]  /*0ca0*/  LEA.HI.X R35, R35, UR17, R50, 0x2, P0 ;  /* 0x0000001123237c11 */ /* 0x000fe400080f1432 */
[----:B------:R-:W-:Y:S01]  /*0cb0*/  IADD3 R39, PT, PT, R134, 0x10, RZ ;  /* 0x0000001086277810 */ /* 0x000fe20007ffe0ff */
[----:B------:R-:W3:Y:S04]  /*0cc0*/  LDG.E R70, desc[UR10][R70.64] ;  /* 0x0000000a46467981 */ /* 0x000ee8000c1e1900 */
[----:B------:R0:W4:Y:S01]  /*0cd0*/  LDG.E R67, desc[UR10][R34.64] ;  /* 0x0000000a22437981 */ /* 0x000122000c1e1900 */
[----:B------:R-:W-:-:S04]  /*0ce0*/  IADD3 R39, P0, PT, R39, UR8, RZ ;  /* 0x0000000827277c10 */ /* 0x000fc8000ff1e0ff */
[----:B------:R-:W-:Y:S02]  /*0cf0*/  IADD3.X R50, PT, PT, RZ, UR12, RZ, P0, !PT ;  /* 0x0000000cff327c10 */ /* 0x000fe400087fe4ff */
[----:B-1----:R-:W-:Y:S02]  /*0d00*/  LEA R48, P0, R39, UR16, 0x2 ;  /* 0x0000001027307c11 */ /* 0x002fe4000f8010ff */
[----:B0-----:R-:W-:Y:S02]  /*0d10*/  LEA R34, P1, R107, UR14, 0x2 ;  /* 0x0000000e6b227c11 */ /* 0x001fe4000f8210ff */
[----:B------:R-:W-:Y:S02]  /*0d20*/  LEA.HI.X R49, R39, UR17, R50, 0x2, P0 ;  /* 0x0000001127317c11 */ /* 0x000fe400080f1432 */
[----:B------:R-:W-:-:S03]  /*0d30*/  IADD3.X R35, PT, PT, R108, UR15, RZ, P1, !PT ;  /* 0x0000000f6c237c10 */ /* 0x000fc60008ffe4ff */
[----:B------:R-:W5:Y:S01]  /*0d40*/  LDG.E R65, desc[UR10][R48.64] ;  /* 0x0000000a30417981 */ /* 0x000f62000c1e1900 */
[----:B------:R-:W-:-:S03]  /*0d50*/  IADD3 R39, PT, PT, R134, 0x20, RZ ;  /* 0x0000002086277810 */ /* 0x000fc60007ffe0ff */
[----:B------:R0:W5:Y:S01]  /*0d60*/  LDG.E R66, desc[UR10][R34.64] ;  /* 0x0000000a22427981 */ /* 0x000162000c1e1900 */
[----:B------:R-:W-:Y:S02]  /*0d70*/  LEA R62, P1, R103, UR14, 0x2 ;  /* 0x0000000e673e7c11 */ /* 0x000fe4000f8210ff */
[----:B0-----:R-:W-:-:S04]  /*0d80*/  LEA R34, P0, R105, UR14, 0x2 ;  /* 0x0000000e69227c11 */ /* 0x001fc8000f8010ff */
[----:B------:R-:W-:Y:S02]  /*0d90*/  IADD3.X R35, PT, PT, R106, UR15, RZ, P0, !PT ;  /* 0x0000000f6a237c10 */ /* 0x000fe400087fe4ff */
[----:B------:R-:W-:-:S03]  /*0da0*/  IADD3 R39, P0, PT, R39, UR8, RZ ;  /* 0x0000000827277c10 */ /* 0x000fc6000ff1e0ff */
[----:B------:R0:W5:Y:S01]  /*0db0*/  LDG.E R64, desc[UR10][R34.64] ;  /* 0x0000000a22407981 */ /* 0x000162000c1e1900 */
[----:B------:R-:W-:Y:S02]  /*0dc0*/  IADD3.X R50, PT, PT, RZ, UR12, RZ, P0, !PT ;  /* 0x0000000cff327c10 */ /* 0x000fe400087fe4ff */
[----:B------:R-:W-:Y:S02]  /*0dd0*/  IADD3.X R63, PT, PT, R104, UR15, RZ, P1, !PT ;  /* 0x0000000f683f7c10 */ /* 0x000fe40008ffe4ff */
[----:B0-----:R-:W-:-:S03]  /*0de0*/  LEA R34, P0, R39, UR16, 0x2 ;  /* 0x0000001027227c11 */ /* 0x001fc6000f8010ff */
[----:B------:R-:W5:Y:S01]  /*0df0*/  LDG.E R62, desc[UR10][R62.64] ;  /* 0x0000000a3e3e7981 */ /* 0x000f62000c1e1900 */
[----:B------:R-:W-:Y:S02]  /*0e00*/  LEA.HI.X R35, R39, UR17, R50, 0x2, P0 ;  /* 0x0000001127237c11 */ /* 0x000fe400080f1432 */
[----:B------:R-:W-:Y:S02]  /*0e10*/  LEA R58, P0, R99, UR14, 0x2 ;  /* 0x0000000e633a7c11 */ /* 0x000fe4000f8010ff */
[----:B------:R-:W-:Y:S02]  /*0e20*/  LEA R60, P2, R101, UR14, 0x2 ;  /* 0x0000000e653c7c11 */ /* 0x000fe4000f8410ff */
[----:B------:R-:W-:Y:S01]  /*0e30*/  IADD3.X R59, PT, PT, R100, UR15, RZ, P0, !PT ;  /* 0x0000000f643b7c10 */ /* 0x000fe200087fe4ff */
[----:B------:R0:W5:Y:S01]  /*0e40*/  LDG.E R63, desc[UR10][R34.64] ;  /* 0x0000000a223f7981 */ /* 0x000162000c1e1900 */
[----:B------:R-:W-:Y:S02]  /*0e50*/  LEA R56, P1, R97, UR14, 0x2 ;  /* 0x0000000e61387c11 */ /* 0x000fe4000f8210ff */
[----:B------:R-:W-:Y:S01]  /*0e60*/  LEA R54, P0, R95, UR14, 0x2 ;  /* 0x0000000e5f367c11 */ /* 0x000fe2000f8010ff */
[----:B------:R-:W5:Y:S01]  /*0e70*/  LDG.E R58, desc[UR10][R58.64] ;  /* 0x0000000a3a3a7981 */ /* 0x000f62000c1e1900 */
[----:B------:R-:W-:-:S02]  /*0e80*/  IADD3 R39, PT, PT, R134, 0x30, RZ ;  /* 0x0000003086277810 */ /* 0x000fc40007ffe0ff */
[----:B------:R-:W-:Y:S02]  /*0e90*/  IADD3.X R61, PT, PT, R102, UR15, RZ, P2, !PT ;  /* 0x0000000f663d7c10 */ /* 0x000fe400097fe4ff */
[----:B------:R-:W-:Y:S02]  /*0ea0*/  IADD3.X R57, PT, PT, R98, UR15, RZ, P1, !PT ;  /* 0x0000000f62397c10 */ /* 0x000fe40008ffe4ff */
[----:B------:R-:W-:Y:S01]  /*0eb0*/  IADD3.X R55, PT, PT, R96, UR15, RZ, P0, !PT ;  /* 0x0000000f60377c10 */ /* 0x000fe200087fe4ff */
[----:B------:R-:W5:Y:S01]  /*0ec0*/  LDG.E R60, desc[UR10][R60.64] ;  /* 0x0000000a3c3c7981 */ /* 0x000f62000c1e1900 */
[----:B------:R-:W-:Y:S02]  /*0ed0*/  LEA R52, P1, R93, UR14, 0x2 ;  /* 0x0000000e5d347c11 */ /* 0x000fe4000f8210ff */
[----:B0-----:R-:W-:Y:S01]  /*0ee0*/  LEA R34, P2, R91, UR14, 0x2 ;  /* 0x0000000e5b227c11 */ /* 0x001fe2000f8410ff */
[----:B------:R-:W5:Y:S01]  /*0ef0*/  LDG.E R56, desc[UR10][R56.64] ;  /* 0x0000000a38387981 */ /* 0x000f62000c1e1900 */
[----:B------:R-:W-:-:S02]  /*0f00*/  IADD3 R39, P0, PT, R39, UR8, RZ ;  /* 0x0000000827277c10 */ /* 0x000fc4000ff1e0ff */
[----:B------:R-:W-:Y:S01]  /*0f10*/  IADD3.X R53, PT, PT, R94, UR15, RZ, P1, !PT ;  /* 0x0000000f5e357c10 */ /* 0x000fe20008ffe4ff */
[----:B------:R-:W5:Y:S01]  /*0f20*/  LDG.E R54, desc[UR10][R54.64] ;  /* 0x0000000a36367981 */ /* 0x000f62000c1e1900 */
[----:B------:R-:W-:Y:S02]  /*0f30*/  IADD3.X R35, PT, PT, R92, UR15, RZ, P2, !PT ;  /* 0x0000000f5c237c10 */ /* 0x000fe400097fe4ff */
[----:B------:R-:W-:Y:S01]  /*0f40*/  IADD3.X R138, PT, PT, RZ, UR12, RZ, P0, !PT ;  /* 0x0000000cff8a7c10 */ /* 0x000fe200087fe4ff */
[----:B------:R-:W5:Y:S01]  /*0f50*/  LDG.E R52, desc[UR10][R52.64] ;  /* 0x0000000a34347981 */ /* 0x000f62000c1e1900 */
[----:B------:R-:W-:Y:S02]  /*0f60*/  LEA R50, P1, R89, UR14, 0x2 ;  /* 0x0000000e59327c11 */ /* 0x000fe4000f8210ff */
[----:B------:R-:W-:Y:S01]  /*0f70*/  LEA R48, P0, R39, UR16, 0x2 ;  /* 0x0000001027307c11 */ /* 0x000fe2000f8010ff */
[----:B------:R0:W5:Y:S01]  /*0f80*/  LDG.E R159, desc[UR10][R34.64] ;  /* 0x0000000a229f7981 */ /* 0x000162000c1e1900 */
[----:B------:R-:W-:-:S02]  /*0f90*/  IADD3.X R51, PT, PT, R90, UR15, RZ, P1, !PT ;  /* 0x0000000f5a337c10 */ /* 0x000fc40008ffe4ff */
[----:B------:R-:W-:Y:S02]  /*0fa0*/  LEA.HI.X R49, R39, UR17, R138, 0x2, P0 ;  /* 0x0000001127317c11 */ /* 0x000fe400080f148a */
[----:B------:R-:W-:Y:S01]  /*0fb0*/  MOV R39, UR13 ;  /* 0x0000000d00277c02 */ /* 0x000fe20008000f00 */
[----:B------:R1:W5:Y:S01]  /*0fc0*/  LDG.E R161, desc[UR10][R50.64] ;  /* 0x0000000a32a17981 */ /* 0x000362000c1e1900 */
[----:B0-----:R-:W-:-:S03]  /*0fd0*/  LEA R34, P0, R87, UR14, 0x2 ;  /* 0x0000000e57227c11 */ /* 0x001fc6000f8010ff */
[----:B------:R0:W5:Y:S01]  /*0fe0*/  LDG.E R61, desc[UR10][R48.64] ;  /* 0x0000000a303d7981 */ /* 0x000162000c1e1900 */
[----:B------:R-:W-:Y:S02]  /*0ff0*/  LEA R39, R39, R134, 0x3 ;  /* 0x0000008627277211 */ /* 0x000fe400078e18ff */
[----:B------:R-:W-:Y:S02]  /*1000*/  IADD3.X R35, PT, PT, R88, UR15, RZ, P0, !PT ;  /* 0x0000000f58237c10 */ /* 0x000fe400087fe4ff */
[----:B-1----:R-:W-:-:S03]  /*1010*/  LEA R50, P1, R85, UR14, 0x2 ;  /* 0x0000000e55327c11 */ /* 0x002fc6000f8210ff */
[----:B------:R1:W5:Y:S01]  /*1020*/  LDG.E R158, desc[UR10][R34.64] ;  /* 0x0000000a229e7981 */ /* 0x000362000c1e1900 */
[----:B0-----:R-:W-:Y:S02]  /*1030*/  LEA R48, P0, R83, UR14, 0x2 ;  /* 0x0000000e53307c11 */ /* 0x001fe4000f8010ff */
[----:B------:R-:W-:Y:S02]  /*1040*/  IADD3.X R51, PT, PT, R86, UR15, RZ, P1, !PT ;  /* 0x0000000f56337c10 */ /* 0x000fe40008ffe4ff */
[----:B------:R-:W-:Y:S02]  /*1050*/  IADD3.X R49, PT, PT, R84, UR15, RZ, P0, !PT ;  /* 0x0000000f54317c10 */ /* 0x000fe400087fe4ff */
[----:B------:R-:W-:Y:S01]  /*1060*/  IADD3 R53, P0, PT, R39, UR8, RZ ;  /* 0x0000000827357c10 */ /* 0x000fe2000ff1e0ff */
[----:B------:R-:W5:Y:S01]  /*1070*/  LDG.E R50, desc[UR10][R50.64] ;  /* 0x0000000a32327981 */ /* 0x000f62000c1e1900 */
[----:B-1----:R-:W-:Y:S02]  /*1080*/  LEA R34, P1, R81, UR14, 0x2 ;  /* 0x0000000e51227c11 */ /* 0x002fe4000f8210ff */
[----:B------:R-:W-:Y:S01]  /*1090*/  IADD3.X R142, PT, PT, RZ, UR12, RZ, P0, !PT ;  /* 0x0000000cff8e7c10 */ /* 0x000fe200087fe4ff */
[----:B------:R0:W5:Y:S01]  /*10a0*/  LDG.E R155, desc[UR10][R48.64] ;  /* 0x0000000a309b7981 */ /* 0x000162000c1e1900 */
[----:B------:R-:W-:-:S02]  /*10b0*/  IADD3.X R35, PT, PT, R82, UR15, RZ, P1, !PT ;  /* 0x0000000f52237c10 */ /* 0x000fc40008ffe4ff */
[----:B------:R-:W-:-:S03]  /*10c0*/  LEA R138, P0, R53, UR16, 0x2 ;  /* 0x00000010358a7c11 */ /* 0x000fc6000f8010ff */
[----:B------:R1:W5:Y:S01]  /*10d0*/  LDG.E R151, desc[UR10][R34.64] ;  /* 0x0000000a22977981 */ /* 0x000362000c1e1900 */
[----:B------:R-:W-:Y:S02]  /*10e0*/  LEA.HI.X R139, R53, UR17, R142, 0x2, P0 ;  /* 0x00000011358b7c11 */ /* 0x000fe400080f148e */
[----:B0-----:R-:W-:-:S03]  /*10f0*/  LEA R48, P1, R29, UR14, 0x2 ;  /* 0x0000000e1d307c11 */ /* 0x001fc6000f8210ff */
[----:B------:R-:W5:Y:S01]  /*1100*/  LDG.E R59, desc[UR10][R138.64] ;  /* 0x0000000a8a3b7981 */ /* 0x000f62000c1e1900 */
[----:B-1----:R-:W-:Y:S02]  /*1110*/  LEA R34, P0, R5, UR14, 0x2 ;  /* 0x0000000e05227c11 */ /* 0x002fe4000f8010ff */
[----:B------:R-:W-:Y:S02]  /*1120*/  LEA R146, P2, R31, UR14, 0x2 ;  /* 0x0000000e1f927c11 */ /* 0x000fe4000f8410ff */
[----:B------:R-:W-:Y:S02]  /*1130*/  IADD3.X R35, PT, PT, R19, UR15, RZ, P0, !PT ;  /* 0x0000000f13237c10 */ /* 0x000fe400087fe4ff */
[----:B------:R-:W-:Y:S02]  /*1140*/  IADD3.X R49, PT, PT, R30, UR15, RZ, P1, !PT ;  /* 0x0000000f1e317c10 */ /* 0x000fe40008ffe4ff */
[----:B------:R-:W-:Y:S01]  /*1150*/  IADD3 R53, P0, PT, R133, UR8, RZ ;  /* 0x0000000885357c10 */ /* 0x000fe2000ff1e0ff */
[----:B------:R-:W5:Y:S01]  /*1160*/  LDG.E R139, desc[UR10][R34.64] ;  /* 0x0000000a228b7981 */ /* 0x000f62000c1e1900 */
[----:B------:R-:W-:-:S02]  /*1170*/  IADD3 R51, PT, PT, R39, 0x10, RZ ;  /* 0x0000001027337810 */ /* 0x000fc40007ffe0ff */
[----:B------:R-:W-:Y:S01]  /*1180*/  IADD3.X R147, PT, PT, R80, UR15, RZ, P2, !PT ;  /* 0x0000000f50937c10 */ /* 0x000fe200097fe4ff */
[----:B------:R0:W5:Y:S01]  /*1190*/  LDG.E R142, desc[UR10][R48.64] ;  /* 0x0000000a308e7981 */ /* 0x000162000c1e1900 */
[----:B------:R-:W-:Y:S02]  /*11a0*/  IADD3.X R144, PT, PT, RZ, UR12, RZ, P0, !PT ;  /* 0x0000000cff907c10 */ /* 0x000fe400087fe4ff */
[----:B------:R-:W-:Y:S01]  /*11b0*/  LEA R156, P2, R4, UR14, 0x2 ;  /* 0x0000000e049c7c11 */ /* 0x000fe2000f8410ff */
[----:B------:R-:W1:Y:S01]  /*11c0*/  S2UR UR7, SR_CgaCtaId ;  /* 0x00000000000779c3 */ /* 0x000e620000008800 */
[----:B------:R-:W-:Y:S01]  /*11d0*/  IADD3 R57, P0, PT, R51, UR8, RZ ;  /* 0x0000000833397c10 */ /* 0x000fe2000ff1e0ff */
[----:B------:R-:W-:Y:S01]  /*11e0*/  UMOV UR6, 0x400 ;  /* 0x0000040000067882 */ /* 0x000fe20000000000 */
[----:B------:R-:W-:Y:S01]  /*11f0*/  IADD3 R51, PT, PT, R133, 0x10, RZ ;  /* 0x0000001085337810 */ /* 0x000fe20007ffe0ff */
[----:B------:R-:W5:Y:S01]  /*1200*/  LDG.E R146, desc[UR10][R146.64] ;  /* 0x0000000a92927981 */ /* 0x000f62000c1e1900 */
[----:B0-----:R-:W-:-:S02]  /*1210*/  LEA R48, P1, R53, UR16, 0x2 ;  /* 0x0000001035307c11 */ /* 0x001fc4000f8210ff */
[----:B------:R-:W-:Y:S02]  /*1220*/  IADD3.X R157, PT, PT, R18, UR15, RZ, P2, !PT ;  /* 0x0000000f129d7c10 */ /* 0x000fe400097fe4ff */
[----:B------:R-:W-:Y:S02]  /*1230*/  IADD3.X R138, PT, PT, RZ, UR12, RZ, P0, !PT ;  /* 0x0000000cff8a7c10 */ /* 0x000fe400087fe4ff */
[----:B------:R-:W-:Y:S01]  /*1240*/  LEA.HI.X R49, R53, UR17, R144, 0x2, P1 ;  /* 0x0000001135317c11 */ /* 0x000fe200088f1490 */
[----:B------:R0:W5:Y:S01]  /*1250*/  LDG.E R71, desc[UR10][R156.64] ;  /* 0x0000000a9c477981 */ /* 0x000162000c1e1900 */
[----:B------:R-:W-:Y:S02]  /*1260*/  LEA R34, P0, R57, UR16, 0x2 ;  /* 0x0000001039227c11 */ /* 0x000fe4000f8010ff */
[----:B------:R-:W-:Y:S02]  /*1270*/  IADD3 R55, P1, PT, R51, UR8, RZ ;  /* 0x0000000833377c10 */ /* 0x000fe4000ff3e0ff */
[----:B------:R-:W-:Y:S01]  /*1280*/  LEA.HI.X R35, R57, UR17, R138, 0x2, P0 ;  /* 0x0000001139237c11 */ /* 0x000fe200080f148a */
[----:B------:R1:W5:Y:S01]  /*1290*/  LDG.E R51, desc[UR10][R48.64] ;  /* 0x0000000a30337981 */ /* 0x000362000c1e1900 */
[----:B------:R-:W-:-:S02]  /*12a0*/  IADD3.X R138, PT, PT, RZ, UR12, RZ, P1, !PT ;  /* 0x0000000cff8a7c10 */ /* 0x000fc40008ffe4ff */
[----:B------:R-:W-:Y:S01]  /*12b0*/  IADD3 R53, PT, PT, R133, 0x20, RZ ;  /* 0x0000002085357810 */ /* 0x000fe20007ffe0ff */
[----:B------:R1:W5:Y:S01]  /*12c0*/  LDG.E R57, desc[UR10][R34.64] ;  /* 0x0000000a22397981 */ /* 0x000362000c1e1900 */
[----:B0-----:R-:W-:-:S04]  /*12d0*/  LEA R156, P0, R55, UR16, 0x2 ;  /* 0x00000010379c7c11 */ /* 0x001fc8000f8010ff */
[----:B------:R-:W-:Y:S02]  /*12e0*/  LEA.HI.X R157, R55, UR17, R138, 0x2, P0 ;  /* 0x00000011379d7c11 */ /* 0x000fe400080f148a */
[----:B------:R-:W-:Y:S02]  /*12f0*/  IADD3 R55, P0, PT, R53, UR8, RZ ;  /* 0x0000000835377c10 */ /* 0x000fe4000ff1e0ff */
[----:B------:R-:W-:Y:S01]  /*1300*/  IADD3 R53, PT, PT, R39, 0x20, RZ ;  /* 0x0000002027357810 */ /* 0x000fe20007ffe0ff */
[----:B------:R-:W5:Y:S01]  /*1310*/  LDG.E R156, desc[UR10][R156.64] ;  /* 0x0000000a9c9c7981 */ /* 0x000f62000c1e1900 */
[----:B------:R-:W-:Y:S02]  /*1320*/  IADD3.X R138, PT, PT, RZ, UR12, RZ, P0, !PT ;  /* 0x0000000cff8a7c10 */ /* 0x000fe400087fe4ff */
[----:B-1----:R-:W-:Y:S02]  /*1330*/  LEA R48, P1, R55, UR16, 0x2 ;  /* 0x0000001037307c11 */ /* 0x002fe4000f8210ff */
[----:B------:R-:W-:-:S02]  /*1340*/  IADD3 R53, P0, PT, R53, UR8, RZ ;  /* 0x0000000835357c10 */ /* 0x000fc4000ff1e0ff */
[----:B------:R-:W-:Y:S02]  /*1350*/  LEA.HI.X R49, R55, UR17, R138, 0x2, P1 ;  /* 0x0000001137317c11 */ /* 0x000fe400088f148a */
[----:B------:R-:W-:Y:S02]  /*1360*/  IADD3.X R138, PT, PT, RZ, UR12, RZ, P0, !PT ;  /* 0x0000000cff8a7c10 */ /* 0x000fe400087fe4ff */
[C---:B------:R-:W-:Y:S01]  /*1370*/  LEA R34, P0, R53.reuse, UR16, 0x2 ;  /* 0x0000001035227c11 */ /* 0x040fe2000f8010ff */
[----:B------:R-:W5:Y:S03]  /*1380*/  LDG.E R160, desc[UR10][R48.64] ;  /* 0x0000000a30a07981 */ /* 0x000f66000c1e1900 */
[----:B------:R-:W-:Y:S02]  /*1390*/  LEA.HI.X R35, R53, UR17, R138, 0x2, P0 ;  /* 0x0000001135237c11 */ /* 0x000fe400080f148a */
[----:B------:R-:W-:-:S03]  /*13a0*/  IADD3 R39, PT, PT, R39, 0x30, RZ ;  /* 0x0000003027277810 */ /* 0x000fc60007ffe0ff */
[----:B------:R0:W5:Y:S01]  /*13b0*/  LDG.E R55, desc[UR10][R34.64] ;  /* 0x0000000a22377981 */ /* 0x000162000c1e1900 */
[----:B------:R-:W-:-:S04]  /*13c0*/  IADD3 R39, P0, PT, R39, UR8, RZ ;  /* 0x0000000827277c10 */ /* 0x000fc8000ff1e0ff */
[----:B------:R-:W-:Y:S02]  /*13d0*/  IADD3.X R138, PT, PT, RZ, UR12, RZ, P0, !PT ;  /* 0x0000000cff8a7c10 */ /* 0x000fe400087fe4ff */
[----:B0-----:R-:W-:-:S04]  /*13e0*/  LEA R34, P0, R39, UR16, 0x2 ;  /* 0x0000001027227c11 */ /* 0x001fc8000f8010ff */
[----:B------:R-:W-:-:S05]  /*13f0*/  LEA.HI.X R35, R39, UR17, R138, 0x2, P0 ;  /* 0x0000001127237c11 */ /* 0x000fca00080f148a */
[----:B------:R0:W5:Y:S01]  /*1400*/  LDG.E R53, desc[UR10][R34.64] ;  /* 0x0000000a22357981 */ /* 0x000162000c1e1900 */
[----:B------:R-:W-:-:S04]  /*1410*/  IADD3 R39, PT, PT, R133, 0x30, RZ ;  /* 0x0000003085277810 */ /* 0x000fc80007ffe0ff */
[----:B------:R-:W-:-:S04]  /*1420*/  IADD3 R39, P0, PT, R39, UR8, RZ ;  /* 0x0000000827277c10 */ /* 0x000fc8000ff1e0ff */
[----:B------:R-:W-:Y:S02]  /*1430*/  IADD3.X R138, PT, PT, RZ, UR12, RZ, P0, !PT ;  /* 0x0000000cff8a7c10 */ /* 0x000fe400087fe4ff */
[----:B------:R-:W-:-:S04]  /*1440*/  LEA R162, P0, R39, UR16, 0x2 ;  /* 0x0000001027a27c11 */ /* 0x000fc8000f8010ff */
[----:B------:R-:W-:Y:S02]  /*1450*/  LEA.HI.X R163, R39, UR17, R138, 0x2, P0 ;  /* 0x0000001127a37c11 */ /* 0x000fe400080f148a */
[----:B------:R-:W-:-:S03]  /*1460*/  IADD3 R39, P0, PT, R132, UR8, RZ ;  /* 0x0000000884277c10 */ /* 0x000fc6000ff1e0ff */
[----:B------:R-:W5:Y:S01]  /*1470*/  LDG.E R157, desc[UR10][R162.64] ;  /* 0x0000000aa29d7981 */ /* 0x000f62000c1e1900 */
[----:B------:R-:W-:Y:S02]  /*1480*/  IADD3.X R138, PT, PT, RZ, UR12, RZ, P0, !PT ;  /* 0x0000000cff8a7c10 */ /* 0x000fe400087fe4ff */
[----:B------:R-:W-:-:S04]  /*1490*/  LEA R48, P0, R39, UR16, 0x2 ;  /* 0x0000001027307c11 */ /* 0x000fc8000f8010ff */
[----:B------:R-:W-:Y:S02]  /*14a0*/  LEA.HI.X R49, R39, UR17, R138, 0x2, P0 ;  /* 0x0000001127317c11 */ /* 0x000fe400080f148a */
[----:B------:R-:W-:-:S03]  /*14b0*/  IADD3 R39, P0, PT, R131, UR8, RZ ;  /* 0x0000000883277c10 */ /* 0x000fc6000ff1e0ff */
[----:B------:R1:W5:Y:S01]  /*14c0*/  LDG.E R48, desc[UR10][R48.64] ;  /* 0x0000000a30307981 */ /* 0x000362000c1e1900 */
[----:B------:R-:W-:Y:S02]  /*14d0*/  IADD3.X R138, PT, PT, RZ, UR12, RZ, P0, !PT ;  /* 0x0000000cff8a7c10 */ /* 0x000fe400087fe4ff */
[----:B0-----:R-:W-:-:S04]  /*14e0*/  LEA R34, P0, R39, UR16, 0x2 ;  /* 0x0000001027227c11 */ /* 0x001fc8000f8010ff */
[----:B------:R-:W-:Y:S02]  /*14f0*/  LEA.HI.X R35, R39, UR17, R138, 0x2, P0 ;  /* 0x0000001127237c11 */ /* 0x000fe400080f148a */
[----:B------:R-:W-:-:S03]  /*1500*/  IADD3 R115, P0, PT, R130, UR8, RZ ;  /* 0x0000000882737c10 */ /* 0x000fc6000ff1e0ff */
[----:B------:R0:W5:Y:S01]  /*1510*/  LDG.E R39, desc[UR10][R34.64] ;  /* 0x0000000a22277981 */ /* 0x000162000c1e1900 */
[----:B------:R-:W-:Y:S02]  /*1520*/  IADD3.X R138, PT, PT, RZ, UR12, RZ, P0, !PT ;  /* 0x0000000cff8a7c10 */ /* 0x000fe400087fe4ff */
[----:B------:R-:W-:-:S04]  /*1530*/  LEA R164, P0, R115, UR16, 0x2 ;  /* 0x0000001073a47c11 */ /* 0x000fc8000f8010ff */
[----:B------:R-:W-:Y:S02]  /*1540*/  LEA.HI.X R165, R115, UR17, R138, 0x2, P0 ;  /* 0x0000001173a57c11 */ /* 0x000fe400080f148a */
[----:B------:R-:W-:Y:S02]  /*1550*/  IADD3 R115, P0, PT, R129, UR8, RZ ;  /* 0x0000000881737c10 */ /* 0x000fe4000ff1e0ff */
[----:B-1----:R-:W-:Y:S01]  /*1560*/  IADD3 R49, PT, PT, R128, 0x10, RZ ;  /* 0x0000001080317810 */ /* 0x002fe20007ffe0ff */
[----:B------:R-:W-:Y:S01]  /*1570*/  ULEA UR9, UR7, UR6, 0x18 ;  /* 0x0000000607097291 */ /* 0x000fe2000f8ec0ff */
[----:B------:R-:W-:Y:S01]  /*1580*/  IADD3.X R138, PT, PT, RZ, UR12, RZ, P0, !PT ;  /* 0x0000000cff8a7c10 */ /* 0x000fe200087fe4ff */
[----:B------:R-:W5:Y:S01]  /*1590*/  LDG.E R154, desc[UR10][R164.64] ;  /* 0x0000000aa49a7981 */ /* 0x000f62000c1e1900 */
[----:B------:R-:W-:-:S04]  /*15a0*/  LEA R162, P0, R115, UR16, 0x2 ;  /* 0x0000001073a27c11 */ /* 0x000fc8000f8010ff */
[----:B------:R-:W-:Y:S02]  /*15b0*/  LEA.HI.X R163, R115, UR17, R138, 0x2, P0 ;  /* 0x0000001173a37c11 */ /* 0x000fe400080f148a */
[----:B------:R-:W-:Y:S01]  /*15c0*/  IADD3 R115, P0, PT, R128, UR8, RZ ;  /* 0x0000000880737c10 */ /* 0x000fe2000ff1e0ff */
[----:B------:R-:W-:Y:S02]  /*15d0*/  UIADD3 UR6, UPT, UPT, UR6, 0x4000, URZ ;  /* 0x0000400006067890 */ /* 0x000fe4000fffe0ff */
[----:B------:R-:W5:Y:S01]  /*15e0*/  LDG.E R147, desc[UR10][R162.64] ;  /* 0x0000000aa2937981 */ /* 0x000f62000c1e1900 */
[----:B------:R-:W-:Y:S02]  /*15f0*/  IADD3.X R138, PT, PT, RZ, UR12, RZ, P0, !PT ;  /* 0x0000000cff8a7c10 */ /* 0x000fe400087fe4ff */
[----:B0-----:R-:W-:-:S04]  /*1600*/  LEA R34, P0, R115, UR16, 0x2 ;  /* 0x0000001073227c11 */ /* 0x001fc8000f8010ff */
[----:B------:R-:W-:Y:S02]  /*1610*/  LEA.HI.X R35, R115, UR17, R138, 0x2, P0 ;  /* 0x0000001173237c11 */ /* 0x000fe400080f148a */
[----:B------:R-:W-:-:S03]  /*1620*/  IADD3 R49, P0, PT, R49, UR8, RZ ;  /* 0x0000000831317c10 */ /* 0x000fc6000ff1e0ff */
[----:B------:R0:W5:Y:S01]  /*1630*/  LDG.E R144, desc[UR10][R34.64] ;  /* 0x0000000a22907981 */ /* 0x000162000c1e1900 */
[----:B------:R-:W-:Y:S02]  /*1640*/  IADD3.X R138, PT, PT, RZ, UR12, RZ, P0, !PT ;  /* 0x0000000cff8a7c10 */ /* 0x000fe400087fe4ff */
[----:B0-----:R-:W-:-:S04]  /*1650*/  LEA R34, P0, R49, UR16, 0x2 ;  /* 0x0000001031227c11 */ /* 0x001fc8000f8010ff */
[----:B------:R-:W-:Y:S02]  /*1660*/  LEA.HI.X R35, R49, UR17, R138, 0x2, P0 ;  /* 0x0000001131237c11 */ /* 0x000fe400080f148a */
[----:B------:R-:W-:-:S03]  /*1670*/  IADD3 R49, PT, PT, R128, 0x20, RZ ;  /* 0x0000002080317810 */ /* 0x000fc60007ffe0ff */
[----:B------:R0:W5:Y:S01]  /*1680*/  LDG.E R141, desc[UR10][R34.64] ;  /* 0x0000000a228d7981 */ /* 0x000162000c1e1900 */
[----:B------:R-:W-:-:S04]  /*1690*/  IADD3 R49, P0, PT, R49, UR8, RZ ;  /* 0x0000000831317c10 */ /* 0x000fc8000ff1e0ff */
[----:B------:R-:W-:Y:S01]  /*16a0*/  IADD3.X R138, PT, PT, RZ, UR12, RZ, P0, !PT ;  /* 0x0000000cff8a7c10 */ /* 0x000fe200087fe4ff */
[----:B------:R-:W-:Y:S01]  /*16b0*/  ULEA UR6, UR7, UR6, 0x18 ;  /* 0x0000000607067291 */ /* 0x000fe2000f8ec0ff */
[----:B------:R-:W-:Y:S02]  /*16c0*/  IADD3 R162, PT, PT, R128, 0x30, RZ ;  /* 0x0000003080a27810 */ /* 0x000fe40007ffe0ff */
[C---:B0-----:R-:W-:Y:S02]  /*16d0*/  LEA R34, P0, R49.reuse, UR16, 0x2 ;  /* 0x0000001031227c11 */ /* 0x041fe4000f8010ff */
[----:B------:R-:W-:Y:S02]  /*16e0*/  LEA R135, R114, UR9, 0x8 ;  /* 0x0000000972877c11 */ /* 0x000fe4000f8e40ff */
[----:B------:R-:W-:Y:S02]  /*16f0*/  LEA.HI.X R35, R49, UR17, R138, 0x2, P0 ;  /* 0x0000001131237c11 */ /* 0x000fe400080f148a */
[----:B------:R-:W-:-:S02]  /*1700*/  IADD3 R162, P0, PT, R162, UR8, RZ ;  /* 0x00000008a2a27c10 */ /* 0x000fc4000ff1e0ff */
[C---:B------:R-:W-:Y:S01]  /*1710*/  LEA R49, R113.reuse, R135, 0x2 ;  /* 0x0000008771317211 */ /* 0x040fe200078e10ff */
[----:B------:R0:W5:Y:S01]  /*1720*/  LDG.E R138, desc[UR10][R34.64] ;  /* 0x0000000a228a7981 */ /* 0x000162000c1e1900 */
[----:B------:R-:W-:-:S03]  /*1730*/  LEA R115, R113, UR6, 0x2 ;  /* 0x0000000671737c11 */ /* 0x000fc6000f8e10ff */
[----:B--2---:R1:W-:Y:S01]  /*1740*/  STS [R49], R43 ;  /* 0x0000002b31007388 */ /* 0x0043e20000000800 */
[----:B0-----:R-:W-:Y:S02]  /*1750*/  IADD3.X R35, PT, PT, RZ, UR12, RZ, P0, !PT ;  /* 0x0000000cff237c10 */ /* 0x001fe400087fe4ff */
[----:B------:R-:W-:Y:S02]  /*1760*/  LEA R34, P0, R162, UR16, 0x2 ;  /* 0x00000010a2227c11 */ /* 0x000fe4000f8010ff */
[----:B-1----:R-:W-:Y:S02]  /*1770*/  LEA R43, R114, R115, 0x8 ;  /* 0x00000073722b7211 */ /* 0x002fe400078e40ff */
[----:B------:R-:W-:-:S03]  /*1780*/  LEA.HI.X R35, R162, UR17, R35, 0x2, P0 ;  /* 0x00000011a2237c11 */ /* 0x000fc600080f1423 */
[----:B----4-:R-:W-:Y:S04]  /*1790*/  STS [R43], R67 ;  /* 0x000000432b007388 */ /* 0x010fe80000000800 */
[----:B---3--:R0:W-:Y:S04]  /*17a0*/  STS [R49+0x40], R70 ;  /* 0x0000404631007388 */ /* 0x0081e80000000800 */
[----:B0-----:R0:W2:Y:S02]  /*17b0*/  LDG.E R70, desc[UR10][R34.64] ;  /* 0x0000000a22467981 */ /* 0x0010a4000c1e1900 */
[----:B0-----:R-:W-:-:S04]  /*17c0*/  LEA R34, P0, R3, UR14, 0x2 ;  /* 0x0000000e03227c11 */ /* 0x001fc8000f8010ff */
[----:B------:R-:W-:Y:S02]  /*17d0*/  IADD3.X R35, PT, PT, R17, UR15, RZ, P0, !PT ;  /* 0x0000000f11237c10 */ /* 0x000fe400087fe4ff */
[----:B------:R-:W-:-:S03]  /*17e0*/  IADD3 R162, P0, PT, R127, UR8, RZ ;  /* 0x000000087fa27c10 */ /* 0x000fc6000ff1e0ff */
[----:B------:R0:W3:Y:S01]  /*17f0*/  LDG.E R67, desc[UR10][R34.64] ;  /* 0x0000000a22437981 */ /* 0x0000e2000c1e1900 */
[----:B------:R-:W-:Y:S02]  /*1800*/  IADD3.X R163, PT, PT, RZ, UR12, RZ, P0, !PT ;  /* 0x0000000cffa37c10 */ /* 0x000fe400087fe4ff */
[C---:B0-----:R-:W-:Y:S01]  /*1810*/  LEA R34, P0, R162.reuse, UR16, 0x2 ;  /* 0x00000010a2227c11 */ /* 0x041fe2000f8010ff */
[----:B-----5:R-:W-:Y:S03]  /*1820*/  STS [R43+0x40], R65 ;  /* 0x000040412b007388 */ /* 0x020fe60000000800 */
[----:B------:R-:W-:Y:S01]  /*1830*/  LEA.HI.X R35, R162, UR17, R163, 0x2, P0 ;  /* 0x00000011a2237c11 */ /* 0x000fe200080f14a3 */
[----:B------:R0:W-:Y:S04]  /*1840*/  STS [R49+0x80], R66 ;  /* 0x0000804231007388 */ /* 0x0001e80000000800 */
[----:B0-----:R0:W4:Y:S02]  /*1850*/  LDG.E R66, desc[UR10][R34.64] ;  /* 0x0000000a22427981 */ /* 0x001124000c1e1900 */
[----:B0-----:R-:W-:-:S04]  /*1860*/  LEA R34, P0, R12, UR14, 0x2 ;  /* 0x0000000e0c227c11 */ /* 0x001fc8000f8010ff */
[----:B------:R-:W-:Y:S02]  /*1870*/  IADD3.X R35, PT, PT, R26, UR15, RZ, P0, !PT ;  /* 0x0000000f1a237c10 */ /* 0x000fe400087fe4ff */
[----:B------:R-:W-:-:S03]  /*1880*/  IADD3 R162, P0, PT, R126, UR8, RZ ;  /* 0x000000087ea27c10 */ /* 0x000fc6000ff1e0ff */
[----:B------:R0:W5:Y:S01]  /*1890*/  LDG.E R65, desc[UR10][R34.64] ;  /* 0x0000000a22417981 */ /* 0x000162000c1e1900 */
[----:B------:R-:W-:Y:S02]  /*18a0*/  IADD3.X R163, PT, PT, RZ, UR12, RZ, P0, !PT ;  /* 0x0000000cffa37c10 */ /* 0x000fe400087fe4ff */
[C---:B0-----:R-:W-:Y:S01]  /*18b0*/  LEA R34, P0, R162.reuse, UR16, 0x2 ;  /* 0x00000010a2227c11 */ /* 0x041fe2000f8010ff */
[----:B------:R-:W-:Y:S03]  /*18c0*/  STS [R43+0x80], R63 ;  /* 0x0000803f2b007388 */ /* 0x000fe60000000800 */
[----:B------:R-:W-:Y:S01]  /*18d0*/  LEA.HI.X R35, R162, UR17, R163, 0x2, P0 ;  /* 0x00000011a2237c11 */ /* 0x000fe200080f14a3 */
[----:B------:R0:W-:Y:S04]  /*18e0*/  STS [R49+0xc0], R64 ;  /* 0x0000c04031007388 */ /* 0x0001e80000000800 */
[----:B0-----:R0:W5:Y:S02]  /*18f0*/  LDG.E R64, desc[UR10][R34.64] ;  /* 0x0000000a22407981 */ /* 0x001164000c1e1900 */
        /* <DEDUP_REMOVED lines=65> */
[----:B0-----:R-:W-:-:S04]  /*1d10*/  LEA R34, P0, R162, UR16, 0x2 ;  /* 0x00000010a2227c11 */ /* 0x001fc8000f8010ff */
[----:B------:R-:W-:Y:S01]  /*1d20*/  LEA.HI.X R35, R162, UR17, R163, 0x2, P0 ;  /* 0x00000011a2237c11 */ /* 0x000fe200080f14a3 */
[----:B------:R0:W-:Y:S04]  /*1d30*/  STS [R43+0x1040], R156 ;  /* 0x0010409c2b007388 */ /* 0x0001e80000000800 */
[----:B0-----:R0:W5:Y:S02]  /*1d40*/  LDG.E R156, desc[UR10][R34.64] ;  /* 0x0000000a229c7981 */ /* 0x001164000c1e1900 */
[----:B0-----:R-:W-:-:S04]  /*1d50*/  LEA R34, P0, R15, UR14, 0x2 ;  /* 0x0000000e0f227c11 */ /* 0x001fc8000f8010ff */
[----:B------:R-:W-:Y:S02]  /*1d60*/  IADD3.X R35, PT, PT, R0, UR15, RZ, P0, !PT ;  /* 0x0000000f00237c10 */ /* 0x000fe400087fe4ff */
[----:B------:R-:W-:Y:S01]  /*1d70*/  IADD3 R162, P0, PT, R118, UR8, RZ ;  /* 0x0000000876a27c10 */ /* 0x000fe2000ff1e0ff */
[----:B------:R0:W-:Y:S03]  /*1d80*/  STS [R49+0x1080], R159 ;  /* 0x0010809f31007388 */ /* 0x0001e60000000800 */
[----:B------:R-:W-:Y:S01]  /*1d90*/  IADD3.X R163, PT, PT, RZ, UR12, RZ, P0, !PT ;  /* 0x0000000cffa37c10 */ /* 0x000fe200087fe4ff */
[----:B0-----:R0:W5:Y:S02]  /*1da0*/  LDG.E R159, desc[UR10][R34.64] ;  /* 0x0000000a229f7981 */ /* 0x001164000c1e1900 */
[----:B0-----:R-:W-:-:S04]  /*1db0*/  LEA R34, P0, R162, UR16, 0x2 ;  /* 0x00000010a2227c11 */ /* 0x001fc8000f8010ff */
[----:B------:R-:W-:Y:S01]  /*1dc0*/  LEA.HI.X R35, R162, UR17, R163, 0x2, P0 ;  /* 0x00000011a2237c11 */ /* 0x000fe200080f14a3 */
[----:B------:R0:W-:Y:S04]  /*1dd0*/  STS [R43+0x1080], R160 ;  /* 0x001080a02b007388 */ /* 0x0001e80000000800 */
[----:B------:R1:W-:Y:S04]  /*1de0*/  STS [R49+0x10c0], R161 ;  /* 0x0010c0a131007388 */ /* 0x0003e80000000800 */
[----:B0-----:R0:W5:Y:S02]  /*1df0*/  LDG.E R160, desc[UR10][R34.64] ;  /* 0x0000000a22a07981 */ /* 0x001164000c1e1900 */
[----:B0-----:R-:W-:-:S04]  /*1e00*/  LEA R34, P0, R14, UR14, 0x2 ;  /* 0x0000000e0e227c11 */ /* 0x001fc8000f8010ff */
[----:B------:R-:W-:Y:S02]  /*1e10*/  IADD3.X R35, PT, PT, R28, UR15, RZ, P0, !PT ;  /* 0x0000000f1c237c10 */ /* 0x000fe400087fe4ff */
[----:B-1----:R-:W-:-:S03]  /*1e20*/  IADD3 R161, P0, PT, R117, UR8, RZ ;  /* 0x0000000875a17c10 */ /* 0x002fc6000ff1e0ff */
[----:B------:R0:W5:Y:S01]  /*1e30*/  LDG.E R162, desc[UR10][R34.64] ;  /* 0x0000000a22a27981 */ /* 0x000162000c1e1900 */
[----:B------:R-:W-:Y:S02]  /*1e40*/  IADD3.X R164, PT, PT, RZ, UR12, RZ, P0, !PT ;  /* 0x0000000cffa47c10 */ /* 0x000fe400087fe4ff */
[----:B0-----:R-:W-:-:S04]  /*1e50*/  LEA R34, P0, R161, UR16, 0x2 ;  /* 0x00000010a1227c11 */ /* 0x001fc8000f8010ff */
[----:B------:R-:W-:-:S05]  /*1e60*/  LEA.HI.X R35, R161, UR17, R164, 0x2, P0 ;  /* 0x00000011a1237c11 */ /* 0x000fca00080f14a4 */
[----:B------:R0:W5:Y:S04]  /*1e70*/  LDG.E R164, desc[UR10][R34.64] ;  /* 0x0000000a22a47981 */ /* 0x000168000c1e1900 */
[----:B------:R1:W-:Y:S01]  /*1e80*/  STS [R43+0x10c0], R157 ;  /* 0x0010c09d2b007388 */ /* 0x0003e20000000800 */
[----:B0-----:R-:W-:-:S04]  /*1e90*/  LEA R34, P0, R13, UR14, 0x2 ;  /* 0x0000000e0d227c11 */ /* 0x001fc8000f8010ff */
[----:B------:R-:W-:Y:S02]  /*1ea0*/  IADD3.X R35, PT, PT, R27, UR15, RZ, P0, !PT ;  /* 0x0000000f1b237c10 */ /* 0x000fe400087fe4ff */
[----:B-1----:R-:W-:Y:S01]  /*1eb0*/  IADD3 R157, P0, PT, R116, UR8, RZ ;  /* 0x00000008749d7c10 */ /* 0x002fe2000ff1e0ff */
[----:B------:R0:W-:Y:S04]  /*1ec0*/  STS [R49+0x1800], R158 ;  /* 0x0018009e31007388 */ /* 0x0001e80000000800 */
[----:B------:R1:W5:Y:S01]  /*1ed0*/  LDG.E R161, desc[UR10][R34.64] ;  /* 0x0000000a22a17981 */ /* 0x000362000c1e1900 */
[----:B0-----:R-:W-:Y:S02]  /*1ee0*/  IADD3.X R158, PT, PT, RZ, UR12, RZ, P0, !PT ;  /* 0x0000000cff9e7c10 */ /* 0x001fe400087fe4ff */
[----:B-1----:R-:W-:-:S04]  /*1ef0*/  LEA R34, P0, R157, UR16, 0x2 ;  /* 0x000000109d227c11 */ /* 0x002fc8000f8010ff */
[----:B------:R-:W-:-:S05]  /*1f00*/  LEA.HI.X R35, R157, UR17, R158, 0x2, P0 ;  /* 0x000000119d237c11 */ /* 0x000fca00080f149e */
[----:B------:R-:W5:Y:S04]  /*1f10*/  LDG.E R158, desc[UR10][R34.64] ;  /* 0x0000000a229e7981 */ /* 0x000f68000c1e1900 */
        /* <DEDUP_REMOVED lines=14> */
[----:B--2---:R-:W-:Y:S04]  /*2000*/  STS [R43+0x20c0], R70 ;  /* 0x0020c0462b007388 */ /* 0x004fe80000000800 */
[----:B---3--:R-:W-:Y:S04]  /*2010*/  STS [R49+0x2800], R67 ;  /* 0x0028004331007388 */ /* 0x008fe80000000800 */
[----:B----4-:R-:W-:Y:S04]  /*2020*/  STS [R43+0x2800], R66 ;  /* 0x002800422b007388 */ /* 0x010fe80000000800 */
[----:B-----5:R-:W-:Y:S04]  /*2030*/  STS [R49+0x2840], R65 ;  /* 0x0028404131007388 */ /* 0x020fe80000000800 */
        /* <DEDUP_REMOVED lines=31> */
[----:B------:R-:W5:Y:S04]  /*2230*/  LDS.128 R52, [R135+0x800] ;  /* 0x0008000087347984 */ /* 0x000f680000000c00 */
[----:B------:R-:W5:Y:S04]  /*2240*/  LDS.128 R56, [R135+0x1000] ;  /* 0x0010000087387984 */ /* 0x000f680000000c00 */
[----:B------:R-:W5:Y:S01]  /*2250*/  LDS.128 R60, [R135+0x1800] ;  /* 0x00180000873c7984 */ /* 0x000f620000000c00 */
[C---:B0-----:R-:W-:Y:S01]  /*2260*/  FFMA R40, R48.reuse, R151, R40 ;  /* 0x0000009730287223 */ /* 0x041fe20000000028 */
[----:B-1----:R-:W-:-:S02]  /*2270*/  FFMA R35, R48, R142, R68 ;  /* 0x0000008e30237223 */ /* 0x002fc40000000044 */
[----:B------:R-:W0:Y:S01]  /*2280*/  LDS.128 R64, [R135+0x2000] ;  /* 0x0020000087407984 */ /* 0x000e220000000c00 */
[C---:B--2---:R-:W-:Y:S01]  /*2290*/  FFMA R34, R48.reuse, R155, R69 ;  /* 0x0000009b30227223 */ /* 0x044fe20000000045 */
[----:B---3--:R-:W-:Y:S01]  /*22a0*/  FFMA R68, R48, R154, R38 ;  /* 0x0000009a30447223 */ /* 0x008fe20000000026 */
[-C--:B----4-:R-:W-:Y:S01]  /*22b0*/  FFMA R48, R39, R49.reuse, R40 ;  /* 0x0000003127307223 */ /* 0x090fe20000000028 */
[-C--:B-----5:R-:W-:Y:S01]  /*22c0*/  FFMA R40, R138, R49.reuse, R35 ;  /* 0x000000318a287223 */ /* 0x0a0fe20000000023 */
[-C--:B------:R-:W-:Y:S01]  /*22d0*/  FFMA R38, R139, R49.reuse, R34 ;  /* 0x000000318b267223 */ /* 0x080fe20000000022 */
[----:B------:R-:W-:Y:S02]  /*22e0*/  FFMA R49, R141, R49, R68 ;  /* 0x000000318d317223 */ /* 0x000fe40000000044 */
[----:B------:R-:W1:Y:S01]  /*22f0*/  LDS.128 R68, [R135+0x2800] ;  /* 0x0028000087447984 */ /* 0x000e620000000c00 */
[C---:B------:R-:W-:Y:S01]  /*2300*/  FFMA R34, R52.reuse, R151, R75 ;  /* 0x0000009734227223 */ /* 0x040fe2000000004b */
[C---:B------:R-:W-:Y:S01]  /*2310*/  FFMA R35, R52.reuse, R142, R74 ;  /* 0x0000008e34237223 */ /* 0x040fe2000000004a */
[C---:B------:R-:W-:Y:S01]  /*2320*/  FFMA R144, R52.reuse, R155, R143 ;  /* 0x0000009b34907223 */ /* 0x040fe2000000008f */
[----:B------:R-:W-:Y:S01]  /*2330*/  FFMA R52, R52, R154, R79 ;  /* 0x0000009a34347223 */ /* 0x000fe2000000004f */
[----:B------:R-:W-:-:S03]  /*2340*/  FFMA R147, R39, R53, R34 ;  /* 0x0000003527937223 */ /* 0x000fc60000000022 */
[----:B------:R-:W-:Y:S01]  /*2350*/  FFMA R34, R141, R53, R52 ;  /* 0x000000358d227223 */ /* 0x000fe20000000034 */
[C---:B------:R-:W-:Y:S01]  /*2360*/  FFMA R52, R56.reuse, R151, R41 ;  /* 0x0000009738347223 */ /* 0x040fe20000000029 */
[C---:B------:R-:W-:Y:S01]  /*2370*/  FFMA R41, R56.reuse, R142, R46 ;  /* 0x0000008e38297223 */ /* 0x040fe2000000002e */
[C---:B------:R-:W-:Y:S01]  /*2380*/  FFMA R46, R56.reuse, R155, R73 ;  /* 0x0000009b382e7223 */ /* 0x040fe20000000049 */
[----:B------:R-:W-:Y:S01]  /*2390*/  FFMA R72, R56, R154, R72 ;  /* 0x0000009a38487223 */ /* 0x000fe20000000048 */
[-C--:B------:R-:W-:Y:S01]  /*23a0*/  FFMA R56, R39, R57.reuse, R52 ;  /* 0x0000003927387223 */ /* 0x080fe20000000034 */
[-C--:B------:R-:W-:Y:S01]  /*23b0*/  FFMA R41, R138, R57.reuse, R41 ;  /* 0x000000398a297223 */ /* 0x080fe20000000029 */
[-C--:B------:R-:W-:Y:S01]  /*23c0*/  FFMA R46, R139, R57.reuse, R46 ;  /* 0x000000398b2e7223 */ /* 0x080fe2000000002e */
[----:B------:R-:W-:Y:S01]  /*23d0*/  FFMA R57, R141, R57, R72 ;  /* 0x000000398d397223 */ /* 0x000fe20000000048 */
[C---:B------:R-:W-:Y:S01]  /*23e0*/  FFMA R78, R60.reuse, R155, R78 ;  /* 0x0000009b3c4e7223 */ /* 0x040fe2000000004e */
[----:B------:R-:W2:Y:S01]  /*23f0*/  LDS.128 R72, [R135+0x3000] ;  /* 0x0030000087487984 */ /* 0x000ea20000000c00 */
[C---:B------:R-:W-:Y:S01]  /*2400*/  FFMA R156, R60.reuse, R151, R45 ;  /* 0x000000973c9c7223 */ /* 0x040fe2000000002d */
[C---:B------:R-:W-:Y:S01]  /*2410*/  FFMA R43, R60.reuse, R142, R76 ;  /* 0x0000008e3c2b7223 */ /* 0x040fe2000000004c */
[----:B------:R-:W-:Y:S01]  /*2420*/  FFMA R146, R60, R154, R77 ;  /* 0x0000009a3c927223 */ /* 0x000fe2000000004d */
[----:B------:R-:W-:-:S02]  /*2430*/  FFMA R45, R139, R61, R78 ;  /* 0x0000003d8b2d7223 */ /* 0x000fc4000000004e */
[----:B------:R-:W3:Y:S01]  /*2440*/  LDS.128 R76, [R135+0x3800] ;  /* 0x00380000874c7984 */ /* 0x000ee20000000c00 */
[C---:B0-----:R-:W-:Y:S01]  /*2450*/  FFMA R148, R64.reuse, R151, R148 ;  /* 0x0000009740947223 */ /* 0x041fe20000000094 */
[C---:B------:R-:W-:Y:S01]  /*2460*/  FFMA R149, R64.reuse, R142, R149 ;  /* 0x0000008e40957223 */ /* 0x040fe20000000095 */
[C---:B------:R-:W-:Y:S01]  /*2470*/  FFMA R52, R64.reuse, R155, R152 ;  /* 0x0000009b40347223 */ /* 0x040fe20000000098 */
[-C--:B------:R-:W-:Y:S01]  /*2480*/  FFMA R64, R64, R154.reuse, R150 ;  /* 0x0000009a40407223 */ /* 0x080fe20000000096 */
[C---:B------:R-:W-:Y:S01]  /*2490*/  FFMA R143, R138.reuse, R53, R35 ;  /* 0x000000358a8f7223 */ /* 0x040fe20000000023 */
[-C--:B------:R-:W-:Y:S01]  /*24a0*/  FFMA R156, R39, R61.reuse, R156 ;  /* 0x0000003d279c7223 */ /* 0x080fe2000000009c */
[----:B------:R-:W-:Y:S01]  /*24b0*/  FFMA R43, R138, R61, R43 ;  /* 0x0000003d8a2b7223 */ /* 0x000fe2000000002b */
[C---:B------:R-:W-:Y:S01]  /*24c0*/  FFMA R35, R141.reuse, R65, R64 ;  /* 0x000000418d237223 */ /* 0x040fe20000000040 */
[----:B------:R-:W-:Y:S01]  /*24d0*/  FFMA R146, R141, R61, R146 ;  /* 0x0000003d8d927223 */ /* 0x000fe20000000092 */
[C---:B------:R-:W-:Y:S01]  /*24e0*/  FFMA R150, R139.reuse, R65, R52 ;  /* 0x000000418b967223 */ /* 0x040fe20000000034 */
[C---:B-1----:R-:W-:Y:S01]  /*24f0*/  FFMA R44, R68.reuse, R154, R44 ;  /* 0x0000009a442c7223 */ /* 0x042fe2000000002c */
[C---:B------:R-:W-:Y:S01]  /*2500*/  FFMA R64, R68.reuse, R155, R153 ;  /* 0x0000009b44407223 */ /* 0x040fe20000000099 */
[----:B------:R-:W-:Y:S01]  /*2510*/  FFMA R144, R139, R53, R144 ;  /* 0x000000358b907223 */ /* 0x000fe20000000090 */
[----:B------:R-:W-:Y:S01]  /*2520*/  FFMA R61, R39, R65, R148 ;  /* 0x00000041273d7223 */ /* 0x000fe20000000094 */
[----:B------:R-:W-:Y:S01]  /*2530*/  FFMA R52, R68, R151, R42 ;  /* 0x0000009744347223 */ /* 0x000fe2000000002a */
[----:B------:R-:W-:Y:S01]  /*2540*/  FFMA R153, R141, R69, R44 ;  /* 0x000000458d997223 */ /* 0x000fe2000000002c */
[----:B------:R-:W0:Y:S04]  /*2550*/  LDS R53, [R115+0x200] ;  /* 0x0002000073357984 */ /* 0x000e280000000800 */
[----:B------:R-:W1:Y:S04]  /*2560*/  LDS R42, [R115+0x240] ;  /* 0x00024000732a7984 */ /* 0x000e680000000800 */
[----:B------:R-:W4:Y:S04]  /*2570*/  LDS R44, [R115+0x280] ;  /* 0x00028000732c7984 */ /* 0x000f280000000800 */
[----:B------:R-:W5:Y:S01]  /*2580*/  LDS R148, [R115+0x2c0] ;  /* 0x0002c00073947984 */ /* 0x000f620000000800 */
[----:B------:R-:W-:Y:S01]  /*2590*/  FFMA R152, R138, R65, R149 ;  /* 0x000000418a987223 */ /* 0x000fe20000000095 */
[-C--:B------:R-:W-:Y:S01]  /*25a0*/  FFMA R65, R39, R69.reuse, R52 ;  /* 0x0000004527417223 */ /* 0x080fe20000000034 */
[----:B------:R-:W-:Y:S01]  /*25b0*/  FFMA R137, R68, R142, R137 ;  /* 0x0000008e44897223 */ /* 0x000fe20000000089 */
[----:B------:R-:W-:Y:S01]  /*25c0*/  FFMA R52, R139, R69, R64 ;  /* 0x000000458b347223 */ /* 0x000fe20000000040 */
[----:B--2---:R-:W-:-:S02]  /*25d0*/  FFMA R64, R72, R151, R37 ;  /* 0x0000009748407223 */ /* 0x004fc40000000025 */
[----:B------:R-:W-:Y:S02]  /*25e0*/  FFMA R60, R138, R69, R137 ;  /* 0x000000458a3c7223 */ /* 0x000fe40000000089 */
[----:B------:R-:W-:Y:S01]  /*25f0*/  FFMA R69, R39, R73, R64 ;  /* 0x0000004927457223 */ /* 0x000fe20000000040 */
[C---:B---3--:R-:W-:Y:S01]  /*2600*/  FFMA R64, R76.reuse, R151, R33 ;  /* 0x000000974c407223 */ /* 0x048fe20000000021 */
[-C--:B------:R-:W-:Y:S01]  /*2610*/  FFMA R33, R76, R142.reuse, R32 ;  /* 0x0000008e4c217223 */ /* 0x080fe20000000020 */
[C---:B------:R-:W-:Y:S01]  /*2620*/  FFMA R37, R72.reuse, R142, R136 ;  /* 0x0000008e48257223 */ /* 0x040fe20000000088 */
[----:B------:R-:W2:Y:S01]  /*2630*/  LDS R32, [R115+0x300] ;  /* 0x0003000073207984 */ /* 0x000ea20000000800 */
[CC--:B------:R-:W-:Y:S01]  /*2640*/  FFMA R140, R72.reuse, R155.reuse, R140 ;  /* 0x0000009b488c7223 */ /* 0x0c0fe2000000008c */
[-C--:B------:R-:W-:Y:S01]  /*2650*/  FFMA R72, R72, R154.reuse, R47 ;  /* 0x0000009a48487223 */ /* 0x080fe2000000002f */
[----:B------:R-:W-:Y:S01]  /*2660*/  FFMA R68, R76, R155, R145 ;  /* 0x0000009b4c447223 */ /* 0x000fe20000000091 */
[C---:B------:R-:W-:Y:S01]  /*2670*/  FFMA R47, R138.reuse, R73, R37 ;  /* 0x000000498a2f7223 */ /* 0x040fe20000000025 */
[----:B------:R-:W-:Y:S01]  /*2680*/  FFMA R155, R138, R77, R33 ;  /* 0x0000004d8a9b7223 */ /* 0x000fe20000000021 */
[----:B------:R-:W-:Y:S01]  /*2690*/  FFMA R36, R76, R154, R36 ;  /* 0x0000009a4c247223 */ /* 0x000fe20000000024 */
[----:B------:R-:W3:Y:S01]  /*26a0*/  LDS R138, [R115+0x340] ;  /* 0x00034000738a7984 */ /* 0x000ee20000000800 */
[C---:B------:R-:W-:Y:S01]  /*26b0*/  FFMA R140, R139.reuse, R73, R140 ;  /* 0x000000498b8c7223 */ /* 0x040fe2000000008c */
[----:B------:R-:W-:-:S02]  /*26c0*/  FFMA R137, R139, R77, R68 ;  /* 0x0000004d8b897223 */ /* 0x000fc40000000044 */
[----:B------:R-:W3:Y:S01]  /*26d0*/  LDS R139, [R115+0x380] ;  /* 0x00038000738b7984 */ /* 0x000ee20000000800 */
[CC--:B0-----:R-:W-:Y:S01]  /*26e0*/  FFMA R145, R53.reuse, R70.reuse, R65 ;  /* 0x0000004635917223 */ /* 0x0c1fe20000000041 */
[-C--:B-1----:R-:W-:Y:S01]  /*26f0*/  FFMA R60, R42, R70.reuse, R60 ;  /* 0x000000462a3c7223 */ /* 0x082fe2000000003c */
[-C--:B----4-:R-:W-:Y:S01]  /*2700*/  FFMA R52, R44, R70.reuse, R52 ;  /* 0x000000462c347223 */ /* 0x090fe20000000034 */
[----:B-----5:R-:W-:Y:S01]  /*2710*/  FFMA R153, R148, R70, R153 ;  /* 0x0000004694997223 */ /* 0x020fe20000000099 */
[----:B------:R-:W-:Y:S01]  /*2720*/  FFMA R151, R53, R66, R61 ;  /* 0x0000004235977223 */ /* 0x000fe2000000003d */
[----:B------:R-:W0:Y:S01]  /*2730*/  LDS R70, [R115+0x3c0] ;  /* 0x0003c00073467984 */ /* 0x000e220000000800 */
        /* <DEDUP_REMOVED lines=35> */
[----:B------:R-:W-:Y:S01]  /*2970*/  LDS.128 R32, [R135+0x10] ;  /* 0x0000100087207984 */ /* 0x000fe20000000c00 */
[C---:B------:R-:W-:Y:S01]  /*2980*/  FFMA R143, R42.reuse, R54, R143 ;  /* 0x000000362a8f7223 */ /* 0x040fe2000000008f */
[C---:B------:R-:W-:Y:S01]  /*2990*/  FFMA R142, R42.reuse, R74, R47 ;  /* 0x0000004a2a8e7223 */ /* 0x040fe2000000002f */
[----:B------:R-:W-:Y:S01]  /*29a0*/  FFMA R40, R42, R78, R155 ;  /* 0x0000004e2a287223 */ /* 0x000fe2000000009b */
[----:B------:R-:W1:Y:S04]  /*29b0*/  LDS R137, [R115+0x4c0] ;  /* 0x0004c00073897984 */ /* 0x000e680000000800 */
[----:B------:R-:W-:Y:S04]  /*29c0*/  LDS R62, [R115+0x400] ;  /* 0x00040000733e7984 */ /* 0x000fe80000000800 */
[----:B------:R-:W-:Y:S04]  /*29d0*/  LDS R61, [R115+0x440] ;  /* 0x00044000733d7984 */ /* 0x000fe80000000800 */
[----:B------:R-:W2:Y:S01]  /*29e0*/  LDS.128 R36, [R135+0x810] ;  /* 0x0008100087247984 */ /* 0x000ea20000000c00 */
[----:B---3--:R-:W-:-:S03]  /*29f0*/  FFMA R53, R138, R51, R53 ;  /* 0x000000338a357223 */ /* 0x008fc60000000035 */
        /* <DEDUP_REMOVED lines=9> */
[----:B------:R-:W-:-:S03]  /*2a90*/  FFMA R138, R138, R79, R40 ;  /* 0x0000004f8a8a7223 */ /* 0x000fc60000000028 */
[----:B------:R-:W5:Y:S04]  /*2aa0*/  LDS R56, [R115+0x580] ;  /* 0x0005800073387984 */ /* 0x000f680000000800 */
[----:B------:R-:W5:Y:S01]  /*2ab0*/  LDS R54, [R115+0x5c0] ;  /* 0x0005c00073367984 */ /* 0x000f620000000800 */
[----:B------:R-:W-:-:S03]  /*2ac0*/  FFMA R68, R139, R51, R68 ;  /* 0x000000338b447223 */ /* 0x000fc60000000044 */
[----:B------:R-:W5:Y:S01]  /*2ad0*/  LDS.128 R40, [R135+0x1010] ;  /* 0x0010100087287984 */ /* 0x000f620000000c00 */
[C---:B------:R-:W-:Y:S01]  /*2ae0*/  FFMA R144, R139.reuse, R55, R144 ;  /* 0x000000378b907223 */ /* 0x040fe20000000090 */
[C---:B------:R-:W-:Y:S01]  /*2af0*/  FFMA R74, R139.reuse, R59, R46 ;  /* 0x0000003b8b4a7223 */ /* 0x040fe2000000002e */
[C---:B------:R-:W-:Y:S01]  /*2b00*/  FFMA R78, R139.reuse, R63, R45 ;  /* 0x0000003f8b4e7223 */ /* 0x040fe2000000002d */
[C---:B------:R-:W-:Y:S01]  /*2b10*/  FFMA R150, R139.reuse, R67, R150 ;  /* 0x000000438b967223 */ /* 0x040fe20000000096 */
[C---:B------:R-:W-:Y:S01]  /*2b20*/  FFMA R52, R139.reuse, R71, R52 ;  /* 0x000000478b347223 */ /* 0x040fe20000000034 */
[C---:B------:R-:W-:Y:S01]  /*2b30*/  FFMA R140, R139.reuse, R75, R140 ;  /* 0x0000004b8b8c7223 */ /* 0x040fe2000000008c */
[----:B------:R-:W-:Y:S02]  /*2b40*/  FFMA R139, R139, R79, R44 ;  /* 0x0000004f8b8b7223 */ /* 0x000fe4000000002c */
[----:B------:R-:W5:Y:S01]  /*2b50*/  LDS.128 R44, [R135+0x1810] ;  /* 0x00181000872c7984 */ /* 0x000f620000000c00 */
[C---:B0-----:R-:W-:Y:S01]  /*2b60*/  FFMA R154, R70.reuse, R51, R64 ;  /* 0x00000033469a7223 */ /* 0x041fe20000000040 */
[C---:B------:R-:W-:Y:S01]  /*2b70*/  FFMA R51, R70.reuse, R59, R69 ;  /* 0x0000003b46337223 */ /* 0x040fe20000000045 */
[C---:B------:R-:W-:Y:S01]  /*2b80*/  FFMA R55, R70.reuse, R55, R65 ;  /* 0x0000003746377223 */ /* 0x040fe20000000041 */
[----:B------:R-:W-:-:S02]  /*2b90*/  FFMA R59, R70, R67, R66 ;  /* 0x00000043463b7223 */ /* 0x000fc40000000042 */
[----:B------:R-:W0:Y:S01]  /*2ba0*/  LDS.128 R64, [R135+0x2010] ;  /* 0x0020100087407984 */ /* 0x000e220000000c00 */
[----:B------:R-:W-:Y:S01]  /*2bb0*/  FFMA R149, R70, R75, R149 ;  /* 0x0000004b46957223 */ /* 0x000fe20000000095 */
[----:B-1----:R-:W-:Y:S01]  /*2bc0*/  FFMA R75, R32, R137, R154 ;  /* 0x00000089204b7223 */ /* 0x002fe2000000009a */
[CC--:B--2---:R-:W-:Y:S01]  /*2bd0*/  FFMA R57, R36.reuse, R62.reuse, R57 ;  /* 0x0000003e24397223 */ /* 0x0c4fe20000000039 */
[----:B------:R-:W-:Y:S01]  /*2be0*/  FFMA R154, R36, R61, R143 ;  /* 0x0000003d249a7223 */ /* 0x000fe2000000008f */
[----:B------:R-:W-:Y:S01]  /*2bf0*/  FFMA R69, R32, R62, R50 ;  /* 0x0000003e20457223 */ /* 0x000fe20000000032 */
[CC--:B---3--:R-:W-:Y:S01]  /*2c00*/  FFMA R143, R36.reuse, R136.reuse, R144 ;  /* 0x00000088248f7223 */ /* 0x0c8fe20000000090 */
[----:B------:R-:W-:Y:S01]  /*2c10*/  FFMA R55, R36, R137, R55 ;  /* 0x0000008924377223 */ /* 0x000fe20000000037 */
[----:B------:R-:W-:Y:S01]  /*2c20*/  FFMA R153, R70, R71, R153 ;  /* 0x0000004746997223 */ /* 0x000fe20000000099 */
[----:B------:R-:W-:Y:S01]  /*2c30*/  FFMA R50, R32, R61, R53 ;  /* 0x0000003d20327223 */ /* 0x000fe20000000035 */
[----:B------:R-:W-:Y:S01]  /*2c40*/  FFMA R63, R70, R63, R146 ;  /* 0x0000003f463f7223 */ /* 0x000fe20000000092 */
[----:B------:R-:W-:Y:S01]  /*2c50*/  FFMA R71, R32, R136, R68 ;  /* 0x0000008820477223 */ /* 0x000fe20000000044 */
[CC--:B----4-:R-:W-:Y:S01]  /*2c60*/  FFMA R146, R48.reuse, R37.reuse, R57 ;  /* 0x0000002530927223 */ /* 0x0d0fe20000000039 */
[C---:B-----5:R-:W-:Y:S01]  /*2c70*/  FFMA R57, R49.reuse, R37, R154 ;  /* 0x0000002531397223 */ /* 0x060fe2000000009a */
[CC--:B------:R-:W-:Y:S01]  /*2c80*/  FFMA R53, R49.reuse, R33.reuse, R50 ;  /* 0x0000002131357223 */ /* 0x0c0fe20000000032 */
        /* <DEDUP_REMOVED lines=9> */
[----:B------:R-:W-:Y:S01]  /*2d20*/  FFMA R148, R70, R79, R148 ;  /* 0x0000004f46947223 */ /* 0x000fe20000000094 */
[----:B------:R-:W-:Y:S01]  /*2d30*/  FFMA R40, R48, R41, R37 ;  /* 0x0000002930287223 */ /* 0x000fe20000000025 */
[----:B------:R-:W1:Y:S01]  /*2d40*/  LDS.128 R68, [R135+0x2810] ;  /* 0x0028100087447984 */ /* 0x000e620000000c00 */
        /* <DEDUP_REMOVED lines=8> */
[-C--:B------:R-:W-:Y:S01]  /*2dd0*/  FFMA R51, R56, R41.reuse, R73 ;  /* 0x0000002938337223 */ /* 0x080fe20000000049 */
[----:B------:R-:W2:Y:S01]  /*2de0*/  LDS.128 R76, [R135+0x3810] ;  /* 0x00381000874c7984 */ /* 0x000ea20000000c00 */
[----:B------:R-:W-:Y:S01]  /*2df0*/  FFMA R41, R54, R41, R75 ;  /* 0x0000002936297223 */ /* 0x000fe2000000004b */
[----:B0-----:R-:W-:-:S02]  /*2e00*/  FFMA R59, R64, R137, R59 ;  /* 0x00000089403b7223 */ /* 0x001fc4000000003b */
[----:B------:R-:W0:Y:S02]  /*2e10*/  LDS.128 R72, [R135+0x3010] ;  /* 0x0030100087487984 */ /* 0x000e240000000c00 */
[----:B------:R-:W-:Y:S02]  /*2e20*/  FFMA R36, R54, R65, R59 ;  /* 0x0000004136247223 */ /* 0x000fe4000000003b */
[----:B------:R-:W3:Y:S01]  /*2e30*/  LDS R59, [R115+0x640] ;  /* 0x00064000733b7984 */ /* 0x000ee20000000800 */
[----:B------:R-:W-:Y:S01]  /*2e40*/  FFMA R37, R48, R45, R37 ;  /* 0x0000002d30257223 */ /* 0x000fe20000000025 */
[C---:B------:R-:W-:Y:S01]  /*2e50*/  FFMA R45, R64.reuse, R62, R151 ;  /* 0x0000003e402d7223 */ /* 0x040fe20000000097 */
[C---:B------:R-:W-:Y:S01]  /*2e60*/  FFMA R152, R64.reuse, R61, R152 ;  /* 0x0000003d40987223 */ /* 0x040fe20000000098 */
[----:B------:R-:W-:Y:S02]  /*2e70*/  FFMA R151, R64, R136, R150 ;  /* 0x0000008840977223 */ /* 0x000fe40000000096 */
[-C--:B------:R-:W-:Y:S01]  /*2e80*/  FFMA R45, R48, R65.reuse, R45 ;  /* 0x00000041302d7223 */ /* 0x080fe2000000002d */
[CC--:B------:R-:W-:Y:S01]  /*2e90*/  FFMA R152, R49.reuse, R65.reuse, R152 ;  /* 0x0000004131987223 */ /* 0x0c0fe20000000098 */
[----:B------:R-:W-:Y:S01]  /*2ea0*/  FFMA R151, R56, R65, R151 ;  /* 0x0000004138977223 */ /* 0x000fe20000000097 */
[----:B------:R-:W4:Y:S01]  /*2eb0*/  LDS R150, [R115+0x600] ;  /* 0x0006000073967984 */ /* 0x000f220000000800 */
[C---:B-1----:R-:W-:Y:S01]  /*2ec0*/  FFMA R60, R68.reuse, R61, R60 ;  /* 0x0000003d443c7223 */ /* 0x042fe2000000003c */
[C---:B------:R-:W-:Y:S01]  /*2ed0*/  FFMA R145, R68.reuse, R62, R145 ;  /* 0x0000003e44917223 */ /* 0x040fe20000000091 */
[C---:B------:R-:W-:Y:S01]  /*2ee0*/  FFMA R65, R68.reuse, R136, R52 ;  /* 0x0000008844417223 */ /* 0x040fe20000000034 */
[----:B------:R-:W-:Y:S01]  /*2ef0*/  FFMA R153, R68, R137, R153 ;  /* 0x0000008944997223 */ /* 0x000fe20000000099 */
[-C--:B------:R-:W-:Y:S01]  /*2f00*/  FFMA R64, R49, R69.reuse, R60 ;  /* 0x0000004531407223 */ /* 0x080fe2000000003c */
[-C--:B------:R-:W-:Y:S01]  /*2f10*/  FFMA R155, R48, R69.reuse, R145 ;  /* 0x00000045309b7223 */ /* 0x080fe20000000091 */
[----:B------:R-:W1:Y:S01]  /*2f20*/  LDS R60, [R115+0x680] ;  /* 0x00068000733c7984 */ /* 0x000e620000000800 */
[-C--:B------:R-:W-:Y:S01]  /*2f30*/  FFMA R52, R56, R69.reuse, R65 ;  /* 0x0000004538347223 */ /* 0x080fe20000000041 */
[----:B------:R-:W-:-:S02]  /*2f40*/  FFMA R153, R54, R69, R153 ;  /* 0x0000004536997223 */ /* 0x000fc40000000099 */
[----:B------:R-:W5:Y:S01]  /*2f50*/  LDS R145, [R115+0x6c0] ;  /* 0x0006c00073917984 */ /* 0x000f620000000800 */
[-C--:B--2---:R-:W-:Y:S01]  /*2f60*/  FFMA R138, R76, R61.reuse, R138 ;  /* 0x0000003d4c8a7223 */ /* 0x084fe2000000008a */
[C---:B0-----:R-:W-:Y:S01]  /*2f70*/  FFMA R69, R72.reuse, R62, R141 ;  /* 0x0000003e48457223 */ /* 0x041fe2000000008d */
[C---:B------:R-:W-:Y:S01]  /*2f80*/  FFMA R142, R72.reuse, R61, R142 ;  /* 0x0000003d488e7223 */ /* 0x040fe2000000008e */
[-C--:B------:R-:W-:Y:S01]  /*2f90*/  FFMA R141, R72, R136.reuse, R140 ;  /* 0x00000088488d7223 */ /* 0x080fe2000000008c */
[----:B------:R-:W-:Y:S01]  /*2fa0*/  FFMA R61, R76, R136, R139 ;  /* 0x000000884c3d7223 */ /* 0x000fe2000000008b */
[----:B------:R-:W-:Y:S01]  /*2fb0*/  FFMA R139, R49, R77, R138 ;  /* 0x0000004d318b7223 */ /* 0x000fe2000000008a */
[----:B------:R-:W0:Y:S01]  /*2fc0*/  LDS R136, [R115+0x700] ;  /* 0x0007000073887984 */ /* 0x000e220000000800 */
[C---:B------:R-:W-:Y:S01]  /*2fd0*/  FFMA R141, R56.reuse, R73, R141 ;  /* 0x00000049388d7223 */ /* 0x040fe2000000008d */
[----:B------:R-:W-:Y:S02]  /*2fe0*/  FFMA R61, R56, R77, R61 ;  /* 0x0000004d383d7223 */ /* 0x000fe4000000003d */
[----:B------:R-:W2:Y:S01]  /*2ff0*/  LDS R138, [R115+0x740] ;  /* 0x00074000738a7984 */ /* 0x000ea20000000800 */
[----:B---3--:R-:W-:-:S03]  /*3000*/  FFMA R56, R59, R78, R139 ;  /* 0x0000004e3b387223 */ /* 0x008fc6000000008b */
[----:B------:R-:W3:Y:S01]  /*3010*/  LDS R139, [R115+0x780] ;  /* 0x00078000738b7984 */ /* 0x000ee20000000800 */
[----:B------:R-:W-:Y:S01]  /*3020*/  FFMA R149, R72, R137, R149 ;  /* 0x0000008948957223 */ /* 0x000fe20000000095 */
[-C--:B------:R-:W-:Y:S01]  /*3030*/  FFMA R69, R48, R73.reuse, R69 ;  /* 0x0000004930457223 */ /* 0x080fe20000000045 */
[----:B------:R-:W-:Y:S01]  /*3040*/  FFMA R65, R49, R73, R142 ;  /* 0x0000004931417223 */ /* 0x000fe2000000008e */
[----:B------:R-:W-:Y:S01]  /*3050*/  FFMA R137, R76, R137, R148 ;  /* 0x000000894c897223 */ /* 0x000fe20000000094 */
[----:B------:R-:W-:Y:S01]  /*3060*/  FFMA R149, R54, R73, R149 ;  /* 0x0000004936957223 */ /* 0x000fe20000000095 */
[----:B------:R-:W-:Y:S01]  /*3070*/  FFMA R73, R76, R62, R58 ;  /* 0x0000003e4c497223 */ /* 0x000fe2000000003a */
[----:B----4-:R-:W-:Y:S01]  /*3080*/  FFMA R49, R150, R34, R32 ;  /* 0x0000002296317223 */ /* 0x010fe20000000020 */
[-C--:B------:R-:W-:Y:S01]  /*3090*/  FFMA R54, R54, R77.reuse, R137 ;  /* 0x0000004d36367223 */ /* 0x080fe20000000089 */
[----:B------:R-:W-:Y:S01]  /*30a0*/  FFMA R40, R150, R42, R40 ;  /* 0x0000002a96287223 */ /* 0x000fe20000000028 */
[----:B------:R-:W-:Y:S01]  /*30b0*/  FFMA R73, R48, R77, R73 ;  /* 0x0000004d30497223 */ /* 0x000fe20000000049 */
[C---:B------:R-:W-:Y:S01]  /*30c0*/  FFMA R48, R150.reuse, R38, R146 ;  /* 0x0000002696307223 */ /* 0x040fe20000000092 */
[CC--:B------:R-:W-:Y:S01]  /*30d0*/  FFMA R146, R150.reuse, R70.reuse, R155 ;  /* 0x0000004696927223 */ /* 0x0c0fe2000000009b */
[C---:B------:R-:W-:Y:S01]  /*30e0*/  FFMA R142, R59.reuse, R70, R64 ;  /* 0x000000463b8e7223 */ /* 0x040fe20000000040 */
[-C--:B------:R-:W-:Y:S01]  /*30f0*/  FFMA R148, R150, R66.reuse, R45 ;  /* 0x0000004296947223 */ /* 0x080fe2000000002d */
[C---:B------:R-:W-:Y:S01]  /*3100*/  FFMA R152, R59.reuse, R66, R152 ;  /* 0x000000423b987223 */ /* 0x040fe20000000098 */
[----:B------:R-:W-:Y:S01]  /*3110*/  FFMA R140, R59, R74, R65 ;  /* 0x0000004a3b8c7223 */ /* 0x000fe20000000041 */
[C---:B-1----:R-:W-:Y:S01]  /*3120*/  FFMA R77, R60.reuse, R46, R44 ;  /* 0x0000002e3c4d7223 */ /* 0x042fe2000000002c */
[C---:B------:R-:W-:Y:S01]  /*3130*/  FFMA R44, R60.reuse, R70, R52 ;  /* 0x000000463c2c7223 */ /* 0x040fe20000000034 */
[----:B------:R-:W-:Y:S01]  /*3140*/  FFMA R151, R60, R66, R151 ;  /* 0x000000423c977223 */ /* 0x000fe20000000097 */
[C---:B-----5:R-:W-:Y:S01]  /*3150*/  FFMA R153, R145.reuse, R70, R153 ;  /* 0x0000004691997223 */ /* 0x060fe20000000099 */
        /* <DEDUP_REMOVED lines=17> */
[----:B------:R-:W-:Y:S01]  /*3270*/  FFMA R69, R60, R34, R50 ;  /* 0x000000223c457223 */ /* 0x000fe20000000032 */
[C---:B0-----:R-:W-:Y:S01]  /*3280*/  FFMA R36, R136.reuse, R35, R49 ;  /* 0x0000002388247223 */ /* 0x041fe20000000031 */
[C---:B------:R-:W-:Y:S01]  /*3290*/  FFMA R74, R136.reuse, R39, R48 ;  /* 0x00000027884a7223 */ /* 0x040fe20000000030 */
[----:B------:R-:W-:Y:S01]  /*32a0*/  FFMA R46, R136, R43, R40 ;  /* 0x0000002b882e7223 */ /* 0x000fe20000000028 */
[----:B------:R-:W-:Y:S01]  /*32b0*/  LDS R41, [R115+0x800] ;  /* 0x0008000073297984 */ /* 0x000fe20000000800 */
[C---:B------:R-:W-:Y:S01]  /*32c0*/  FFMA R143, R60.reuse, R38, R143 ;  /* 0x000000263c8f7223 */ /* 0x040fe2000000008f */
[----:B------:R-:W-:-:S02]  /*32d0*/  FFMA R60, R60, R78, R61 ;  /* 0x0000004e3c3c7223 */ /* 0x000fc4000000003d */
[----:B------:R-:W-:Y:S01]  /*32e0*/  LDS R137, [R115+0x840] ;  /* 0x0008400073897984 */ /* 0x000fe20000000800 */
[----:B------:R-:W-:-:S03]  /*32f0*/  FFMA R34, R136, R47, R37 ;  /* 0x0000002f88227223 */ /* 0x000fc60000000025 */
[----:B------:R-:W-:Y:S01]  /*3300*/  LDS R42, [R115+0x880] ;  /* 0x00088000732a7984 */ /* 0x000fe20000000800 */
[----:B------:R-:W-:-:S03]  /*3310*/  FFMA R148, R136, R67, R148 ;  /* 0x0000004388947223 */ /* 0x000fc60000000094 */
[----:B------:R-:W0:Y:S01]  /*3320*/  LDS.128 R52, [R135+0x820] ;  /* 0x0008200087347984 */ /* 0x000e220000000c00 */
[C---:B------:R-:W-:Y:S01]  /*3330*/  FFMA R146, R136.reuse, R71, R146 ;  /* 0x0000004788927223 */ /* 0x040fe20000000092 */
[----:B------:R-:W-:Y:S02]  /*3340*/  FFMA R45, R136, R75, R45 ;  /* 0x0000004b882d7223 */ /* 0x000fe4000000002d */
[----:B------:R-:W4:Y:S01]  /*3350*/  LDS.128 R48, [R135+0x20] ;  /* 0x0000200087307984 */ /* 0x000f220000000c00 */
[C---:B--2---:R-:W-:Y:S01]  /*3360*/  FFMA R68, R138.reuse, R35, R68 ;  /* 0x000000238a447223 */ /* 0x044fe20000000044 */
[C---:B------:R-:W-:Y:S02]  /*3370*/  FFMA R78, R138.reuse, R39, R57 ;  /* 0x000000278a4e7223 */ /* 0x040fe40000000039 */
[----:B------:R-:W2:Y:S01]  /*3380*/  LDS R40, [R115+0x8c0] ;  /* 0x0008c00073287984 */ /* 0x000ea20000000800 */
[C---:B------:R-:W-:Y:S01]  /*3390*/  FFMA R72, R138.reuse, R43, R72 ;  /* 0x0000002b8a487223 */ /* 0x040fe20000000048 */
[C---:B------:R-:W-:Y:S01]  /*33a0*/  FFMA R76, R138.reuse, R47, R76 ;  /* 0x0000002f8a4c7223 */ /* 0x040fe2000000004c */
[C---:B------:R-:W-:Y:S01]  /*33b0*/  FFMA R152, R138.reuse, R67, R152 ;  /* 0x000000438a987223 */ /* 0x040fe20000000098 */
[C---:B------:R-:W-:Y:S01]  /*33c0*/  FFMA R142, R138.reuse, R71, R142 ;  /* 0x000000478a8e7223 */ /* 0x040fe2000000008e */
[----:B------:R-:W-:Y:S01]  /*33d0*/  FFMA R140, R138, R75, R140 ;  /* 0x0000004b8a8c7223 */ /* 0x000fe2000000008c */
[-C--:B------:R-:W-:Y:S01]  /*33e0*/  FFMA R136, R136, R79.reuse, R32 ;  /* 0x0000004f88887223 */ /* 0x080fe20000000020 */
[----:B------:R-:W-:Y:S01]  /*33f0*/  FFMA R138, R138, R79, R56 ;  /* 0x0000004f8a8a7223 */ /* 0x000fe20000000038 */
[----:B------:R-:W5:Y:S01]  /*3400*/  LDS R33, [R115+0x900] ;  /* 0x0009000073217984 */ /* 0x000f620000000800 */
[C---:B---3--:R-:W-:Y:S01]  /*3410*/  FFMA R69, R139.reuse, R35, R69 ;  /* 0x000000238b457223 */ /* 0x048fe20000000045 */
[C---:B------:R-:W-:Y:S01]  /*3420*/  FFMA R143, R139.reuse, R39, R143 ;  /* 0x000000278b8f7223 */ /* 0x040fe2000000008f */
[C---:B------:R-:W-:Y:S01]  /*3430*/  FFMA R73, R139.reuse, R43, R73 ;  /* 0x0000002b8b497223 */ /* 0x040fe20000000049 */
[----:B------:R-:W3:Y:S01]  /*3440*/  LDS R32, [R115+0x940] ;  /* 0x0009400073207984 */ /* 0x000ee20000000800 */
[C---:B------:R-:W-:Y:S01]  /*3450*/  FFMA R77, R139.reuse, R47, R77 ;  /* 0x0000002f8b4d7223 */ /* 0x040fe2000000004d */
[C---:B------:R-:W-:Y:S01]  /*3460*/  FFMA R151, R139.reuse, R67, R151 ;  /* 0x000000438b977223 */ /* 0x040fe20000000097 */
[C---:B------:R-:W-:Y:S01]  /*3470*/  FFMA R44, R139.reuse, R71, R44 ;  /* 0x000000478b2c7223 */ /* 0x040fe2000000002c */
[----:B------:R-:W3:Y:S01]  /*3480*/  LDS R38, [R115+0x980] ;  /* 0x0009800073267984 */ /* 0x000ee20000000800 */
[C---:B------:R-:W-:Y:S01]  /*3490*/  FFMA R141, R139.reuse, R75, R141 ;  /* 0x0000004b8b8d7223 */ /* 0x040fe2000000008d */
[----:B------:R-:W-:-:S02]  /*34a0*/  FFMA R139, R139, R79, R60 ;  /* 0x0000004f8b8b7223 */ /* 0x000fc4000000003c */
[----:B------:R-:W3:Y:S04]  /*34b0*/  LDS R37, [R115+0x9c0] ;  /* 0x0009c00073257984 */ /* 0x000ee80000000800 */
[----:B------:R-:W3:Y:S04]  /*34c0*/  LDS.128 R56, [R135+0x1020] ;  /* 0x0010200087387984 */ /* 0x000ee80000000c00 */
[----:B------:R-:W3:Y:S01]  /*34d0*/  LDS.128 R60, [R135+0x1820] ;  /* 0x00182000873c7984 */ /* 0x000ee20000000c00 */
[C---:B-1----:R-:W-:Y:S01]  /*34e0*/  FFMA R147, R70.reuse, R39, R147 ;  /* 0x0000002746937223 */ /* 0x042fe20000000093 */
[C---:B------:R-:W-:Y:S01]  /*34f0*/  FFMA R149, R70.reuse, R75, R149 ;  /* 0x0000004b46957223 */ /* 0x040fe20000000095 */
[C---:B------:R-:W-:Y:S01]  /*3500*/  FFMA R155, R70.reuse, R35, R64 ;  /* 0x00000023469b7223 */ /* 0x040fe20000000040 */
[----:B------:R-:W-:Y:S01]  /*3510*/  FFMA R39, R70, R43, R65 ;  /* 0x0000002b46277223 */ /* 0x000fe20000000041 */
[C---:B0-----:R-:W-:Y:S01]  /*3520*/  FFMA R74, R52.reuse, R41, R74 ;  /* 0x00000029344a7223 */ /* 0x041fe2000000004a */
[C---:B------:R-:W-:Y:S01]  /*3530*/  FFMA R75, R52.reuse, R137, R78 ;  /* 0x00000089344b7223 */ /* 0x040fe2000000004e */
[----:B------:R-:W-:Y:S01]  /*3540*/  FFMA R143, R52, R42, R143 ;  /* 0x0000002a348f7223 */ /* 0x000fe2000000008f */
[C---:B------:R-:W-:Y:S01]  /*3550*/  FFMA R43, R70.reuse, R47, R144 ;  /* 0x0000002f462b7223 */ /* 0x040fe20000000090 */
[----:B------:R-:W-:Y:S01]  /*3560*/  FFMA R35, R70, R67, R66 ;  /* 0x0000004346237223 */ /* 0x000fe20000000042 */
[----:B----4-:R-:W-:Y:S01]  /*3570*/  FFMA R36, R48, R41, R36 ;  /* 0x0000002930247223 */ /* 0x010fe20000000024 */
[----:B------:R-:W0:Y:S01]  /*3580*/  LDS.128 R64, [R135+0x2020] ;  /* 0x0020200087407984 */ /* 0x000e220000000c00 */
[----:B--2---:R-:W-:Y:S01]  /*3590*/  FFMA R52, R52, R40, R147 ;  /* 0x0000002834347223 */ /* 0x004fe20000000093 */
[C---:B------:R-:W-:Y:S01]  /*35a0*/  FFMA R47, R48.reuse, R137, R68 ;  /* 0x00000089302f7223 */ /* 0x040fe20000000044 */
[C---:B------:R-:W-:Y:S01]  /*35b0*/  FFMA R69, R48.reuse, R42, R69 ;  /* 0x0000002a30457223 */ /* 0x040fe20000000045 */
[----:B------:R-:W-:Y:S01]  /*35c0*/  FFMA R48, R48, R40, R155 ;  /* 0x0000002830307223 */ /* 0x000fe2000000009b */
[C---:B------:R-:W-:Y:S01]  /*35d0*/  FFMA R153, R70.reuse, R71, R153 ;  /* 0x0000004746997223 */ /* 0x040fe20000000099 */
[----:B------:R-:W-:Y:S01]  /*35e0*/  FFMA R145, R70, R79, R145 ;  /* 0x0000004f46917223 */ /* 0x000fe20000000091 */
[C---:B-----5:R-:W-:Y:S01]  /*35f0*/  FFMA R144, R33.reuse, R49, R36 ;  /* 0x0000003121907223 */ /* 0x060fe20000000024 */
[-C--:B------:R-:W-:Y:S01]  /*3600*/  FFMA R147, R33, R53.reuse, R74 ;  /* 0x0000003521937223 */ /* 0x080fe2000000004a */
[C---:B---3--:R-:W-:Y:S01]  /*3610*/  FFMA R150, R32.reuse, R53, R75 ;  /* 0x0000003520967223 */ /* 0x048fe2000000004b */
[----:B------:R-:W-:Y:S01]  /*3620*/  FFMA R36, R32, R49, R47 ;  /* 0x0000003120247223 */ /* 0x000fe2000000002f */
[C---:B------:R-:W-:Y:S01]  /*3630*/  FFMA R154, R38.reuse, R53, R143 ;  /* 0x00000035269a7223 */ /* 0x040fe2000000008f */
[----:B------:R-:W-:-:S02]  /*3640*/  FFMA R47, R38, R49, R69 ;  /* 0x00000031262f7223 */ /* 0x000fc40000000045 */
[----:B------:R-:W1:Y:S01]  /*3650*/  LDS.128 R68, [R135+0x2820] ;  /* 0x0028200087447984 */ /* 0x000e620000000c00 */
[----:B------:R-:W-:Y:S01]  /*3660*/  FFMA R155, R37, R53, R52 ;  /* 0x00000035259b7223 */ /* 0x000fe20000000034 */
[C---:B------:R-:W-:Y:S01]  /*3670*/  FFMA R46, R56.reuse, R41, R46 ;  /* 0x00000029382e7223 */ /* 0x040fe2000000002e */
[C---:B------:R-:W-:Y:S01]  /*3680*/  FFMA R73, R56.reuse, R42, R73 ;  /* 0x0000002a38497223 */ /* 0x040fe20000000049 */
[C---:B------:R-:W-:Y:S01]  /*3690*/  FFMA R53, R56.reuse, R137, R72 ;  /* 0x0000008938357223 */ /* 0x040fe20000000048 */
[----:B------:R-:W-:Y:S01]  /*36a0*/  FFMA R56, R56, R40, R39 ;  /* 0x0000002838387223 */ /* 0x000fe20000000027 */
[C---:B------:R-:W-:Y:S01]  /*36b0*/  FFMA R34, R60.reuse, R41, R34 ;  /* 0x000000293c227223 */ /* 0x040fe20000000022 */
[----:B------:R-:W-:Y:S01]  /*36c0*/  FFMA R77, R60, R42, R77 ;  /* 0x0000002a3c4d7223 */ /* 0x000fe2000000004d */
[CC--:B------:R-:W-:Y:S01]  /*36d0*/  FFMA R156, R33.reuse, R57.reuse, R46 ;  /* 0x00000039219c7223 */ /* 0x0c0fe2000000002e */
[-C--:B------:R-:W-:Y:S01]  /*36e0*/  FFMA R39, R32, R57.reuse, R53 ;  /* 0x0000003920277223 */ /* 0x080fe20000000035 */
[----:B------:R-:W-:Y:S01]  /*36f0*/  FFMA R46, R38, R57, R73 ;  /* 0x00000039262e7223 */ /* 0x000fe20000000049 */
[C---:B------:R-:W-:Y:S01]  /*3700*/  FFMA R53, R60.reuse, R137, R76 ;  /* 0x000000893c357223 */ /* 0x040fe2000000004c */
[----:B------:R-:W2:Y:S01]  /*3710*/  LDS.128 R72, [R135+0x3020] ;  /* 0x0030200087487984 */ /* 0x000ea20000000c00 */
[----:B------:R-:W-:Y:S01]  /*3720*/  FFMA R52, R60, R40, R43 ;  /* 0x000000283c347223 */ /* 0x000fe2000000002b */
[-C--:B------:R-:W-:Y:S01]  /*3730*/  FFMA R60, R33, R61.reuse, R34 ;  /* 0x0000003d213c7223 */ /* 0x080fe20000000022 */
[----:B------:R-:W-:-:S02]  /*3740*/  FFMA R34, R38, R61, R77 ;  /* 0x0000003d26227223 */ /* 0x000fc4000000004d */
[----:B------:R-:W3:Y:S01]  /*3750*/  LDS.128 R76, [R135+0x3820] ;  /* 0x00382000874c7984 */ /* 0x000ee20000000c00 */
[----:B------:R-:W-:-:S03]  /*3760*/  FFMA R143, R37, R57, R56 ;  /* 0x00000039258f7223 */ /* 0x000fc60000000038 */
[----:B------:R-:W4:Y:S01]  /*3770*/  LDS R57, [R115+0xa00] ;  /* 0x000a000073397984 */ /* 0x000f220000000800 */
[C---:B0-----:R-:W-:Y:S01]  /*3780*/  FFMA R148, R64.reuse, R41, R148 ;  /* 0x0000002940947223 */ /* 0x041fe20000000094 */
[C---:B------:R-:W-:Y:S01]  /*3790*/  FFMA R43, R64.reuse, R137, R152 ;  /* 0x00000089402b7223 */ /* 0x040fe20000000098 */
[C---:B------:R-:W-:Y:S01]  /*37a0*/  FFMA R151, R64.reuse, R42, R151 ;  /* 0x0000002a40977223 */ /* 0x040fe20000000097 */
[----:B------:R-:W-:Y:S01]  /*37b0*/  FFMA R64, R64, R40, R35 ;  /* 0x0000002840407223 */ /* 0x000fe20000000023 */
[-C--:B------:R-:W-:Y:S01]  /*37c0*/  FFMA R157, R33, R65.reuse, R148 ;  /* 0x00000041219d7223 */ /* 0x080fe20000000094 */
[-C--:B------:R-:W-:Y:S01]  /*37d0*/  FFMA R148, R32, R65.reuse, R43 ;  /* 0x0000004120947223 */ /* 0x080fe2000000002b */
[-C--:B------:R-:W-:Y:S01]  /*37e0*/  FFMA R35, R38, R65.reuse, R151 ;  /* 0x0000004126237223 */ /* 0x080fe20000000097 */
[C---:B------:R-:W-:Y:S01]  /*37f0*/  FFMA R151, R37.reuse, R65, R64 ;  /* 0x0000004125977223 */ /* 0x040fe20000000040 */
[C---:B------:R-:W-:Y:S01]  /*3800*/  FFMA R49, R37.reuse, R49, R48 ;  /* 0x0000003125317223 */ /* 0x040fe20000000030 */
[-C--:B------:R-:W-:Y:S01]  /*3810*/  FFMA R48, R32, R61.reuse, R53 ;  /* 0x0000003d20307223 */ /* 0x080fe20000000035 */
[----:B------:R-:W-:Y:S01]  /*3820*/  FFMA R53, R37, R61, R52 ;  /* 0x0000003d25357223 */ /* 0x000fe20000000034 */
[----:B------:R-:W0:Y:S01]  /*3830*/  LDS R43, [R115+0xa40] ;  /* 0x000a4000732b7984 */ /* 0x000e220000000800 */
[C---:B-1----:R-:W-:Y:S01]  /*3840*/  FFMA R65, R68.reuse, R42, R44 ;  /* 0x0000002a44417223 */ /* 0x042fe2000000002c */
[----:B------:R-:W-:-:S02]  /*3850*/  FFMA R61, R68, R137, R142 ;  /* 0x00000089443d7223 */ /* 0x000fc4000000008e */
[----:B------:R-:W1:Y:S01]  /*3860*/  LDS R44, [R115+0xa80] ;  /* 0x000a8000732c7984 */ /* 0x000e620000000800 */
[----:B------:R-:W-:Y:S01]  /*3870*/  FFMA R142, R38, R69, R65 ;  /* 0x00000045268e7223 */ /* 0x000fe20000000041 */
[C---:B--2---:R-:W-:Y:S01]  /*3880*/  FFMA R152, R72.reuse, R40, R149 ;  /* 0x0000002848987223 */ /* 0x044fe20000000095 */
[C---:B------:R-:W-:Y:S01]  /*3890*/  FFMA R56, R72.reuse, R41, R45 ;  /* 0x0000002948387223 */ /* 0x040fe2000000002d */
[----:B------:R-:W2:Y:S01]  /*38a0*/  LDS R149, [R115+0xac0] ;  /* 0x000ac00073957984 */ /* 0x000ea20000000800 */
[CC--:B------:R-:W-:Y:S01]  /*38b0*/  FFMA R65, R72.reuse, R137.reuse, R140 ;  /* 0x0000008948417223 */ /* 0x0c0fe2000000008c */
[----:B------:R-:W-:Y:S01]  /*38c0*/  FFMA R45, R72, R42, R141 ;  /* 0x0000002a482d7223 */ /* 0x000fe2000000008d */
[----:B---3--:R-:W-:Y:S01]  /*38d0*/  FFMA R137, R76, R137, R138 ;  /* 0x000000894c897223 */ /* 0x008fe2000000008a */
[-C--:B------:R-:W-:Y:S01]  /*38e0*/  FFMA R152, R37, R73.reuse, R152 ;  /* 0x0000004925987223 */ /* 0x080fe20000000098 */
[----:B------:R-:W3:Y:S01]  /*38f0*/  LDS R138, [R115+0xb00] ;  /* 0x000b0000738a7984 */ /* 0x000ee20000000800 */
[-C--:B------:R-:W-:Y:S01]  /*3900*/  FFMA R141, R33, R73.reuse, R56 ;  /* 0x00000049218d7223 */ /* 0x080fe20000000038 */
[-C--:B------:R-:W-:Y:S01]  /*3910*/  FFMA R65, R32, R73.reuse, R65 ;  /* 0x0000004920417223 */ /* 0x080fe20000000041 */
[----:B------:R-:W-:Y:S01]  /*3920*/  FFMA R45, R38, R73, R45 ;  /* 0x00000049262d7223 */ /* 0x000fe2000000002d */
[----:B------:R-:W-:Y:S01]  /*3930*/  FFMA R73, R32, R77, R137 ;  /* 0x0000004d20497223 */ /* 0x000fe20000000089 */
[----:B------:R-:W-:Y:S01]  /*3940*/  FFMA R146, R68, R41, R146 ;  /* 0x0000002944927223 */ /* 0x000fe20000000092 */
[----:B------:R-:W5:Y:S01]  /*3950*/  LDS R137, [R115+0xb40] ;  /* 0x000b400073897984 */ /* 0x000f620000000800 */
[----:B----4-:R-:W-:-:S03]  /*3960*/  FFMA R56, R57, R50, R144 ;  /* 0x0000003239387223 */ /* 0x010fc60000000090 */
[----:B------:R-:W4:Y:S01]  /*3970*/  LDS R144, [R115+0xb80] ;  /* 0x000b800073907984 */ /* 0x000f220000000800 */
[-C--:B------:R-:W-:Y:S01]  /*3980*/  FFMA R68, R68, R40.reuse, R153 ;  /* 0x0000002844447223 */ /* 0x080fe20000000099 */
[----:B------:R-:W-:Y:S01]  /*3990*/  FFMA R136, R76, R41, R136 ;  /* 0x000000294c887223 */ /* 0x000fe20000000088 */
[-C--:B------:R-:W-:Y:S01]  /*39a0*/  FFMA R159, R33, R69.reuse, R146 ;  /* 0x00000045219f7223 */ /* 0x080fe20000000092 */
[-C--:B------:R-:W-:Y:S01]  /*39b0*/  FFMA R52, R32, R69.reuse, R61 ;  /* 0x0000004520347223 */ /* 0x080fe2000000003d */
[----:B------:R-:W-:Y:S01]  /*39c0*/  FFMA R153, R37, R69, R68 ;  /* 0x0000004525997223 */ /* 0x000fe20000000044 */
[C---:B------:R-:W-:Y:S01]  /*39d0*/  FFMA R40, R76.reuse, R40, R145 ;  /* 0x000000284c287223 */ /* 0x040fe20000000091 */
[-C--:B------:R-:W-:Y:S01]  /*39e0*/  FFMA R69, R33, R77.reuse, R136 ;  /* 0x0000004d21457223 */ /* 0x080fe20000000088 */
[----:B------:R-:W-:Y:S01]  /*39f0*/  FFMA R41, R76, R42, R139 ;  /* 0x0000002a4c297223 */ /* 0x000fe2000000008b */
[----:B------:R-:W-:Y:S01]  /*3a00*/  FFMA R33, R57, R54, R147 ;  /* 0x0000003639217223 */ /* 0x000fe20000000093 */
[-C--:B------:R-:W-:Y:S01]  /*3a10*/  FFMA R37, R37, R77.reuse, R40 ;  /* 0x0000004d25257223 */ /* 0x080fe20000000028 */
        /* <DEDUP_REMOVED lines=9> */
[-C--:B------:R-:W-:Y:S01]  /*3ab0*/  FFMA R147, R43, R74.reuse, R65 ;  /* 0x0000004a2b937223 */ /* 0x080fe20000000041 */
[----:B------:R-:W-:Y:S01]  /*3ac0*/  FFMA R45, R44, R74, R45 ;  /* 0x0000004a2c2d7223 */ /* 0x000fe2000000002d */
[----:B------:R-:W-:Y:S01]  /*3ad0*/  FFMA R41, R38, R77, R41 ;  /* 0x0000004d26297223 */ /* 0x000fe20000000029 */
[C---:B--2---:R-:W-:Y:S01]  /*3ae0*/  FFMA R155, R149.reuse, R54, R155 ;  /* 0x00000036959b7223 */ /* 0x044fe2000000009b */
[C---:B------:R-:W-:Y:S01]  /*3af0*/  FFMA R152, R149.reuse, R74, R152 ;  /* 0x0000004a95987223 */ /* 0x040fe20000000098 */
[----:B------:R-:W0:Y:S01]  /*3b00*/  LDS R54, [R115+0xbc0] ;  /* 0x000bc00073367984 */ /* 0x000e220000000800 */
        /* <DEDUP_REMOVED lines=21> */
[----:B------:R-:W-:Y:S01]  /*3c60*/  LDS R69, [R115+0xc00] ;  /* 0x000c000073457984 */ /* 0x000fe20000000800 */
[C---:B------:R-:W-:Y:S01]  /*3c70*/  FFMA R47, R44.reuse, R50, R47 ;  /* 0x000000322c2f7223 */ /* 0x040fe2000000002f */
[----:B------:R-:W-:-:S02]  /*3c80*/  FFMA R46, R44, R58, R46 ;  /* 0x0000003a2c2e7223 */ /* 0x000fc4000000002e */
[----:B------:R-:W1:Y:S01]  /*3c90*/  LDS.128 R32, [R135+0x30] ;  /* 0x0000300087207984 */ /* 0x000e620000000c00 */
[----:B------:R-:W-:-:S03]  /*3ca0*/  FFMA R142, R44, R70, R142 ;  /* 0x000000462c8e7223 */ /* 0x000fc6000000008e */
[----:B------:R-:W2:Y:S01]  /*3cb0*/  LDS R136, [R115+0xc40] ;  /* 0x000c400073887984 */ /* 0x000ea20000000800 */
[----:B------:R-:W-:-:S03]  /*3cc0*/  FFMA R44, R44, R78, R41 ;  /* 0x0000004e2c2c7223 */ /* 0x000fc60000000029 */
[----:B------:R-:W3:Y:S01]  /*3cd0*/  LDS R72, [R115+0xc80] ;  /* 0x000c800073487984 */ /* 0x000ee20000000800 */
[----:B-----5:R-:W-:-:S03]  /*3ce0*/  FFMA R57, R137, R51, R57 ;  /* 0x0000003389397223 */ /* 0x020fc60000000039 */
        /* <DEDUP_REMOVED lines=8> */
[----:B------:R-:W5:Y:S01]  /*3d70*/  LDS R49, [R115+0xd00] ;  /* 0x000d000073317984 */ /* 0x000f620000000800 */
[----:B------:R-:W-:-:S03]  /*3d80*/  FFMA R137, R137, R79, R40 ;  /* 0x0000004f89897223 */ /* 0x000fc60000000028 */
[----:B------:R-:W5:Y:S01]  /*3d90*/  LDS R48, [R115+0xd40] ;  /* 0x000d400073307984 */ /* 0x000f620000000800 */
[----:B----4-:R-:W-:-:S03]  /*3da0*/  FFMA R58, R144, R51, R47 ;  /* 0x00000033903a7223 */ /* 0x010fc6000000002f */
[----:B------:R-:W4:Y:S01]  /*3db0*/  LDS R68, [R115+0xd80] ;  /* 0x000d800073447984 */ /* 0x000f220000000800 */
[C---:B------:R-:W-:Y:S01]  /*3dc0*/  FFMA R154, R144.reuse, R55, R154 ;  /* 0x00000037909a7223 */ /* 0x040fe2000000009a */
[C---:B------:R-:W-:Y:S02]  /*3dd0*/  FFMA R62, R144.reuse, R59, R46 ;  /* 0x0000003b903e7223 */ /* 0x040fe4000000002e */
[----:B------:R-:W4:Y:S01]  /*3de0*/  LDS R66, [R115+0xdc0] ;  /* 0x000dc00073427984 */ /* 0x000f220000000800 */
[C---:B------:R-:W-:Y:S01]  /*3df0*/  FFMA R77, R144.reuse, R63, R77 ;  /* 0x0000003f904d7223 */ /* 0x040fe2000000004d */
[C---:B------:R-:W-:Y:S02]  /*3e00*/  FFMA R65, R144.reuse, R67, R65 ;  /* 0x0000004390417223 */ /* 0x040fe40000000041 */
[----:B------:R-:W4:Y:S01]  /*3e10*/  LDS.128 R40, [R135+0x1030] ;  /* 0x0010300087287984 */ /* 0x000f220000000c00 */
[C---:B------:R-:W-:Y:S01]  /*3e20*/  FFMA R142, R144.reuse, R71, R142 ;  /* 0x00000047908e7223 */ /* 0x040fe2000000008e */
[C---:B------:R-:W-:Y:S01]  /*3e30*/  FFMA R50, R144.reuse, R75, R45 ;  /* 0x0000004b90327223 */ /* 0x040fe2000000002d */
[----:B------:R-:W-:-:S02]  /*3e40*/  FFMA R144, R144, R79, R44 ;  /* 0x0000004f90907223 */ /* 0x000fc4000000002c */
[----:B------:R-:W4:Y:S01]  /*3e50*/  LDS.128 R44, [R135+0x1830] ;  /* 0x00183000872c7984 */ /* 0x000f220000000c00 */
        /* <DEDUP_REMOVED lines=9> */
[----:B------:R-:W0:Y:S01]  /*3ef0*/  LDS.128 R52, [R135+0x2030] ;  /* 0x0020300087347984 */ /* 0x000e220000000c00 */
[C---:B--2---:R-:W-:Y:S01]  /*3f00*/  FFMA R57, R32.reuse, R136, R57 ;  /* 0x0000008820397223 */ /* 0x044fe20000000039 */
[CC--:B---3--:R-:W-:Y:S01]  /*3f10*/  FFMA R73, R32.reuse, R72.reuse, R58 ;  /* 0x0000004820497223 */ /* 0x0c8fe2000000003a */
[----:B-----5:R-:W-:Y:S01]  /*3f20*/  FFMA R59, R32, R139, R70 ;  /* 0x0000008b203b7223 */ /* 0x020fe20000000046 */
[C---:B------:R-:W-:Y:S01]  /*3f30*/  FFMA R74, R36.reuse, R69, R74 ;  /* 0x00000045244a7223 */ /* 0x040fe2000000004a */
[C---:B------:R-:W-:Y:S01]  /*3f40*/  FFMA R63, R36.reuse, R72, R154 ;  /* 0x00000048243f7223 */ /* 0x040fe2000000009a */
[C---:B------:R-:W-:Y:S01]  /*3f50*/  FFMA R71, R36.reuse, R136, R150 ;  /* 0x0000008824477223 */ /* 0x040fe20000000096 */
[----:B------:R-:W-:Y:S01]  /*3f60*/  FFMA R155, R36, R139, R155 ;  /* 0x0000008b249b7223 */ /* 0x000fe2000000009b */
[C---:B------:R-:W-:Y:S01]  /*3f70*/  FFMA R51, R49.reuse, R33, R56 ;  /* 0x0000002131337223 */ /* 0x040fe20000000038 */
[----:B------:R-:W-:Y:S01]  /*3f80*/  FFMA R150, R49, R37, R74 ;  /* 0x0000002531967223 */ /* 0x000fe2000000004a */
[-C--:B------:R-:W-:Y:S01]  /*3f90*/  FFMA R70, R48, R33.reuse, R57 ;  /* 0x0000002130467223 */ /* 0x080fe20000000039 */
[C---:B----4-:R-:W-:Y:S01]  /*3fa0*/  FFMA R73, R68.reuse, R33, R73 ;  /* 0x0000002144497223 */ /* 0x050fe20000000049 */
[----:B------:R-:W-:Y:S01]  /*3fb0*/  FFMA R74, R68, R37, R63 ;  /* 0x00000025444a7223 */ /* 0x000fe2000000003f */
[----:B------:R-:W-:-:S02]  /*3fc0*/  FFMA R33, R66, R33, R59 ;  /* 0x0000002142217223 */ /* 0x000fc4000000003b */
[----:B------:R-:W1:Y:S01]  /*3fd0*/  LDS.128 R56, [R135+0x2830] ;  /* 0x0028300087387984 */ /* 0x000e620000000c00 */
[C---:B------:R-:W-:Y:S01]  /*3fe0*/  FFMA R36, R40.reuse, R69, R61 ;  /* 0x0000004528247223 */ /* 0x040fe2000000003d */
[C---:B------:R-:W-:Y:S01]  /*3ff0*/  FFMA R67, R40.reuse, R136, R60 ;  /* 0x0000008828437223 */ /* 0x040fe2000000003c */
[CC--:B------:R-:W-:Y:S02]  /*4000*/  FFMA R75, R40.reuse, R72.reuse, R62 ;  /* 0x00000048284b7223 */ /* 0x0c0fe4000000003e */
[----:B------:R-:W2:Y:S01]  /*4010*/  LDS.128 R60, [R135+0x3030] ;  /* 0x00303000873c7984 */ /* 0x000ea20000000c00 */
[----:B------:R-:W-:Y:S01]  /*4020*/  FFMA R143, R40, R139, R143 ;  /* 0x0000008b288f7223 */ /* 0x000fe2000000008f */
[----:B------:R-:W-:Y:S01]  /*4030*/  FFMA R77, R44, R72, R77 ;  /* 0x000000482c4d7223 */ /* 0x000fe2000000004d */
[-C--:B------:R-:W-:Y:S01]  /*4040*/  FFMA R71, R48, R37.reuse, R71 ;  /* 0x0000002530477223 */ /* 0x080fe20000000047 */
[----:B------:R-:W-:Y:S01]  /*4050*/  FFMA R32, R66, R37, R155 ;  /* 0x0000002542207223 */ /* 0x000fe2000000009b */
[-C--:B------:R-:W-:Y:S01]  /*4060*/  FFMA R37, R49, R41.reuse, R36 ;  /* 0x0000002931257223 */ /* 0x080fe20000000024 */
[-C--:B------:R-:W-:Y:S01]  /*4070*/  FFMA R67, R48, R41.reuse, R67 ;  /* 0x0000002930437223 */ /* 0x080fe20000000043 */
[-C--:B------:R-:W-:Y:S01]  /*4080*/  FFMA R75, R68, R41.reuse, R75 ;  /* 0x00000029444b7223 */ /* 0x080fe2000000004b */
[----:B------:R-:W-:Y:S01]  /*4090*/  FFMA R36, R66, R41, R143 ;  /* 0x0000002942247223 */ /* 0x000fe2000000008f */
[C---:B------:R-:W-:Y:S01]  /*40a0*/  FFMA R40, R44.reuse, R69, R64 ;  /* 0x000000452c287223 */ /* 0x040fe20000000040 */
[C---:B------:R-:W-:Y:S01]  /*40b0*/  FFMA R41, R44.reuse, R136, R76 ;  /* 0x000000882c297223 */ /* 0x040fe2000000004c */
[----:B------:R-:W-:Y:S01]  /*40c0*/  FFMA R143, R44, R139, R78 ;  /* 0x0000008b2c8f7223 */ /* 0x000fe2000000004e */
[----:B------:R-:W-:-:S02]  /*40d0*/  FFMA R64, R68, R45, R77 ;  /* 0x0000002d44407223 */ /* 0x000fc4000000004d */
[----:B------:R-:W3:Y:S01]  /*40e0*/  LDS.128 R76, [R135+0x3830] ;  /* 0x00383000874c7984 */ /* 0x000ee20000000c00 */
[C---:B0-----:R-:W-:Y:S01]  /*40f0*/  FFMA R44, R52.reuse, R69, R145 ;  /* 0x00000045342c7223 */ /* 0x041fe20000000091 */
[C---:B------:R-:W-:Y:S01]  /*4100*/  FFMA R145, R52.reuse, R136, R148 ;  /* 0x0000008834917223 */ /* 0x040fe20000000094 */
[CC--:B------:R-:W-:Y:S01]  /*4110*/  FFMA R65, R52.reuse, R72.reuse, R65 ;  /* 0x0000004834417223 */ /* 0x0c0fe20000000041 */
[----:B------:R-:W-:Y:S01]  /*4120*/  FFMA R155, R52, R139, R151 ;  /* 0x0000008b349b7223 */ /* 0x000fe20000000097 */
[CC--:B------:R-:W-:Y:S01]  /*4130*/  FFMA R40, R49.reuse, R45.reuse, R40 ;  /* 0x0000002d31287223 */ /* 0x0c0fe20000000028 */
[-C--:B------:R-:W-:Y:S01]  /*4140*/  FFMA R41, R48, R45.reuse, R41 ;  /* 0x0000002d30297223 */ /* 0x080fe20000000029 */
[----:B------:R-:W-:Y:S01]  /*4150*/  FFMA R143, R66, R45, R143 ;  /* 0x0000002d428f7223 */ /* 0x000fe2000000008f */
[----:B------:R-:W0:Y:S01]  /*4160*/  LDS R151, [R115+0xe00] ;  /* 0x000e000073977984 */ /* 0x000e220000000800 */
[-C--:B------:R-:W-:Y:S01]  /*4170*/  FFMA R45, R49, R53.reuse, R44 ;  /* 0x00000035312d7223 */ /* 0x080fe2000000002c */
[-C--:B------:R-:W-:Y:S01]  /*4180*/  FFMA R148, R48, R53.reuse, R145 ;  /* 0x0000003530947223 */ /* 0x080fe20000000091 */
[-C--:B------:R-:W-:Y:S01]  /*4190*/  FFMA R65, R68, R53.reuse, R65 ;  /* 0x0000003544417223 */ /* 0x080fe20000000041 */
[----:B------:R-:W-:Y:S01]  /*41a0*/  FFMA R145, R66, R53, R155 ;  /* 0x0000003542917223 */ /* 0x000fe2000000009b */
[----:B------:R-:W-:Y:S04]  /*41b0*/  LDS R52, [R115+0xf00] ;  /* 0x000f000073347984 */ /* 0x000fe80000000800 */
[----:B------:R-:W4:Y:S01]  /*41c0*/  LDS R53, [R115+0xe40] ;  /* 0x000e400073357984 */ /* 0x000f220000000800 */
[C---:B-1----:R-:W-:Y:S01]  /*41d0*/  FFMA R157, R56.reuse, R72, R142 ;  /* 0x00000048389d7223 */ /* 0x042fe2000000008e */
[----:B------:R-:W-:-:S02]  /*41e0*/  FFMA R146, R56, R69, R146 ;  /* 0x0000004538927223 */ /* 0x000fc40000000092 */
[----:B------:R-:W1:Y:S01]  /*41f0*/  LDS R142, [R115+0xe80] ;  /* 0x000e8000738e7984 */ /* 0x000e620000000800 */
[----:B------:R-:W-:Y:S01]  /*4200*/  FFMA R155, R56, R136, R140 ;  /* 0x00000088389b7223 */ /* 0x000fe2000000008c */
[C---:B--2---:R-:W-:Y:S01]  /*4210*/  FFMA R44, R60.reuse, R69, R141 ;  /* 0x000000453c2c7223 */ /* 0x044fe2000000008d */
[----:B------:R-:W-:Y:S01]  /*4220*/  FFMA R141, R60, R72, R50 ;  /* 0x000000483c8d7223 */ /* 0x000fe20000000032 */
[----:B------:R-:W-:Y:S01]  /*4230*/  FFMA R159, R56, R139, R153 ;  /* 0x0000008b389f7223 */ /* 0x000fe20000000099 */
[----:B------:R-:W2:Y:S01]  /*4240*/  LDS R50, [R115+0xec0] ;  /* 0x000ec00073327984 */ /* 0x000ea20000000800 */
[CC--:B------:R-:W-:Y:S01]  /*4250*/  FFMA R153, R49.reuse, R57.reuse, R146 ;  /* 0x0000003931997223 */ /* 0x0c0fe20000000092 */
[-C--:B------:R-:W-:Y:S01]  /*4260*/  FFMA R56, R48, R57.reuse, R155 ;  /* 0x0000003930387223 */ /* 0x080fe2000000009b */
[-C--:B------:R-:W-:Y:S01]  /*4270*/  FFMA R140, R68, R57.reuse, R157 ;  /* 0x00000039448c7223 */ /* 0x080fe2000000009d */
[----:B------:R-:W-:Y:S01]  /*4280*/  FFMA R146, R66, R57, R159 ;  /* 0x0000003942927223 */ /* 0x000fe2000000009f */
[CC--:B------:R-:W-:Y:S01]  /*4290*/  FFMA R57, R60.reuse, R136.reuse, R147 ;  /* 0x000000883c397223 */ /* 0x0c0fe20000000093 */
[-C--:B------:R-:W-:Y:S01]  /*42a0*/  FFMA R147, R60, R139.reuse, R152 ;  /* 0x0000008b3c937223 */ /* 0x080fe20000000098 */
[C---:B---3--:R-:W-:Y:S01]  /*42b0*/  FFMA R149, R76.reuse, R139, R149 ;  /* 0x0000008b4c957223 */ /* 0x048fe20000000095 */
[----:B------:R-:W-:Y:S01]  /*42c0*/  FFMA R138, R76, R69, R138 ;  /* 0x000000454c8a7223 */ /* 0x000fe2000000008a */
[----:B------:R-:W3:Y:S01]  /*42d0*/  LDS R139, [R115+0xf40] ;  /* 0x000f4000738b7984 */ /* 0x000ee20000000800 */
[CC--:B------:R-:W-:Y:S01]  /*42e0*/  FFMA R155, R49.reuse, R61.reuse, R44 ;  /* 0x0000003d319b7223 */ /* 0x0c0fe2000000002c */
[-C--:B------:R-:W-:Y:S01]  /*42f0*/  FFMA R57, R48, R61.reuse, R57 ;  /* 0x0000003d30397223 */ /* 0x080fe20000000039 */
[-C--:B------:R-:W-:Y:S01]  /*4300*/  FFMA R141, R68, R61.reuse, R141 ;  /* 0x0000003d448d7223 */ /* 0x080fe2000000008d */
[----:B------:R-:W-:Y:S01]  /*4310*/  FFMA R147, R66, R61, R147 ;  /* 0x0000003d42937223 */ /* 0x000fe20000000093 */
[C---:B------:R-:W-:Y:S01]  /*4320*/  FFMA R137, R76.reuse, R136, R137 ;  /* 0x000000884c897223 */ /* 0x040fe20000000089 */
[----:B------:R-:W-:Y:S01]  /*4330*/  FFMA R61, R76, R72, R144 ;  /* 0x000000484c3d7223 */ /* 0x000fe20000000090 */
[-C--:B------:R-:W-:Y:S01]  /*4340*/  FFMA R69, R49, R77.reuse, R138 ;  /* 0x0000004d31457223 */ /* 0x080fe2000000008a */
[-C--:B------:R-:W-:Y:S01]  /*4350*/  FFMA R66, R66, R77.reuse, R149 ;  /* 0x0000004d42427223 */ /* 0x080fe20000000095 */
        /* <DEDUP_REMOVED lines=13> */
[C---:B-1----:R-:W-:Y:S01]  /*4430*/  FFMA R73, R142.reuse, R34, R73 ;  /* 0x000000228e497223 */ /* 0x042fe20000000049 */
[C---:B------:R-:W-:Y:S01]  /*4440*/  FFMA R74, R142.reuse, R38, R74 ;  /* 0x000000268e4a7223 */ /* 0x040fe2000000004a */
[C---:B------:R-:W-:Y:S01]  /*4450*/  FFMA R75, R142.reuse, R42, R75 ;  /* 0x0000002a8e4b7223 */ /* 0x040fe2000000004b */
[C---:B------:R-:W-:Y:S01]  /*4460*/  FFMA R76, R142.reuse, R46, R64 ;  /* 0x0000002e8e4c7223 */ /* 0x040fe20000000040 */
[C---:B------:R-:W-:Y:S01]  /*4470*/  FFMA R77, R142.reuse, R54, R65 ;  /* 0x000000368e4d7223 */ /* 0x040fe20000000041 */
[C---:B------:R-:W-:Y:S01]  /*4480*/  FFMA R140, R142.reuse, R58, R140 ;  /* 0x0000003a8e8c7223 */ /* 0x040fe2000000008c */
[----:B------:R-:W-:Y:S01]  /*4490*/  FFMA R141, R142, R62, R141 ;  /* 0x0000003e8e8d7223 */ /* 0x000fe2000000008d */
[----:B--2---:R-:W-:Y:S01]  /*44a0*/  FFMA R34, R50, R34, R33 ;  /* 0x0000002232227223 */ /* 0x004fe20000000021 */
[----:B------:R-:W1:Y:S01]  /*44b0*/  LDS R148, [R115+0xfc0] ;  /* 0x000fc00073947984 */ /* 0x000e620000000800 */
[C---:B------:R-:W-:Y:S01]  /*44c0*/  FFMA R41, R53.reuse, R46, R41 ;  /* 0x0000002e35297223 */ /* 0x040fe20000000029 */
[CC--:B------:R-:W-:Y:S01]  /*44d0*/  FFMA R68, R53.reuse, R78.reuse, R157 ;  /* 0x0000004e35447223 */ /* 0x0c0fe2000000009d */
        /* <DEDUP_REMOVED lines=19> */
[----:B------:R-:W-:Y:S01]  /*4610*/  FFMA R52, R52, R79, R48 ;  /* 0x0000004f34347223 */ /* 0x000fe20000000030 */
[----:B------:R-:W-:Y:S04]  /*4620*/  LDS R53, [R115+0x1000] ;  /* 0x0010000073357984 */ /* 0x000fe80000000800 */
[----:B------:R-:W2:Y:S04]  /*4630*/  LDS.128 R64, [R135+0x840] ;  /* 0x0008400087407984 */ /* 0x000ea80000000c00 */
[----:B------:R-:W4:Y:S04]  /*4640*/  LDS.128 R48, [R135+0x40] ;  /* 0x0000400087307984 */ /* 0x000f280000000c00 */
[----:B------:R-:W5:Y:S04]  /*4650*/  LDS R54, [R115+0x1040] ;  /* 0x0010400073367984 */ /* 0x000f680000000800 */
[----:B------:R-:W5:Y:S04]  /*4660*/  LDS R56, [R115+0x1080] ;  /* 0x0010800073387984 */ /* 0x000f680000000800 */
        /* <DEDUP_REMOVED lines=12> */
[----:B------:R-:W3:Y:S04]  /*4730*/  LDS R62, [R115+0x11c0] ;  /* 0x0011c000733e7984 */ /* 0x000ee80000000800 */
        /* <DEDUP_REMOVED lines=11> */
[C---:B------:R-:W-:Y:S01]  /*47f0*/  FFMA R150, R148.reuse, R39, R32 ;  /* 0x0000002794967223 */ /* 0x040fe20000000020 */
[C---:B------:R-:W-:Y:S01]  /*4800*/  FFMA R140, R148.reuse, R55, R145 ;  /* 0x00000037948c7223 */ /* 0x040fe20000000091 */
[C---:B------:R-:W-:Y:S01]  /*4810*/  FFMA R152, R148.reuse, R43, R33 ;  /* 0x0000002b94987223 */ /* 0x040fe20000000021 */
[C---:B------:R-:W-:Y:S01]  /*4820*/  FFMA R142, R148.reuse, R47, R143 ;  /* 0x0000002f948e7223 */ /* 0x040fe2000000008f */
[----:B------:R-:W-:Y:S01]  /*4830*/  FFMA R146, R148, R59, R146 ;  /* 0x0000003b94927223 */ /* 0x000fe20000000092 */
[----:B--2---:R-:W-:Y:S01]  /*4840*/  FFMA R145, R64, R53, R36 ;  /* 0x0000003540917223 */ /* 0x004fe20000000024 */
[----:B------:R-:W-:Y:S01]  /*4850*/  FFMA R154, R148, R63, R147 ;  /* 0x0000003f949a7223 */ /* 0x000fe20000000093 */
[C---:B----4-:R-:W-:Y:S01]  /*4860*/  FFMA R47, R48.reuse, R53, R144 ;  /* 0x00000035302f7223 */ /* 0x050fe20000000090 */
[C---:B-----5:R-:W-:Y:S01]  /*4870*/  FFMA R59, R48.reuse, R54, R149 ;  /* 0x00000036303b7223 */ /* 0x060fe20000000095 */
[C---:B------:R-:W-:Y:S01]  /*4880*/  FFMA R32, R48.reuse, R56, R163 ;  /* 0x0000003830207223 */ /* 0x040fe200000000a3 */
[----:B------:R-:W-:Y:S01]  /*4890*/  FFMA R33, R48, R57, R34 ;  /* 0x0000003930217223 */ /* 0x000fe20000000022 */
[C---:B------:R-:W-:Y:S01]  /*48a0*/  FFMA R143, R64.reuse, R54, R38 ;  /* 0x00000036408f7223 */ /* 0x040fe20000000026 */
[----:B------:R-:W-:Y:S01]  /*48b0*/  FFMA R36, R64, R56, R159 ;  /* 0x0000003840247223 */ /* 0x000fe2000000009f */
[----:B------:R-:W-:Y:S01]  /*48c0*/  FFMA R148, R148, R79, R78 ;  /* 0x0000004f94947223 */ /* 0x000fe2000000004e */
[----:B------:R-:W-:Y:S01]  /*48d0*/  FFMA R39, R64, R57, R150 ;  /* 0x0000003940277223 */ /* 0x000fe20000000096 */
[----:B------:R-:W1:Y:S01]  /*48e0*/  LDS.128 R76, [R135+0x2040] ;  /* 0x00204000874c7984 */ /* 0x000e620000000c00 */
[-C--:B---3--:R-:W-:Y:S01]  /*48f0*/  FFMA R47, R58, R49.reuse, R47 ;  /* 0x000000313a2f7223 */ /* 0x088fe2000000002f */
[----:B------:R-:W-:Y:S01]  /*4900*/  FFMA R59, R60, R49, R59 ;  /* 0x000000313c3b7223 */ /* 0x000fe2000000003b */
[-C--:B------:R-:W-:Y:S01]  /*4910*/  FFMA R145, R58, R65.reuse, R145 ;  /* 0x000000413a917223 */ /* 0x080fe20000000091 */
[----:B------:R-:W-:Y:S01]  /*4920*/  FFMA R143, R60, R65, R143 ;  /* 0x000000413c8f7223 */ /* 0x000fe2000000008f */
[C---:B------:R-:W-:Y:S01]  /*4930*/  FFMA R55, R61.reuse, R49, R32 ;  /* 0x000000313d377223 */ /* 0x040fe20000000020 */
[C---:B------:R-:W-:Y:S01]  /*4940*/  FFMA R63, R61.reuse, R65, R36 ;  /* 0x000000413d3f7223 */ /* 0x040fe20000000024 */
[C---:B------:R-:W-:Y:S01]  /*4950*/  FFMA R49, R62.reuse, R49, R33 ;  /* 0x000000313e317223 */ /* 0x040fe20000000021 */
[----:B------:R-:W-:Y:S01]  /*4960*/  FFMA R65, R62, R65, R39 ;  /* 0x000000413e417223 */ /* 0x000fe20000000027 */
[----:B------:R-:W2:Y:S01]  /*4970*/  LDS.128 R32, [R135+0x2840] ;  /* 0x0028400087207984 */ /* 0x000ea20000000c00 */
[C---:B------:R-:W-:Y:S01]  /*4980*/  FFMA R37, R68.reuse, R53, R37 ;  /* 0x0000003544257223 */ /* 0x040fe20000000025 */
[C---:B------:R-:W-:Y:S01]  /*4990*/  FFMA R147, R68.reuse, R54, R42 ;  /* 0x0000003644937223 */ /* 0x040fe2000000002a */
[C---:B------:R-:W-:Y:S01]  /*49a0*/  FFMA R36, R68.reuse, R56, R161 ;  /* 0x0000003844247223 */ /* 0x040fe200000000a1 */
[----:B------:R-:W-:Y:S01]  /*49b0*/  FFMA R39, R68, R57, R152 ;  /* 0x0000003944277223 */ /* 0x000fe20000000098 */
[-C--:B------:R-:W-:Y:S01]  /*49c0*/  FFMA R149, R58, R69.reuse, R37 ;  /* 0x000000453a957223 */ /* 0x080fe20000000025 */
[-C--:B------:R-:W-:Y:S01]  /*49d0*/  FFMA R147, R60, R69.reuse, R147 ;  /* 0x000000453c937223 */ /* 0x080fe20000000093 */
[-C--:B------:R-:W-:Y:S01]  /*49e0*/  FFMA R159, R61, R69.reuse, R36 ;  /* 0x000000453d9f7223 */ /* 0x080fe20000000024 */
[----:B------:R-:W-:-:S02]  /*49f0*/  FFMA R69, R62, R69, R39 ;  /* 0x000000453e457223 */ /* 0x000fc40000000027 */
[----:B------:R-:W3:Y:S01]  /*4a00*/  LDS.128 R36, [R135+0x3040] ;  /* 0x0030400087247984 */ /* 0x000ee20000000c00 */
[C---:B0-----:R-:W-:Y:S01]  /*4a10*/  FFMA R161, R72.reuse, R53, R40 ;  /* 0x0000003548a17223 */ /* 0x041fe20000000028 */
[C---:B------:R-:W-:Y:S01]  /*4a20*/  FFMA R41, R72.reuse, R54, R41 ;  /* 0x0000003648297223 */ /* 0x040fe20000000029 */
[CC--:B------:R-:W-:Y:S01]  /*4a30*/  FFMA R40, R72.reuse, R56.reuse, R155 ;  /* 0x0000003848287223 */ /* 0x0c0fe2000000009b */
[----:B------:R-:W-:Y:S01]  /*4a40*/  FFMA R43, R72, R57, R142 ;  /* 0x00000039482b7223 */ /* 0x000fe2000000008e */
[-C--:B------:R-:W-:Y:S01]  /*4a50*/  FFMA R161, R58, R73.reuse, R161 ;  /* 0x000000493aa17223 */ /* 0x080fe200000000a1 */
[-C--:B------:R-:W-:Y:S01]  /*4a60*/  FFMA R155, R60, R73.reuse, R41 ;  /* 0x000000493c9b7223 */ /* 0x080fe20000000029 */
[-C--:B------:R-:W-:Y:S01]  /*4a70*/  FFMA R163, R61, R73.reuse, R40 ;  /* 0x000000493da37223 */ /* 0x080fe20000000028 */
[----:B------:R-:W-:Y:S01]  /*4a80*/  FFMA R73, R62, R73, R43 ;  /* 0x000000493e497223 */ /* 0x000fe2000000002b */
[----:B------:R-:W-:Y:S04]  /*4a90*/  LDS R142, [R115+0x1380] ;  /* 0x00138000738e7984 */ /* 0x000fe80000000800 */
[----:B------:R-:W0:Y:S01]  /*4aa0*/  LDS.128 R40, [R135+0x3840] ;  /* 0x0038400087287984 */ /* 0x000e220000000c00 */
[----:B-1----:R-:W-:-:S04]  /*4ab0*/  FFMA R48, R76, R56, R151 ;  /* 0x000000384c307223 */ /* 0x002fc80000000097 */
[C---:B------:R-:W-:Y:S01]  /*4ac0*/  FFMA R151, R61.reuse, R77, R48 ;  /* 0x0000004d3d977223 */ /* 0x040fe20000000030 */
[-C--:B------:R-:W-:Y:S02]  /*4ad0*/  FFMA R165, R76, R53.reuse, R44 ;  /* 0x000000354ca57223 */ /* 0x080fe4000000002c */
[----:B------:R-:W-:Y:S01]  /*4ae0*/  LDS R44, [R115+0x1200] ;  /* 0x00120000732c7984 */ /* 0x000fe20000000800 */
[C---:B--2---:R-:W-:Y:S01]  /*4af0*/  FFMA R137, R32.reuse, R54, R137 ;  /* 0x0000003620897223 */ /* 0x044fe20000000089 */
[C---:B------:R-:W-:Y:S01]  /*4b00*/  FFMA R48, R32.reuse, R56, R153 ;  /* 0x0000003820307223 */ /* 0x040fe20000000099 */
[C---:B------:R-:W-:Y:S01]  /*4b10*/  FFMA R64, R32.reuse, R53, R45 ;  /* 0x0000003520407223 */ /* 0x040fe2000000002d */
[----:B------:R-:W-:Y:S01]  /*4b20*/  FFMA R146, R32, R57, R146 ;  /* 0x0000003920927223 */ /* 0x000fe20000000092 */
[----:B------:R-:W1:Y:S01]  /*4b30*/  LDS R45, [R115+0x1240] ;  /* 0x00124000732d7984 */ /* 0x000e620000000800 */
[-C--:B------:R-:W-:Y:S01]  /*4b40*/  FFMA R153, R60, R33.reuse, R137 ;  /* 0x000000213c997223 */ /* 0x080fe20000000089 */
[----:B------:R-:W-:-:S02]  /*4b50*/  FFMA R137, R61, R33, R48 ;  /* 0x000000213d897223 */ /* 0x000fc40000000030 */
[----:B------:R-:W2:Y:S01]  /*4b60*/  LDS R32, [R115+0x1280] ;  /* 0x0012800073207984 */ /* 0x000ea20000000800 */
[C---:B---3--:R-:W-:Y:S01]  /*4b70*/  FFMA R46, R36.reuse, R53, R46 ;  /* 0x00000035242e7223 */ /* 0x048fe2000000002e */
[C---:B------:R-:W-:Y:S01]  /*4b80*/  FFMA R138, R36.reuse, R54, R138 ;  /* 0x00000036248a7223 */ /* 0x040fe2000000008a */
[C---:B------:R-:W-:Y:S01]  /*4b90*/  FFMA R48, R36.reuse, R56, R141 ;  /* 0x0000003824307223 */ /* 0x040fe2000000008d */
[-C--:B------:R-:W-:Y:S02]  /*4ba0*/  FFMA R154, R36, R57.reuse, R154 ;  /* 0x00000039249a7223 */ /* 0x080fe4000000009a */
[----:B------:R-:W3:Y:S01]  /*4bb0*/  LDS R36, [R115+0x12c0] ;  /* 0x0012c00073247984 */ /* 0x000ee20000000800 */
[CC--:B------:R-:W-:Y:S01]  /*4bc0*/  FFMA R136, R76.reuse, R54.reuse, R136 ;  /* 0x000000364c887223 */ /* 0x0c0fe20000000088 */
[----:B------:R-:W-:Y:S01]  /*4bd0*/  FFMA R140, R76, R57, R140 ;  /* 0x000000394c8c7223 */ /* 0x000fe2000000008c */
[C---:B------:R-:W-:Y:S01]  /*4be0*/  FFMA R141, R61.reuse, R37, R48 ;  /* 0x000000253d8d7223 */ /* 0x040fe20000000030 */
[C---:B0-----:R-:W-:Y:S01]  /*4bf0*/  FFMA R139, R40.reuse, R54, R139 ;  /* 0x00000036288b7223 */ /* 0x041fe2000000008b */
[C---:B------:R-:W-:Y:S01]  /*4c00*/  FFMA R56, R40.reuse, R56, R157 ;  /* 0x0000003828387223 */ /* 0x040fe2000000009d */
[C---:B------:R-:W-:Y:S01]  /*4c10*/  FFMA R53, R40.reuse, R53, R52 ;  /* 0x0000003528357223 */ /* 0x040fe20000000034 */
[----:B------:R-:W-:Y:S01]  /*4c20*/  FFMA R157, R40, R57, R148 ;  /* 0x00000039289d7223 */ /* 0x000fe20000000094 */
[-C--:B------:R-:W-:Y:S01]  /*4c30*/  FFMA R139, R60, R41.reuse, R139 ;  /* 0x000000293c8b7223 */ /* 0x080fe2000000008b */
[----:B------:R-:W-:Y:S01]  /*4c40*/  FFMA R57, R61, R41, R56 ;  /* 0x000000293d397223 */ /* 0x000fe20000000038 */
[C---:B------:R-:W-:Y:S01]  /*4c50*/  FFMA R68, R58.reuse, R77, R165 ;  /* 0x0000004d3a447223 */ /* 0x040fe200000000a5 */
[----:B------:R-:W-:Y:S01]  /*4c60*/  FFMA R46, R58, R37, R46 ;  /* 0x000000253a2e7223 */ /* 0x000fe2000000002e */
[----:B------:R-:W-:Y:S01]  /*4c70*/  FFMA R165, R60, R77, R136 ;  /* 0x0000004d3ca57223 */ /* 0x000fe20000000088 */
[----:B------:R-:W-:Y:S01]  /*4c80*/  FFMA R64, R58, R33, R64 ;  /* 0x000000213a407223 */ /* 0x000fe20000000040 */
[----:B------:R-:W-:Y:S01]  /*4c90*/  FFMA R152, R60, R37, R138 ;  /* 0x000000253c987223 */ /* 0x000fe2000000008a */
[----:B------:R-:W-:Y:S01]  /*4ca0*/  FFMA R76, R58, R41, R53 ;  /* 0x000000293a4c7223 */ /* 0x000fe20000000035 */
[----:B------:R-:W0:Y:S01]  /*4cb0*/  LDS R40, [R115+0x1300] ;  /* 0x0013000073287984 */ /* 0x000e220000000800 */
[C---:B------:R-:W-:Y:S01]  /*4cc0*/  FFMA R33, R62.reuse, R33, R146 ;  /* 0x000000213e217223 */ /* 0x040fe20000000092 */
[C---:B------:R-:W-:Y:S01]  /*4cd0*/  FFMA R37, R62.reuse, R37, R154 ;  /* 0x000000253e257223 */ /* 0x040fe2000000009a */
[C---:B------:R-:W-:Y:S01]  /*4ce0*/  FFMA R77, R62.reuse, R77, R140 ;  /* 0x0000004d3e4d7223 */ /* 0x040fe2000000008c */
[----:B------:R-:W-:Y:S01]  /*4cf0*/  FFMA R53, R62, R41, R157 ;  /* 0x000000293e357223 */ /* 0x000fe2000000009d */
[----:B------:R-:W4:Y:S01]  /*4d00*/  LDS R136, [R115+0x1340] ;  /* 0x0013400073887984 */ /* 0x000f220000000800 */
        /* <DEDUP_REMOVED lines=26> */
[----:B------:R-:W-:Y:S01]  /*4eb0*/  LDS.128 R44, [R135+0x50] ;  /* 0x00005000872c7984 */ /* 0x000fe20000000c00 */
        /* <DEDUP_REMOVED lines=8> */
[----:B------:R-:W-:Y:S04]  /*4f40*/  LDS R65, [R115+0x1440] ;  /* 0x0014400073417984 */ /* 0x000fe80000000800 */
[----:B------:R-:W-:Y:S04]  /*4f50*/  LDS R69, [R115+0x1480] ;  /* 0x0014800073457984 */ /* 0x000fe80000000800 */
[----:B------:R-:W-:Y:S04]  /*4f60*/  LDS R73, [R115+0x14c0] ;  /* 0x0014c00073497984 */ /* 0x000fe80000000800 */
[----:B------:R-:W3:Y:S04]  /*4f70*/  LDS.128 R52, [R135+0x850] ;  /* 0x0008500087347984 */ /* 0x000ee80000000c00 */
[----:B------:R-:W5:Y:S01]  /*4f80*/  LDS.128 R56, [R135+0x1050] ;  /* 0x0010500087387984 */ /* 0x000f620000000c00 */
        /* <DEDUP_REMOVED lines=9> */
[-C--:B------:R-:W-:Y:S01]  /*5020*/  FFMA R160, R142, R79.reuse, R160 ;  /* 0x0000004f8ea07223 */ /* 0x080fe200000000a0 */
[----:B-1----:R-:W-:Y:S01]  /*5030*/  FFMA R48, R32, R79, R78 ;  /* 0x0000004f20307223 */ /* 0x002fe2000000004e */
[C---:B------:R-:W-:Y:S01]  /*5040*/  FFMA R40, R136.reuse, R51, R61 ;  /* 0x0000003388287223 */ /* 0x040fe2000000003d */
[----:B------:R-:W-:Y:S01]  /*5050*/  FFMA R138, R136, R67, R138 ;  /* 0x00000043888a7223 */ /* 0x000fe2000000008a */
[C---:B------:R-:W-:Y:S01]  /*5060*/  FFMA R42, R142.reuse, R51, R139 ;  /* 0x000000338e2a7223 */ /* 0x040fe2000000008b */
[-C--:B------:R-:W-:Y:S01]  /*5070*/  FFMA R146, R142, R67.reuse, R146 ;  /* 0x000000438e927223 */ /* 0x080fe20000000092 */
[----:B------:R-:W-:Y:S01]  /*5080*/  FFMA R66, R32, R67, R66 ;  /* 0x0000004320427223 */ /* 0x000fe20000000042 */
[----:B------:R-:W0:Y:S01]  /*5090*/  LDS.128 R76, [R135+0x2050] ;  /* 0x00205000874c7984 */ /* 0x000e220000000c00 */
        /* <DEDUP_REMOVED lines=8> */
[----:B--2---:R-:W-:Y:S01]  /*5120*/  FFMA R72, R44, R49, R33 ;  /* 0x000000312c487223 */ /* 0x004fe20000000021 */
[----:B------:R-:W1:Y:S01]  /*5130*/  LDS.128 R60, [R135+0x1850] ;  /* 0x00185000873c7984 */ /* 0x000e620000000c00 */
[C---:B------:R-:W-:Y:S01]  /*5140*/  FFMA R140, R136.reuse, R71, R140 ;  /* 0x00000047888c7223 */ /* 0x040fe2000000008c */
[----:B------:R-:W-:-:S02]  /*5150*/  FFMA R144, R136, R75, R144 ;  /* 0x0000004b88907223 */ /* 0x000fc40000000090 */
[----:B------:R-:W2:Y:S01]  /*5160*/  LDS.128 R32, [R135+0x2850] ;  /* 0x0028500087207984 */ /* 0x000ea20000000c00 */
[C---:B------:R-:W-:Y:S01]  /*5170*/  FFMA R152, R136.reuse, R39, R152 ;  /* 0x0000002788987223 */ /* 0x040fe20000000098 */
[----:B------:R-:W-:Y:S01]  /*5180*/  FFMA R156, R136, R43, R156 ;  /* 0x0000002b889c7223 */ /* 0x000fe2000000009c */
[C---:B------:R-:W-:Y:S01]  /*5190*/  FFMA R154, R142.reuse, R71, R154 ;  /* 0x000000478e9a7223 */ /* 0x040fe2000000009a */
[C---:B------:R-:W-:Y:S01]  /*51a0*/  FFMA R158, R142.reuse, R75, R158 ;  /* 0x0000004b8e9e7223 */ /* 0x040fe2000000009e */
[----:B------:R-:W-:Y:S01]  /*51b0*/  FFMA R164, R142, R39, R164 ;  /* 0x000000278ea47223 */ /* 0x000fe200000000a4 */
[C---:B---3--:R-:W-:Y:S01]  /*51c0*/  FFMA R67, R52.reuse, R49, R37 ;  /* 0x0000003134437223 */ /* 0x048fe20000000025 */
[C---:B------:R-:W-:Y:S01]  /*51d0*/  FFMA R138, R52.reuse, R65, R138 ;  /* 0x00000041348a7223 */ /* 0x040fe2000000008a */
[C---:B------:R-:W-:Y:S01]  /*51e0*/  FFMA R146, R52.reuse, R69, R146 ;  /* 0x0000004534927223 */ /* 0x040fe20000000092 */
[----:B------:R-:W-:Y:S01]  /*51f0*/  FFMA R66, R52, R73, R66 ;  /* 0x0000004934427223 */ /* 0x000fe20000000042 */
[----:B------:R-:W-:Y:S01]  /*5200*/  FFMA R142, R142, R43, R137 ;  /* 0x0000002b8e8e7223 */ /* 0x000fe20000000089 */
[C---:B------:R-:W-:Y:S01]  /*5210*/  FFMA R136, R44.reuse, R65, R40 ;  /* 0x000000412c887223 */ /* 0x040fe20000000028 */
[----:B------:R-:W-:Y:S01]  /*5220*/  FFMA R51, R44, R69, R42 ;  /* 0x000000452c337223 */ /* 0x000fe2000000002a */
[C---:B-----5:R-:W-:Y:S01]  /*5230*/  FFMA R52, R56.reuse, R49, R41 ;  /* 0x0000003138347223 */ /* 0x060fe20000000029 */
[----:B------:R-:W3:Y:S04]  /*5240*/  LDS.128 R36, [R135+0x3050] ;  /* 0x0030500087247984 */ /* 0x000ee80000000c00 */
[----:B------:R-:W4:Y:S01]  /*5250*/  LDS.128 R40, [R135+0x3850] ;  /* 0x0038500087287984 */ /* 0x000f220000000c00 */
[C---:B------:R-:W-:Y:S01]  /*5260*/  FFMA R140, R56.reuse, R65, R140 ;  /* 0x00000041388c7223 */ /* 0x040fe2000000008c */
[C---:B------:R-:W-:Y:S01]  /*5270*/  FFMA R154, R56.reuse, R69, R154 ;  /* 0x00000045389a7223 */ /* 0x040fe2000000009a */
[----:B------:R-:W-:Y:S01]  /*5280*/  FFMA R70, R56, R73, R70 ;  /* 0x0000004938467223 */ /* 0x000fe20000000046 */
[----:B------:R-:W-:Y:S01]  /*5290*/  LDS R157, [R115+0x16c0] ;  /* 0x0016c000739d7984 */ /* 0x000fe20000000800 */
[C---:B0-----:R-:W-:Y:S01]  /*52a0*/  FFMA R145, R76.reuse, R49, R145 ;  /* 0x000000314c917223 */ /* 0x041fe20000000091 */
[C---:B------:R-:W-:Y:S01]  /*52b0*/  FFMA R148, R76.reuse, R65, R148 ;  /* 0x000000414c947223 */ /* 0x040fe20000000094 */
[C---:B------:R-:W-:Y:S01]  /*52c0*/  FFMA R160, R76.reuse, R69, R160 ;  /* 0x000000454ca07223 */ /* 0x040fe200000000a0 */
[----:B------:R-:W0:Y:S01]  /*52d0*/  LDS R56, [R115+0x1500] ;  /* 0x0015000073387984 */ /* 0x000e220000000800 */
[----:B------:R-:W-:-:S03]  /*52e0*/  FFMA R76, R76, R73, R48 ;  /* 0x000000494c4c7223 */ /* 0x000fc60000000030 */
[----:B------:R-:W5:Y:S01]  /*52f0*/  LDS R48, [R115+0x1580] ;  /* 0x0015800073307984 */ /* 0x000f620000000800 */
[C---:B-1----:R-:W-:Y:S01]  /*5300*/  FFMA R143, R60.reuse, R49, R143 ;  /* 0x000000313c8f7223 */ /* 0x042fe2000000008f */
[C---:B------:R-:W-:Y:S01]  /*5310*/  FFMA R144, R60.reuse, R65, R144 ;  /* 0x000000413c907223 */ /* 0x040fe20000000090 */
[C---:B------:R-:W-:Y:S01]  /*5320*/  FFMA R158, R60.reuse, R69, R158 ;  /* 0x000000453c9e7223 */ /* 0x040fe2000000009e */
[----:B------:R-:W-:Y:S01]  /*5330*/  FFMA R74, R60, R73, R74 ;  /* 0x000000493c4a7223 */ /* 0x000fe2000000004a */
[C---:B--2---:R-:W-:Y:S01]  /*5340*/  FFMA R147, R32.reuse, R49, R147 ;  /* 0x0000003120937223 */ /* 0x044fe20000000093 */
[C---:B------:R-:W-:Y:S01]  /*5350*/  FFMA R150, R32.reuse, R65, R150 ;  /* 0x0000004120967223 */ /* 0x040fe20000000096 */
[C---:B------:R-:W-:Y:S01]  /*5360*/  FFMA R162, R32.reuse, R69, R162 ;  /* 0x0000004520a27223 */ /* 0x040fe200000000a2 */
[-C--:B------:R-:W-:Y:S01]  /*5370*/  FFMA R50, R32, R73.reuse, R50 ;  /* 0x0000004920327223 */ /* 0x080fe20000000032 */
[----:B------:R-:W1:Y:S04]  /*5380*/  LDS R60, [R115+0x1540] ;  /* 0x00154000733c7984 */ /* 0x000e680000000800 */
[----:B------:R-:W2:Y:S01]  /*5390*/  LDS R32, [R115+0x15c0] ;  /* 0x0015c00073207984 */ /* 0x000ea20000000800 */
[----:B------:R-:W-:Y:S01]  /*53a0*/  FFMA R44, R44, R73, R141 ;  /* 0x000000492c2c7223 */ /* 0x000fe2000000008d */
[C---:B---3--:R-:W-:Y:S01]  /*53b0*/  FFMA R149, R36.reuse, R49, R149 ;  /* 0x0000003124957223 */ /* 0x048fe20000000095 */
[C---:B------:R-:W-:Y:S01]  /*53c0*/  FFMA R152, R36.reuse, R65, R152 ;  /* 0x0000004124987223 */ /* 0x040fe20000000098 */
[C---:B------:R-:W-:Y:S01]  /*53d0*/  FFMA R164, R36.reuse, R69, R164 ;  /* 0x0000004524a47223 */ /* 0x040fe200000000a4 */
[----:B------:R-:W-:Y:S01]  /*53e0*/  FFMA R64, R36, R73, R64 ;  /* 0x0000004924407223 */ /* 0x000fe20000000040 */
[C---:B----4-:R-:W-:Y:S01]  /*53f0*/  FFMA R156, R40.reuse, R65, R156 ;  /* 0x00000041289c7223 */ /* 0x050fe2000000009c */
[C---:B------:R-:W-:Y:S01]  /*5400*/  FFMA R36, R40.reuse, R49, R151 ;  /* 0x0000003128247223 */ /* 0x040fe20000000097 */
[----:B------:R-:W-:Y:S01]  /*5410*/  FFMA R68, R40, R73, R68 ;  /* 0x0000004928447223 */ /* 0x000fe20000000044 */
[----:B------:R-:W3:Y:S04]  /*5420*/  LDS R65, [R115+0x1640] ;  /* 0x0016400073417984 */ /* 0x000ee80000000800 */
[----:B------:R-:W4:Y:S04]  /*5430*/  LDS R49, [R115+0x1600] ;  /* 0x0016000073317984 */ /* 0x000f280000000800 */
[----:B------:R-:W4:Y:S01]  /*5440*/  LDS R73, [R115+0x1680] ;  /* 0x0016800073497984 */ /* 0x000f220000000800 */
[----:B0-----:R-:W-:Y:S01]  /*5450*/  FFMA R71, R56, R41, R36 ;  /* 0x0000002938477223 */ /* 0x001fe20000000024 */
[----:B------:R-:W-:Y:S01]  /*5460*/  FFMA R142, R40, R69, R142 ;  /* 0x00000045288e7223 */ /* 0x000fe2000000008e */
[-C--:B------:R-:W-:Y:S01]  /*5470*/  FFMA R72, R56, R45.reuse, R72 ;  /* 0x0000002d38487223 */ /* 0x080fe20000000048 */
[----:B-----5:R-:W-:Y:S01]  /*5480*/  FFMA R36, R48, R45, R51 ;  /* 0x0000002d30247223 */ /* 0x020fe20000000033 */
        /* <DEDUP_REMOVED lines=27> */
[----:B------:R-:W0:Y:S01]  /*5640*/  LDS R32, [R115+0x1700] ;  /* 0x0017000073207984 */ /* 0x000e220000000800 */
[-C--:B------:R-:W-:Y:S01]  /*5650*/  FFMA R155, R60, R41.reuse, R156 ;  /* 0x000000293c9b7223 */ /* 0x080fe2000000009c */
[----:B------:R-:W-:Y:S01]  /*5660*/  FFMA R142, R48, R41, R142 ;  /* 0x00000029308e7223 */ /* 0x000fe2000000008e */
[----:B---3--:R-:W-:Y:S01]  /*5670*/  FFMA R140, R65, R58, R137 ;  /* 0x0000003a418c7223 */ /* 0x008fe20000000089 */
[----:B------:R-:W1:Y:S01]  /*5680*/  LDS R138, [R115+0x1740] ;  /* 0x00174000738a7984 */ /* 0x000e620000000800 */
[-C--:B----4-:R-:W-:Y:S01]  /*5690*/  FFMA R33, R49, R46.reuse, R72 ;  /* 0x0000002e31217223 */ /* 0x090fe20000000048 */
[C---:B------:R-:W-:Y:S01]  /*56a0*/  FFMA R41, R65.reuse, R46, R136 ;  /* 0x0000002e41297223 */ /* 0x040fe20000000088 */
[----:B------:R-:W-:Y:S01]  /*56b0*/  FFMA R144, R65, R62, R139 ;  /* 0x0000003e41907223 */ /* 0x000fe2000000008b */
        /* <DEDUP_REMOVED lines=14> */
[----:B------:R-:W3:Y:S01]  /*57a0*/  LDS R44, [R115+0x17c0] ;  /* 0x0017c000732c7984 */ /* 0x000ee20000000800 */
[C---:B------:R-:W-:Y:S01]  /*57b0*/  FFMA R54, R157.reuse, R54, R53 ;  /* 0x000000369d367223 */ /* 0x040fe20000000035 */
[----:B------:R-:W-:Y:S01]  /*57c0*/  FFMA R34, R157, R34, R45 ;  /* 0x000000229d227223 */ /* 0x000fe2000000002d */
[----:B------:R-:W-:Y:S01]  /*57d0*/  FFMA R154, R73, R58, R159 ;  /* 0x0000003a499a7223 */ /* 0x000fe2000000009f */
[----:B------:R-:W-:Y:S01]  /*57e0*/  LDS R45, [R115+0x1800] ;  /* 0x00180000732d7984 */ /* 0x000fe20000000800 */
[C---:B------:R-:W-:Y:S01]  /*57f0*/  FFMA R146, R65.reuse, R78, R141 ;  /* 0x0000004e41927223 */ /* 0x040fe2000000008d */
[----:B------:R-:W-:-:S02]  /*5800*/  FFMA R152, R65, R38, R153 ;  /* 0x0000002641987223 */ /* 0x000fc40000000099 */
[----:B------:R-:W4:Y:S01]  /*5810*/  LDS.128 R48, [R135+0x60] ;  /* 0x0000600087307984 */ /* 0x000f220000000c00 */
[----:B------:R-:W-:Y:S01]  /*5820*/  FFMA R158, R65, R42, R155 ;  /* 0x0000002a419e7223 */ /* 0x000fe2000000009b */
[----:B------:R-:W-:Y:S02]  /*5830*/  FFMA R58, R157, R58, R57 ;  /* 0x0000003a9d3a7223 */ /* 0x000fe40000000039 */
[----:B------:R-:W5:Y:S04]  /*5840*/  LDS R53, [R115+0x1840] ;  /* 0x0018400073357984 */ /* 0x000f680000000800 */
[----:B------:R-:W5:Y:S04]  /*5850*/  LDS R57, [R115+0x1880] ;  /* 0x0018800073397984 */ /* 0x000f680000000800 */
[----:B------:R-:W5:Y:S01]  /*5860*/  LDS.128 R64, [R135+0x860] ;  /* 0x0008600087407984 */ /* 0x000f620000000c00 */
        /* <DEDUP_REMOVED lines=13> */
[C---:B------:R-:W-:Y:S01]  /*5940*/  FFMA R156, R73.reuse, R62, R161 ;  /* 0x0000003e499c7223 */ /* 0x040fe200000000a1 */
[----:B------:R-:W-:Y:S01]  /*5950*/  FFMA R142, R73, R42, R142 ;  /* 0x0000002a498e7223 */ /* 0x000fe2000000008e */
[C---:B------:R-:W-:Y:S01]  /*5960*/  FFMA R62, R157.reuse, R62, R61 ;  /* 0x0000003e9d3e7223 */ /* 0x040fe2000000003d */
[----:B------:R-:W-:Y:S01]  /*5970*/  FFMA R42, R157, R42, R68 ;  /* 0x0000002a9d2a7223 */ /* 0x000fe20000000044 */
[C---:B--2---:R-:W-:Y:S01]  /*5980*/  FFMA R40, R148.reuse, R47, R137 ;  /* 0x0000002f94287223 */ /* 0x044fe20000000089 */
        /* <DEDUP_REMOVED lines=10> */
[----:B---3--:R-:W-:Y:S01]  /*5a30*/  FFMA R46, R44, R79, R78 ;  /* 0x0000004f2c2e7223 */ /* 0x008fe2000000004e */
[----:B------:R-:W1:Y:S01]  /*5a40*/  LDS.128 R68, [R135+0x1060] ;  /* 0x0010600087447984 */ /* 0x000e620000000c00 */
[-C--:B------:R-:W-:Y:S01]  /*5a50*/  FFMA R162, R148, R35.reuse, R162 ;  /* 0x0000002394a27223 */ /* 0x080fe200000000a2 */
[----:B------:R-:W-:Y:S01]  /*5a60*/  FFMA R52, R44, R35, R34 ;  /* 0x000000232c347223 */ /* 0x000fe20000000022 */
[C---:B----4-:R-:W-:Y:S01]  /*5a70*/  FFMA R60, R48.reuse, R45, R33 ;  /* 0x0000002d303c7223 */ /* 0x050fe20000000021 */
[----:B------:R-:W2:Y:S01]  /*5a80*/  LDS.128 R72, [R135+0x1860] ;  /* 0x0018600087487984 */ /* 0x000ea20000000c00 */
[----:B-----5:R-:W-:Y:S01]  /*5a90*/  FFMA R138, R48, R53, R32 ;  /* 0x00000035308a7223 */ /* 0x020fe20000000020 */
[----:B------:R-:W-:-:S02]  /*5aa0*/  FFMA R154, R148, R59, R154 ;  /* 0x0000003b949a7223 */ /* 0x000fc4000000009a */
[----:B------:R-:W3:Y:S01]  /*5ab0*/  LDS.128 R76, [R135+0x2060] ;  /* 0x00206000874c7984 */ /* 0x000ee20000000c00 */
[C---:B------:R-:W-:Y:S01]  /*5ac0*/  FFMA R156, R148.reuse, R63, R156 ;  /* 0x0000003f949c7223 */ /* 0x040fe2000000009c */
[C---:B------:R-:W-:Y:S01]  /*5ad0*/  FFMA R164, R148.reuse, R39, R164 ;  /* 0x0000002794a47223 */ /* 0x040fe200000000a4 */
[----:B------:R-:W-:Y:S01]  /*5ae0*/  FFMA R142, R148, R43, R142 ;  /* 0x0000002b948e7223 */ /* 0x000fe2000000008e */
[----:B------:R-:W4:Y:S01]  /*5af0*/  LDS.128 R32, [R135+0x2860] ;  /* 0x0028600087207984 */ /* 0x000f220000000c00 */
        /* <DEDUP_REMOVED lines=9> */
[----:B------:R-:W5:Y:S04]  /*5b90*/  LDS.128 R40, [R135+0x3860] ;  /* 0x0038600087287984 */ /* 0x000f680000000c00 */
[----:B------:R-:W5:Y:S01]  /*5ba0*/  LDS.128 R36, [R135+0x3060] ;  /* 0x0030600087247984 */ /* 0x000f620000000c00 */
[C---:B------:R-:W-:Y:S01]  /*5bb0*/  FFMA R136, R64.reuse, R53, R136 ;  /* 0x0000003540887223 */ /* 0x040fe20000000088 */
[-C--:B0-----:R-:W-:Y:S01]  /*5bc0*/  FFMA R54, R64, R61.reuse, R54 ;  /* 0x0000003d40367223 */ /* 0x081fe20000000036 */
[----:B------:R-:W-:Y:S01]  /*5bd0*/  FFMA R48, R48, R61, R139 ;  /* 0x0000003d30307223 */ /* 0x000fe2000000008b */
[----:B------:R-:W-:Y:S01]  /*5be0*/  LDS R157, [R115+0x1ac0] ;  /* 0x001ac000739d7984 */ /* 0x000fe20000000800 */
[C---:B-1----:R-:W-:Y:S01]  /*5bf0*/  FFMA R64, R68.reuse, R45, R147 ;  /* 0x0000002d44407223 */ /* 0x042fe20000000093 */
[C---:B------:R-:W-:Y:S01]  /*5c00*/  FFMA R140, R68.reuse, R53, R140 ;  /* 0x00000035448c7223 */ /* 0x040fe2000000008c */
[C---:B------:R-:W-:Y:S01]  /*5c10*/  FFMA R154, R68.reuse, R57, R154 ;  /* 0x00000039449a7223 */ /* 0x040fe2000000009a */
[----:B------:R-:W-:Y:S01]  /*5c20*/  FFMA R68, R68, R61, R58 ;  /* 0x0000003d44447223 */ /* 0x000fe2000000003a */
[C---:B--2---:R-:W-:Y:S01]  /*5c30*/  FFMA R141, R72.reuse, R45, R141 ;  /* 0x0000002d488d7223 */ /* 0x044fe2000000008d */
[C---:B------:R-:W-:Y:S01]  /*5c40*/  FFMA R144, R72.reuse, R53, R144 ;  /* 0x0000003548907223 */ /* 0x040fe20000000090 */
[C---:B------:R-:W-:Y:S01]  /*5c50*/  FFMA R156, R72.reuse, R57, R156 ;  /* 0x00000039489c7223 */ /* 0x040fe2000000009c */
[----:B------:R-:W-:Y:S01]  /*5c60*/  FFMA R62, R72, R61, R62 ;  /* 0x0000003d483e7223 */ /* 0x000fe2000000003e */
[C---:B---3--:R-:W-:Y:S01]  /*5c70*/  FFMA R143, R76.reuse, R45, R143 ;  /* 0x0000002d4c8f7223 */ /* 0x048fe2000000008f */
[C---:B------:R-:W-:Y:S01]  /*5c80*/  FFMA R146, R76.reuse, R53, R146 ;  /* 0x000000354c927223 */ /* 0x040fe20000000092 */
[C---:B------:R-:W-:Y:S01]  /*5c90*/  FFMA R160, R76.reuse, R57, R160 ;  /* 0x000000394ca07223 */ /* 0x040fe200000000a0 */
[----:B------:R-:W0:Y:S01]  /*5ca0*/  LDS R72, [R115+0x1940] ;  /* 0x0019400073487984 */ /* 0x000e220000000800 */
[----:B------:R-:W-:Y:S01]  /*5cb0*/  FFMA R76, R76, R61, R46 ;  /* 0x0000003d4c4c7223 */ /* 0x000fe2000000002e */
[C---:B----4-:R-:W-:Y:S01]  /*5cc0*/  FFMA R145, R32.reuse, R45, R145 ;  /* 0x0000002d20917223 */ /* 0x050fe20000000091 */
[C---:B------:R-:W-:Y:S01]  /*5cd0*/  FFMA R150, R32.reuse, R53, R150 ;  /* 0x0000003520967223 */ /* 0x040fe20000000096 */
[C---:B------:R-:W-:Y:S01]  /*5ce0*/  FFMA R162, R32.reuse, R57, R162 ;  /* 0x0000003920a27223 */ /* 0x040fe200000000a2 */
[----:B------:R-:W-:Y:S01]  /*5cf0*/  FFMA R52, R32, R61, R52 ;  /* 0x0000003d20347223 */ /* 0x000fe20000000034 */
[----:B------:R-:W1:Y:S04]  /*5d00*/  LDS R58, [R115+0x1900] ;  /* 0x00190000733a7984 */ /* 0x000e680000000800 */
[----:B------:R-:W2:Y:S01]  /*5d10*/  LDS R46, [R115+0x1980] ;  /* 0x00198000732e7984 */ /* 0x000ea20000000800 */
[----:B-----5:R-:W-:-:S03]  /*5d20*/  FFMA R158, R40, R53, R158 ;  /* 0x00000035289e7223 */ /* 0x020fc6000000009e */
[----:B------:R-:W3:Y:S01]  /*5d30*/  LDS R32, [R115+0x19c0] ;  /* 0x0019c00073207984 */ /* 0x000ee20000000800 */
[C---:B------:R-:W-:Y:S01]  /*5d40*/  FFMA R152, R36.reuse, R53, R152 ;  /* 0x0000003524987223 */ /* 0x040fe20000000098 */
[C---:B------:R-:W-:Y:S01]  /*5d50*/  FFMA R149, R36.reuse, R45, R149 ;  /* 0x0000002d24957223 */ /* 0x040fe20000000095 */
[C---:B------:R-:W-:Y:S01]  /*5d60*/  FFMA R164, R36.reuse, R57, R164 ;  /* 0x0000003924a47223 */ /* 0x040fe200000000a4 */
[----:B------:R-:W4:Y:S01]  /*5d70*/  LDS R53, [R115+0x1a40] ;  /* 0x001a400073357984 */ /* 0x000f220000000800 */
[-C--:B------:R-:W-:Y:S01]  /*5d80*/  FFMA R56, R36, R61.reuse, R56 ;  /* 0x0000003d24387223 */ /* 0x080fe20000000038 */
[C---:B------:R-:W-:Y:S01]  /*5d90*/  FFMA R44, R40.reuse, R61, R44 ;  /* 0x0000003d282c7223 */ /* 0x040fe2000000002c */
[C---:B------:R-:W-:Y:S01]  /*5da0*/  FFMA R36, R40.reuse, R45, R151 ;  /* 0x0000002d28247223 */ /* 0x040fe20000000097 */
[----:B------:R-:W5:Y:S04]  /*5db0*/  LDS R61, [R115+0x1a80] ;  /* 0x001a8000733d7984 */ /* 0x000f680000000800 */
[----:B------:R-:W5:Y:S01]  /*5dc0*/  LDS R45, [R115+0x1a00] ;  /* 0x001a0000732d7984 */ /* 0x000f620000000800 */
[----:B------:R-:W-:Y:S01]  /*5dd0*/  FFMA R142, R40, R57, R142 ;  /* 0x00000039288e7223 */ /* 0x000fe2000000008e */
[C---:B0-----:R-:W-:Y:S01]  /*5de0*/  FFMA R138, R72.reuse, R49, R138 ;  /* 0x00000031488a7223 */ /* 0x041fe2000000008a */
        /* <DEDUP_REMOVED lines=31> */
[----:B------:R-:W0:Y:S01]  /*5fe0*/  LDS R32, [R115+0x1b00] ;  /* 0x001b000073207984 */ /* 0x000e220000000800 */
[C---:B----4-:R-:W-:Y:S01]  /*5ff0*/  FFMA R41, R53.reuse, R50, R138 ;  /* 0x0000003235297223 */ /* 0x050fe2000000008a */
[----:B------:R-:W-:-:S02]  /*6000*/  FFMA R138, R53, R70, R137 ;  /* 0x00000046358a7223 */ /* 0x000fc40000000089 */
[----:B------:R-:W1:Y:S01]  /*6010*/  LDS R76, [R115+0x1b40] ;  /* 0x001b4000734c7984 */ /* 0x000e620000000800 */
[----:B------:R-:W-:Y:S01]  /*6020*/  FFMA R140, R53, R74, R139 ;  /* 0x0000004a358c7223 */ /* 0x000fe2000000008b */
[-C--:B-----5:R-:W-:Y:S01]  /*6030*/  FFMA R137, R61, R50.reuse, R148 ;  /* 0x000000323d897223 */ /* 0x0a0fe20000000094 */
[C---:B------:R-:W-:Y:S01]  /*6040*/  FFMA R33, R45.reuse, R50, R60 ;  /* 0x000000322d217223 */ /* 0x040fe2000000003c */
[C---:B------:R-:W-:Y:S01]  /*6050*/  FFMA R36, R45.reuse, R66, R47 ;  /* 0x000000422d247223 */ /* 0x040fe2000000002f */
[C---:B------:R-:W-:Y:S01]  /*6060*/  FFMA R64, R45.reuse, R34, R145 ;  /* 0x000000222d407223 */ /* 0x040fe20000000091 */
[----:B------:R-:W-:Y:S01]  /*6070*/  FFMA R72, R45, R42, R59 ;  /* 0x0000002a2d487223 */ /* 0x000fe2000000003b */
[C---:B------:R-:W-:Y:S01]  /*6080*/  FFMA R136, R53.reuse, R66, R63 ;  /* 0x0000004235887223 */ /* 0x040fe2000000003f */
[C---:B------:R-:W-:Y:S01]  /*6090*/  FFMA R150, R53.reuse, R34, R151 ;  /* 0x0000002235967223 */ /* 0x040fe20000000097 */
[----:B------:R-:W-:Y:S01]  /*60a0*/  FFMA R158, R53, R42, R155 ;  /* 0x0000002a359e7223 */ /* 0x000fe2000000009b */
[----:B------:R-:W2:Y:S01]  /*60b0*/  LDS R146, [R115+0x1b80] ;  /* 0x001b800073927984 */ /* 0x000ea20000000800 */
        /* <DEDUP_REMOVED lines=8> */
[----:B------:R-:W3:Y:S01]  /*6140*/  LDS R48, [R115+0x1bc0] ;  /* 0x001bc00073307984 */ /* 0x000ee20000000800 */
[C---:B------:R-:W-:Y:S01]  /*6150*/  FFMA R66, R157.reuse, R66, R65 ;  /* 0x000000429d427223 */ /* 0x040fe20000000041 */
[C---:B------:R-:W-:Y:S01]  /*6160*/  FFMA R34, R157.reuse, R34, R49 ;  /* 0x000000229d227223 */ /* 0x040fe20000000031 */
[----:B------:R-:W-:Y:S01]  /*6170*/  FFMA R42, R157, R42, R44 ;  /* 0x0000002a9d2a7223 */ /* 0x000fe2000000002c */
[----:B------:R-:W-:Y:S01]  /*6180*/  LDS R49, [R115+0x1c00] ;  /* 0x001c000073317984 */ /* 0x000fe20000000800 */
[----:B------:R-:W-:Y:S01]  /*6190*/  FFMA R154, R61, R70, R159 ;  /* 0x000000463d9a7223 */ /* 0x000fe2000000009f */
[----:B------:R-:W-:-:S02]  /*61a0*/  FFMA R144, R53, R78, R147 ;  /* 0x0000004e35907223 */ /* 0x000fc40000000093 */
[----:B------:R-:W4:Y:S01]  /*61b0*/  LDS.128 R44, [R135+0x70] ;  /* 0x00007000872c7984 */ /* 0x000f220000000c00 */
[----:B------:R-:W-:Y:S01]  /*61c0*/  FFMA R152, R53, R38, R153 ;  /* 0x0000002635987223 */ /* 0x000fe20000000099 */
[----:B------:R-:W-:Y:S02]  /*61d0*/  FFMA R156, R61, R74, R161 ;  /* 0x0000004a3d9c7223 */ /* 0x000fe400000000a1 */
[----:B------:R-:W5:Y:S01]  /*61e0*/  LDS R65, [R115+0x1c40] ;  /* 0x001c400073417984 */ /* 0x000f620000000800 */
[C---:B------:R-:W-:Y:S01]  /*61f0*/  FFMA R70, R157.reuse, R70, R69 ;  /* 0x000000469d467223 */ /* 0x040fe20000000045 */
[----:B------:R-:W-:Y:S02]  /*6200*/  FFMA R74, R157, R74, R73 ;  /* 0x0000004a9d4a7223 */ /* 0x000fe40000000049 */
[----:B------:R-:W5:Y:S04]  /*6210*/  LDS R69, [R115+0x1c80] ;  /* 0x001c800073457984 */ /* 0x000f680000000800 */
[----:B------:R-:W5:Y:S04]  /*6220*/  LDS.128 R52, [R135+0x870] ;  /* 0x0008700087347984 */ /* 0x000f680000000c00 */
[----:B------:R-:W5:Y:S01]  /*6230*/  LDS R73, [R115+0x1cc0] ;  /* 0x001cc00073497984 */ /* 0x000f620000000800 */
        /* <DEDUP_REMOVED lines=11> */
[-C--:B-1----:R-:W-:Y:S01]  /*62f0*/  FFMA R32, R76, R51.reuse, R41 ;  /* 0x000000334c207223 */ /* 0x082fe20000000029 */
        /* <DEDUP_REMOVED lines=10> */
[-C--:B------:R-:W-:Y:S01]  /*63a0*/  FFMA R150, R76, R35.reuse, R150 ;  /* 0x000000234c967223 */ /* 0x080fe20000000096 */
[----:B------:R-:W-:Y:S01]  /*63b0*/  FFMA R64, R48, R35, R34 ;  /* 0x0000002330407223 */ /* 0x000fe20000000022 */
[----:B----4-:R-:W-:Y:S01]  /*63c0*/  FFMA R72, R44, R49, R33 ;  /* 0x000000312c487223 */ /* 0x010fe20000000021 */
[----:B------:R-:W0:Y:S01]  /*63d0*/  LDS.128 R56, [R135+0x1070] ;  /* 0x0010700087387984 */ /* 0x000e220000000c00 */
[----:B------:R-:W-:Y:S01]  /*63e0*/  FFMA R136, R76, R67, R136 ;  /* 0x000000434c887223 */ /* 0x000fe20000000088 */
[----:B-----5:R-:W-:Y:S01]  /*63f0*/  FFMA R146, R44, R65, R32 ;  /* 0x000000412c927223 */ /* 0x020fe20000000020 */
[C---:B------:R-:W-:Y:S01]  /*6400*/  FFMA R138, R76.reuse, R71, R138 ;  /* 0x000000474c8a7223 */ /* 0x040fe2000000008a */
[C---:B------:R-:W-:Y:S01]  /*6410*/  FFMA R140, R76.reuse, R75, R140 ;  /* 0x0000004b4c8c7223 */ /* 0x040fe2000000008c */
[C---:B------:R-:W-:Y:S01]  /*6420*/  FFMA R144, R76.reuse, R79, R144 ;  /* 0x0000004f4c907223 */ /* 0x040fe20000000090 */
[C---:B------:R-:W-:Y:S01]  /*6430*/  FFMA R152, R76.reuse, R39, R152 ;  /* 0x000000274c987223 */ /* 0x040fe20000000098 */
[----:B------:R-:W-:Y:S01]  /*6440*/  FFMA R158, R76, R43, R158 ;  /* 0x0000002b4c9e7223 */ /* 0x000fe2000000009e */
[C---:B------:R-:W-:Y:S01]  /*6450*/  FFMA R50, R48.reuse, R79, R78 ;  /* 0x0000004f30327223 */ /* 0x040fe2000000004e */
[----:B------:R-:W1:Y:S01]  /*6460*/  LDS.128 R32, [R135+0x2870] ;  /* 0x0028700087207984 */ /* 0x000e620000000c00 */
[C---:B------:R-:W-:Y:S01]  /*6470*/  FFMA R66, R48.reuse, R67, R66 ;  /* 0x0000004330427223 */ /* 0x040fe20000000042 */
[C---:B------:R-:W-:Y:S01]  /*6480*/  FFMA R70, R48.reuse, R71, R70 ;  /* 0x0000004730467223 */ /* 0x040fe20000000046 */
[C---:B------:R-:W-:Y:S01]  /*6490*/  FFMA R74, R48.reuse, R75, R74 ;  /* 0x0000004b304a7223 */ /* 0x040fe2000000004a */
[----:B------:R-:W2:Y:S01]  /*64a0*/  LDS.128 R76, [R135+0x2070] ;  /* 0x00207000874c7984 */ /* 0x000ea20000000c00 */
[----:B------:R-:W-:Y:S01]  /*64b0*/  FFMA R68, R48, R39, R38 ;  /* 0x0000002730447223 */ /* 0x000fe20000000026 */
[----:B------:R-:W-:Y:S01]  /*64c0*/  FFMA R51, R44, R69, R36 ;  /* 0x000000452c337223 */ /* 0x000fe20000000024 */
[----:B------:R-:W-:Y:S01]  /*64d0*/  FFMA R67, R52, R49, R37 ;  /* 0x0000003134437223 */ /* 0x000fe20000000025 */
[----:B------:R-:W3:Y:S01]  /*64e0*/  LDS.128 R60, [R135+0x1870] ;  /* 0x00187000873c7984 */ /* 0x000ee20000000c00 */
[----:B------:R-:W-:Y:S01]  /*64f0*/  FFMA R48, R48, R43, R42 ;  /* 0x0000002b30307223 */ /* 0x000fe2000000002a */
[----:B------:R-:W-:-:S02]  /*6500*/  FFMA R44, R44, R73, R40 ;  /* 0x000000492c2c7223 */ /* 0x000fc40000000028 */
[----:B------:R-:W4:Y:S04]  /*6510*/  LDS.128 R36, [R135+0x3070] ;  /* 0x0030700087247984 */ /* 0x000f280000000c00 */
[----:B------:R-:W5:Y:S01]  /*6520*/  LDS.128 R40, [R135+0x3870] ;  /* 0x0038700087287984 */ /* 0x000f620000000c00 */
[C---:B------:R-:W-:Y:S01]  /*6530*/  FFMA R136, R52.reuse, R65, R136 ;  /* 0x0000004134887223 */ /* 0x040fe20000000088 */
[C---:B------:R-:W-:Y:S01]  /*6540*/  FFMA R148, R52.reuse, R69, R148 ;  /* 0x0000004534947223 */ /* 0x040fe20000000094 */
[----:B------:R-:W-:Y:S01]  /*6550*/  FFMA R66, R52, R73, R66 ;  /* 0x0000004934427223 */ /* 0x000fe20000000042 */
[----:B------:R-:W-:Y:S04]  /*6560*/  LDS R157, [R115+0x1ec0] ;  /* 0x001ec000739d7984 */ /* 0x000fe80000000800 */
[----:B------:R-:W-:Y:S01]  /*6570*/  LDS R71, [R115+0x1e80] ;  /* 0x001e800073477984 */ /* 0x000fe20000000800 */
[C---:B0-----:R-:W-:Y:S01]  /*6580*/  FFMA R52, R56.reuse, R49, R147 ;  /* 0x0000003138347223 */ /* 0x041fe20000000093 */
[C---:B------:R-:W-:Y:S01]  /*6590*/  FFMA R138, R56.reuse, R65, R138 ;  /* 0x00000041388a7223 */ /* 0x040fe2000000008a */
[C---:B------:R-:W-:Y:S01]  /*65a0*/  FFMA R154, R56.reuse, R69, R154 ;  /* 0x00000045389a7223 */ /* 0x040fe2000000009a */
[----:B------:R-:W-:-:S02]  /*65b0*/  FFMA R70, R56, R73, R70 ;  /* 0x0000004938467223 */ /* 0x000fc40000000046 */
[----:B------:R-:W0:Y:S01]  /*65c0*/  LDS R56, [R115+0x1d00] ;  /* 0x001d000073387984 */ /* 0x000e220000000800 */
        /* <DEDUP_REMOVED lines=8> */
[----:B------:R-:W1:Y:S01]  /*6650*/  LDS R32, [R115+0x1dc0] ;  /* 0x001dc00073207984 */ /* 0x000e620000000800 */
[C---:B---3--:R-:W-:Y:S01]  /*6660*/  FFMA R141, R60.reuse, R49, R141 ;  /* 0x000000313c8d7223 */ /* 0x048fe2000000008d */
[C---:B------:R-:W-:Y:S01]  /*6670*/  FFMA R140, R60.reuse, R65, R140 ;  /* 0x000000413c8c7223 */ /* 0x040fe2000000008c */
[C---:B------:R-:W-:Y:S01]  /*6680*/  FFMA R156, R60.reuse, R69, R156 ;  /* 0x000000453c9c7223 */ /* 0x040fe2000000009c */
[----:B------:R-:W-:Y:S01]  /*6690*/  FFMA R74, R60, R73, R74 ;  /* 0x000000493c4a7223 */ /* 0x000fe2000000004a */
[----:B------:R-:W2:Y:S01]  /*66a0*/  LDS R76, [R115+0x1d80] ;  /* 0x001d8000734c7984 */ /* 0x000ea20000000800 */
[C---:B----4-:R-:W-:Y:S01]  /*66b0*/  FFMA R149, R36.reuse, R49, R149 ;  /* 0x0000003124957223 */ /* 0x050fe20000000095 */
[C---:B------:R-:W-:Y:S01]  /*66c0*/  FFMA R152, R36.reuse, R65, R152 ;  /* 0x0000004124987223 */ /* 0x040fe20000000098 */
[C---:B------:R-:W-:Y:S01]  /*66d0*/  FFMA R164, R36.reuse, R69, R164 ;  /* 0x0000004524a47223 */ /* 0x040fe200000000a4 */
[----:B------:R-:W3:Y:S01]  /*66e0*/  LDS R60, [R115+0x1d40] ;  /* 0x001d4000733c7984 */ /* 0x000ee20000000800 */
[----:B------:R-:W-:Y:S01]  /*66f0*/  FFMA R68, R36, R73, R68 ;  /* 0x0000004924447223 */ /* 0x000fe20000000044 */
[----:B-----5:R-:W-:-:S02]  /*6700*/  FFMA R36, R40, R49, R151 ;  /* 0x0000003128247223 */ /* 0x020fc40000000097 */
[----:B------:R-:W4:Y:S01]  /*6710*/  LDS R49, [R115+0x1e00] ;  /* 0x001e000073317984 */ /* 0x000f220000000800 */
[----:B------:R-:W-:-:S03]  /*6720*/  FFMA R158, R40, R65, R158 ;  /* 0x00000041289e7223 */ /* 0x000fc6000000009e */
[----:B------:R-:W5:Y:S01]  /*6730*/  LDS R65, [R115+0x1e40] ;  /* 0x001e400073417984 */ /* 0x000f620000000800 */
        /* <DEDUP_REMOVED lines=34> */
[----:B------:R-:W0:Y:S01]  /*6960*/  LDS R32, [R115+0x1f00] ;  /* 0x001f000073207984 */ /* 0x000e220000000800 */
[----:B----4-:R-:W-:Y:S01]  /*6970*/  FFMA R60, R49, R78, R143 ;  /* 0x0000004e313c7223 */ /* 0x010fe2000000008f */
[-C--:B------:R-:W-:Y:S01]  /*6980*/  FFMA R143, R157, R46.reuse, R44 ;  /* 0x0000002e9d8f7223 */ /* 0x080fe2000000002c */
[----:B------:R-:W-:Y:S01]  /*6990*/  FFMA R33, R49, R46, R72 ;  /* 0x0000002e31217223 */ /* 0x000fe20000000048 */
[----:B------:R-:W1:Y:S01]  /*69a0*/  LDS R76, [R115+0x1f40] ;  /* 0x001f4000734c7984 */ /* 0x000e620000000800 */
[----:B-----5:R-:W-:Y:S01]  /*69b0*/  FFMA R140, R65, R58, R137 ;  /* 0x0000003a418c7223 */ /* 0x020fe20000000089 */
[----:B------:R-:W-:-:S02]  /*69c0*/  FFMA R72, R49, R34, R145 ;  /* 0x0000002231487223 */ /* 0x000fc40000000091 */
[----:B------:R-:W2:Y:S01]  /*69d0*/  LDS R148, [R115+0x1f80] ;  /* 0x001f800073947984 */ /* 0x000ea20000000800 */
[C---:B------:R-:W-:Y:S01]  /*69e0*/  FFMA R74, R49.reuse, R38, R149 ;  /* 0x00000026314a7223 */ /* 0x040fe20000000095 */
[----:B------:R-:W-:Y:S02]  /*69f0*/  FFMA R136, R49, R42, R73 ;  /* 0x0000002a31887223 */ /* 0x000fe40000000049 */
[----:B------:R-:W3:Y:S01]  /*6a00*/  LDS R44, [R115+0x1fc0] ;  /* 0x001fc000732c7984 */ /* 0x000ee20000000800 */
        /* <DEDUP_REMOVED lines=15> */
[----:B------:R-:W-:Y:S01]  /*6b00*/  FFMA R42, R157, R42, R48 ;  /* 0x0000002a9d2a7223 */ /* 0x000fe20000000030 */
[C---:B------:R-:W-:Y:S01]  /*6b10*/  FFMA R138, R65.reuse, R54, R75 ;  /* 0x00000036418a7223 */ /* 0x040fe2000000004b */
[----:B------:R-:W-:Y:S01]  /*6b20*/  FFMA R146, R65, R78, R147 ;  /* 0x0000004e41927223 */ /* 0x000fe20000000093 */
[----:B------:R-:W-:Y:S01]  /*6b30*/  LDS R37, [R115+0x2000] ;  /* 0x0020000073257984 */ /* 0x000fe20000000800 */
[C---:B------:R-:W-:Y:S01]  /*6b40*/  FFMA R154, R71.reuse, R58, R159 ;  /* 0x0000003a479a7223 */ /* 0x040fe2000000009f */
[C---:B------:R-:W-:Y:S01]  /*6b50*/  FFMA R158, R71.reuse, R62, R161 ;  /* 0x0000003e479e7223 */ /* 0x040fe200000000a1 */
[----:B------:R-:W-:Y:S01]  /*6b60*/  FFMA R160, R71, R78, R163 ;  /* 0x0000004e47a07223 */ /* 0x000fe200000000a3 */
[----:B------:R-:W4:Y:S04]  /*6b70*/  LDS.128 R48, [R135+0x80] ;  /* 0x0000800087307984 */ /* 0x000f280000000c00 */
[----:B------:R-:W5:Y:S04]  /*6b80*/  LDS R45, [R115+0x2040] ;  /* 0x00204000732d7984 */ /* 0x000f680000000800 */
[----:B------:R-:W5:Y:S04]  /*6b90*/  LDS R139, [R115+0x2080] ;  /* 0x00208000738b7984 */ /* 0x000f680000000800 */
[----:B------:R-:W5:Y:S04]  /*6ba0*/  LDS R141, [R115+0x20c0] ;  /* 0x0020c000738d7984 */ /* 0x000f680000000800 */
[----:B------:R-:W5:Y:S04]  /*6bb0*/  LDS.128 R64, [R135+0x880] ;  /* 0x0008800087407984 */ /* 0x000f680000000c00 */
[----:B------:R-:W5:Y:S01]  /*6bc0*/  LDS.128 R68, [R135+0x1080] ;  /* 0x0010800087447984 */ /* 0x000f620000000c00 */
[C---:B------:R-:W-:Y:S01]  /*6bd0*/  FFMA R54, R157.reuse, R54, R53 ;  /* 0x000000369d367223 */ /* 0x040fe20000000035 */
[C---:B------:R-:W-:Y:S01]  /*6be0*/  FFMA R58, R157.reuse, R58, R57 ;  /* 0x0000003a9d3a7223 */ /* 0x040fe20000000039 */
[C---:B------:R-:W-:Y:S01]  /*6bf0*/  FFMA R62, R157.reuse, R62, R61 ;  /* 0x0000003e9d3e7223 */ /* 0x040fe2000000003d */
[C---:B0-----:R-:W-:Y:S01]  /*6c00*/  FFMA R53, R32.reuse, R47, R33 ;  /* 0x0000002f20357223 */ /* 0x041fe20000000021 */
        /* <DEDUP_REMOVED lines=9> */
[-C--:B--2---:R-:W-:Y:S01]  /*6ca0*/  FFMA R40, R148, R47.reuse, R137 ;  /* 0x0000002f94287223 */ /* 0x084fe20000000089 */
[----:B---3--:R-:W-:Y:S01]  /*6cb0*/  FFMA R52, R44, R47, R143 ;  /* 0x0000002f2c347223 */ /* 0x008fe2000000008f */
        /* <DEDUP_REMOVED lines=16> */
[C---:B----4-:R-:W-:Y:S01]  /*6dc0*/  FFMA R44, R48.reuse, R37, R53 ;  /* 0x00000025302c7223 */ /* 0x050fe20000000035 */
[C---:B-----5:R-:W-:Y:S01]  /*6dd0*/  FFMA R32, R48.reuse, R45, R32 ;  /* 0x0000002d30207223 */ /* 0x060fe20000000020 */
[----:B------:R-:W-:Y:S01]  /*6de0*/  FFMA R40, R48, R139, R40 ;  /* 0x0000008b30287223 */ /* 0x000fe20000000028 */
[----:B------:R-:W-:Y:S01]  /*6df0*/  FFMA R150, R76, R35, R150 ;  /* 0x000000234c967223 */ /* 0x000fe20000000096 */
        /* <DEDUP_REMOVED lines=8> */
[----:B------:R-:W0:Y:S01]  /*6e80*/  LDS.128 R52, [R135+0x2880] ;  /* 0x0028800087347984 */ /* 0x000e220000000c00 */
[----:B------:R-:W-:Y:S01]  /*6e90*/  FFMA R64, R64, R141, R56 ;  /* 0x0000008d40407223 */ /* 0x000fe20000000038 */
[C---:B------:R-:W-:Y:S01]  /*6ea0*/  FFMA R35, R68.reuse, R37, R61 ;  /* 0x0000002544237223 */ /* 0x040fe2000000003d */
[C---:B------:R-:W-:Y:S01]  /*6eb0*/  FFMA R140, R68.reuse, R45, R140 ;  /* 0x0000002d448c7223 */ /* 0x040fe2000000008c */
[C---:B------:R-:W-:Y:S01]  /*6ec0*/  FFMA R154, R68.reuse, R139, R154 ;  /* 0x0000008b449a7223 */ /* 0x040fe2000000009a */
[----:B------:R-:W1:Y:S01]  /*6ed0*/  LDS.128 R76, [R135+0x2080] ;  /* 0x00208000874c7984 */ /* 0x000e620000000c00 */
[----:B------:R-:W-:-:S03]  /*6ee0*/  FFMA R68, R68, R141, R60 ;  /* 0x0000008d44447223 */ /* 0x000fc6000000003c */
[----:B------:R-:W2:Y:S04]  /*6ef0*/  LDS.128 R56, [R135+0x3080] ;  /* 0x0030800087387984 */ /* 0x000ea80000000c00 */
[----:B------:R-:W3:Y:S04]  /*6f00*/  LDS.128 R72, [R135+0x1880] ;  /* 0x0018800087487984 */ /* 0x000ee80000000c00 */
[----:B------:R-:W4:Y:S04]  /*6f10*/  LDS.128 R60, [R135+0x3880] ;  /* 0x00388000873c7984 */ /* 0x000f280000000c00 */
[----:B------:R-:W5:Y:S04]  /*6f20*/  LDS R39, [R115+0x2100] ;  /* 0x0021000073277984 */ /* 0x000f680000000800 */
[----:B------:R-:W5:Y:S04]  /*6f30*/  LDS R41, [R115+0x21c0] ;  /* 0x0021c00073297984 */ /* 0x000f680000000800 */
[----:B------:R-:W-:Y:S04]  /*6f40*/  LDS R43, [R115+0x2240] ;  /* 0x00224000732b7984 */ /* 0x000fe80000000800 */
[----:B------:R-:W-:Y:S01]  /*6f50*/  LDS R157, [R115+0x22c0] ;  /* 0x0022c000739d7984 */ /* 0x000fe20000000800 */
[C---:B0-----:R-:W-:Y:S01]  /*6f60*/  FFMA R147, R52.reuse, R37, R147 ;  /* 0x0000002534937223 */ /* 0x041fe20000000093 */
[C---:B------:R-:W-:Y:S01]  /*6f70*/  FFMA R150, R52.reuse, R45, R150 ;  /* 0x0000002d34967223 */ /* 0x040fe20000000096 */
[C---:B------:R-:W-:Y:S01]  /*6f80*/  FFMA R162, R52.reuse, R139, R162 ;  /* 0x0000008b34a27223 */ /* 0x040fe200000000a2 */
[----:B------:R-:W-:Y:S01]  /*6f90*/  FFMA R34, R52, R141, R34 ;  /* 0x0000008d34227223 */ /* 0x000fe20000000022 */
        /* <DEDUP_REMOVED lines=9> */
[----:B------:R-:W0:Y:S01]  /*7030*/  LDS R76, [R115+0x2180] ;  /* 0x00218000734c7984 */ /* 0x000e220000000800 */
[----:B------:R-:W-:Y:S01]  /*7040*/  FFMA R144, R72, R45, R144 ;  /* 0x0000002d48907223 */ /* 0x000fe20000000090 */
[----:B----4-:R-:W-:Y:S01]  /*7050*/  FFMA R56, R60, R37, R151 ;  /* 0x000000253c387223 */ /* 0x010fe20000000097 */
[C---:B------:R-:W-:Y:S01]  /*7060*/  FFMA R158, R72.reuse, R139, R158 ;  /* 0x0000008b489e7223 */ /* 0x040fe2000000009e */
[----:B------:R-:W-:Y:S01]  /*7070*/  FFMA R46, R72, R141, R46 ;  /* 0x0000008d482e7223 */ /* 0x000fe2000000002e */
        /* <DEDUP_REMOVED lines=9> */
[C---:B------:R-:W-:Y:S01]  /*7110*/  FFMA R47, R39.reuse, R57, R52 ;  /* 0x00000039272f7223 */ /* 0x040fe20000000034 */
[----:B------:R-:W-:-:S02]  /*7120*/  FFMA R137, R39, R61, R56 ;  /* 0x0000003d27897223 */ /* 0x000fc40000000038 */
[----:B------:R-:W3:Y:S01]  /*7130*/  LDS R39, [R115+0x2280] ;  /* 0x0022800073277984 */ /* 0x000ee20000000800 */
[C---:B------:R-:W-:Y:S01]  /*7140*/  FFMA R142, R60.reuse, R139, R142 ;  /* 0x0000008b3c8e7223 */ /* 0x040fe2000000008e */
[----:B------:R-:W-:Y:S01]  /*7150*/  FFMA R42, R60, R141, R42 ;  /* 0x0000008d3c2a7223 */ /* 0x000fe2000000002a */
[C---:B------:R-:W-:Y:S02]  /*7160*/  FFMA R48, R41.reuse, R49, R48 ;  /* 0x0000003129307223 */ /* 0x040fe40000000030 */
        /* <DEDUP_REMOVED lines=17> */
[C---:B------:R-:W-:Y:S01]  /*7280*/  FFMA R151, R72.reuse, R53, R150 ;  /* 0x0000003548977223 */ /* 0x040fe20000000096 */
[C---:B------:R-:W-:Y:S01]  /*7290*/  FFMA R153, R72.reuse, R57, R152 ;  /* 0x0000003948997223 */ /* 0x040fe20000000098 */
[----:B------:R-:W-:Y:S01]  /*72a0*/  FFMA R155, R72, R61, R156 ;  /* 0x0000003d489b7223 */ /* 0x000fe2000000009c */
[----:B------:R-:W-:Y:S01]  /*72b0*/  FFMA R77, R41, R77, R136 ;  /* 0x0000004d294d7223 */ /* 0x000fe20000000088 */
[----:B------:R-:W0:Y:S01]  /*72c0*/  LDS R46, [R115+0x2300] ;  /* 0x00230000732e7984 */ /* 0x000e220000000800 */
[----:B---3--:R-:W-:Y:S01]  /*72d0*/  FFMA R137, R39, R62, R142 ;  /* 0x0000003e27897223 */ /* 0x008fe2000000008e */
[----:B------:R-:W-:-:S02]  /*72e0*/  FFMA R49, R37, R50, R44 ;  /* 0x0000003225317223 */ /* 0x000fc4000000002c */
[----:B------:R-:W1:Y:S01]  /*72f0*/  LDS R72, [R115+0x2340] ;  /* 0x0023400073487984 */ /* 0x000e620000000800 */
[C---:B------:R-:W-:Y:S01]  /*7300*/  FFMA R53, R41.reuse, R53, R34 ;  /* 0x0000003529357223 */ /* 0x040fe20000000022 */
[----:B------:R-:W-:Y:S02]  /*7310*/  FFMA R57, R41, R57, R38 ;  /* 0x0000003929397223 */ /* 0x000fe40000000026 */
[----:B------:R-:W2:Y:S01]  /*7320*/  LDS R144, [R115+0x2380] ;  /* 0x0023800073907984 */ /* 0x000ea20000000800 */
[C---:B------:R-:W-:Y:S01]  /*7330*/  FFMA R44, R37.reuse, R66, R45 ;  /* 0x00000042252c7223 */ /* 0x040fe2000000002d */
[C---:B------:R-:W-:Y:S02]  /*7340*/  FFMA R52, R37.reuse, R70, R35 ;  /* 0x0000004625347223 */ /* 0x040fe40000000023 */
[----:B------:R-:W3:Y:S01]  /*7350*/  LDS R142, [R115+0x23c0] ;  /* 0x0023c000738e7984 */ /* 0x000ee20000000800 */
[----:B------:R-:W-:Y:S01]  /*7360*/  FFMA R56, R37, R74, R33 ;  /* 0x0000004a25387223 */ /* 0x000fe20000000021 */
[C---:B------:R-:W-:Y:S01]  /*7370*/  FFMA R136, R43.reuse, R66, R139 ;  /* 0x000000422b887223 */ /* 0x040fe2000000008b */
[C---:B------:R-:W-:Y:S01]  /*7380*/  FFMA R138, R43.reuse, R70, R141 ;  /* 0x000000462b8a7223 */ /* 0x040fe2000000008d */
[----:B------:R-:W-:Y:S01]  /*7390*/  FFMA R140, R43, R74, R143 ;  /* 0x0000004a2b8c7223 */ /* 0x000fe2000000008f */
[C---:B------:R-:W-:Y:S01]  /*73a0*/  FFMA R150, R39.reuse, R66, R159 ;  /* 0x0000004227967223 */ /* 0x040fe2000000009f */
[C---:B------:R-:W-:Y:S01]  /*73b0*/  FFMA R154, R39.reuse, R70, R161 ;  /* 0x00000046279a7223 */ /* 0x040fe200000000a1 */
[----:B------:R-:W-:Y:S01]  /*73c0*/  FFMA R158, R39, R74, R163 ;  /* 0x0000004a279e7223 */ /* 0x000fe200000000a3 */
[----:B------:R-:W-:Y:S01]  /*73d0*/  FFMA R41, R41, R61, R42 ;  /* 0x0000003d29297223 */ /* 0x000fe2000000002a */
[----:B------:R-:W-:Y:S01]  /*73e0*/  FFMA R60, R37, R78, R145 ;  /* 0x0000004e253c7223 */ /* 0x000fe20000000091 */
[C---:B------:R-:W-:Y:S01]  /*73f0*/  FFMA R45, R43.reuse, R50, R32 ;  /* 0x000000322b2d7223 */ /* 0x040fe20000000020 */
[-C--:B------:R-:W-:Y:S01]  /*7400*/  FFMA R146, R43, R78.reuse, R149 ;  /* 0x0000004e2b927223 */ /* 0x080fe20000000095 */
[----:B------:R-:W-:Y:S01]  /*7410*/  FFMA R160, R39, R78, R165 ;  /* 0x0000004e27a07223 */ /* 0x000fe200000000a5 */
[C---:B------:R-:W-:Y:S01]  /*7420*/  FFMA R66, R157.reuse, R66, R65 ;  /* 0x000000429d427223 */ /* 0x040fe20000000041 */
        /* <DEDUP_REMOVED lines=8> */
[----:B------:R-:W-:Y:S04]  /*74b0*/  LDS R65, [R115+0x2400] ;  /* 0x0024000073417984 */ /* 0x000fe80000000800 */
[----:B------:R-:W4:Y:S04]  /*74c0*/  LDS.128 R32, [R135+0x90] ;  /* 0x0000900087207984 */ /* 0x000f280000000c00 */
[----:B------:R-:W5:Y:S04]  /*74d0*/  LDS R69, [R115+0x2440] ;  /* 0x0024400073457984 */ /* 0x000f680000000800 */
[----:B------:R-:W5:Y:S04]  /*74e0*/  LDS R73, [R115+0x2480] ;  /* 0x0024800073497984 */ /* 0x000f680000000800 */
[----:B------:R-:W5:Y:S04]  /*74f0*/  LDS R77, [R115+0x24c0] ;  /* 0x0024c000734d7984 */ /* 0x000f680000000800 */
[----:B------:R-:W5:Y:S01]  /*7500*/  LDS.128 R36, [R135+0x890] ;  /* 0x0008900087247984 */ /* 0x000f620000000c00 */
[----:B------:R-:W-:Y:S01]  /*7510*/  FFMA R139, R157, R50, R48 ;  /* 0x000000329d8b7223 */ /* 0x000fe20000000030 */
[C---:B------:R-:W-:Y:S01]  /*7520*/  FFMA R148, R43.reuse, R54, R151 ;  /* 0x000000362b947223 */ /* 0x040fe20000000097 */
[C---:B------:R-:W-:Y:S01]  /*7530*/  FFMA R152, R43.reuse, R58, R153 ;  /* 0x0000003a2b987223 */ /* 0x040fe20000000099 */
[----:B------:R-:W-:Y:S01]  /*7540*/  FFMA R156, R43, R62, R155 ;  /* 0x0000003e2b9c7223 */ /* 0x000fe2000000009b */
[C---:B------:R-:W-:Y:S01]  /*7550*/  FFMA R54, R157.reuse, R54, R53 ;  /* 0x000000369d367223 */ /* 0x040fe20000000035 */
[C---:B------:R-:W-:Y:S01]  /*7560*/  FFMA R58, R157.reuse, R58, R57 ;  /* 0x0000003a9d3a7223 */ /* 0x040fe20000000039 */
[C---:B0-----:R-:W-:Y:S01]  /*7570*/  FFMA R147, R46.reuse, R71, R52 ;  /* 0x000000472e937223 */ /* 0x041fe20000000034 */
[C---:B------:R-:W-:Y:S01]  /*7580*/  FFMA R141, R46.reuse, R75, R56 ;  /* 0x0000004b2e8d7223 */ /* 0x040fe20000000038 */
[C---:B------:R-:W-:Y:S01]  /*7590*/  FFMA R143, R46.reuse, R79, R60 ;  /* 0x0000004f2e8f7223 */ /* 0x040fe2000000003c */
[----:B------:R-:W-:Y:S01]  /*75a0*/  FFMA R62, R157, R62, R41 ;  /* 0x0000003e9d3e7223 */ /* 0x000fe20000000029 */
[C---:B------:R-:W-:Y:S01]  /*75b0*/  FFMA R53, R46.reuse, R51, R49 ;  /* 0x000000332e357223 */ /* 0x040fe20000000031 */
[----:B------:R-:W-:Y:S01]  /*75c0*/  FFMA R57, R46, R67, R44 ;  /* 0x000000432e397223 */ /* 0x000fe2000000002c */
[-C--:B-1----:R-:W-:Y:S01]  /*75d0*/  FFMA R52, R72, R51.reuse, R45 ;  /* 0x0000003348347223 */ /* 0x082fe2000000002d */
[-C--:B--2---:R-:W-:Y:S01]  /*75e0*/  FFMA R56, R144, R51.reuse, R61 ;  /* 0x0000003390387223 */ /* 0x084fe2000000003d */
[----:B---3--:R-:W-:Y:S01]  /*75f0*/  FFMA R60, R142, R51, R139 ;  /* 0x000000338e3c7223 */ /* 0x008fe2000000008b */
[C---:B------:R-:W-:Y:S01]  /*7600*/  FFMA R145, R46.reuse, R55, R64 ;  /* 0x000000372e917223 */ /* 0x040fe20000000040 */
[C---:B------:R-:W-:Y:S01]  /*7610*/  FFMA R149, R46.reuse, R59, R68 ;  /* 0x0000003b2e957223 */ /* 0x040fe20000000044 */
[----:B------:R-:W-:Y:S01]  /*7620*/  FFMA R151, R46, R63, R76 ;  /* 0x0000003f2e977223 */ /* 0x000fe2000000004c */
[----:B------:R-:W0:Y:S01]  /*7630*/  LDS.128 R48, [R135+0x2090] ;  /* 0x0020900087307984 */ /* 0x000e220000000c00 */
[C---:B------:R-:W-:Y:S01]  /*7640*/  FFMA R136, R72.reuse, R67, R136 ;  /* 0x0000004348887223 */ /* 0x040fe20000000088 */
[C---:B------:R-:W-:Y:S01]  /*7650*/  FFMA R138, R72.reuse, R71, R138 ;  /* 0x00000047488a7223 */ /* 0x040fe2000000008a */
[C---:B------:R-:W-:Y:S01]  /*7660*/  FFMA R140, R72.reuse, R75, R140 ;  /* 0x0000004b488c7223 */ /* 0x040fe2000000008c */
[----:B------:R-:W1:Y:S01]  /*7670*/  LDS.128 R44, [R135+0x1890] ;  /* 0x00189000872c7984 */ /* 0x000e620000000c00 */
[C---:B------:R-:W-:Y:S01]  /*7680*/  FFMA R146, R72.reuse, R79, R146 ;  /* 0x0000004f48927223 */ /* 0x040fe20000000092 */
[C---:B------:R-:W-:Y:S01]  /*7690*/  FFMA R148, R72.reuse, R55, R148 ;  /* 0x0000003748947223 */ /* 0x040fe20000000094 */
[C---:B------:R-:W-:Y:S01]  /*76a0*/  FFMA R152, R72.reuse, R59, R152 ;  /* 0x0000003b48987223 */ /* 0x040fe20000000098 */
[----:B------:R-:W-:Y:S01]  /*76b0*/  FFMA R156, R72, R63, R156 ;  /* 0x0000003f489c7223 */ /* 0x000fe2000000009c */
[-C--:B------:R-:W-:Y:S01]  /*76c0*/  FFMA R150, R144, R67.reuse, R150 ;  /* 0x0000004390967223 */ /* 0x080fe20000000096 */
[----:B------:R-:W-:Y:S01]  /*76d0*/  FFMA R66, R142, R67, R66 ;  /* 0x000000438e427223 */ /* 0x000fe20000000042 */
[----:B------:R-:W2:Y:S01]  /*76e0*/  LDS.128 R40, [R135+0x1090] ;  /* 0x0010900087287984 */ /* 0x000ea20000000c00 */
        /* <DEDUP_REMOVED lines=13> */
[-C--:B------:R-:W-:Y:S01]  /*77c0*/  FFMA R144, R144, R63.reuse, R137 ;  /* 0x0000003f90907223 */ /* 0x080fe20000000089 */
[----:B------:R-:W-:Y:S01]  /*77d0*/  FFMA R142, R142, R63, R62 ;  /* 0x0000003f8e8e7223 */ /* 0x000fe2000000003e */
[----:B------:R-:W-:Y:S01]  /*77e0*/  FFMA R32, R32, R77, R60 ;  /* 0x0000004d20207223 */ /* 0x000fe2000000003c */
[C---:B------:R-:W-:Y:S01]  /*77f0*/  FFMA R71, R36.reuse, R65, R57 ;  /* 0x0000004124477223 */ /* 0x040fe20000000039 */
[----:B------:R-:W3:Y:S04]  /*7800*/  LDS.128 R52, [R135+0x2890] ;  /* 0x0028900087347984 */ /* 0x000ee80000000c00 */
[----:B------:R-:W4:Y:S04]  /*7810*/  LDS.128 R56, [R135+0x3090] ;  /* 0x0030900087387984 */ /* 0x000f280000000c00 */
[----:B------:R-:W5:Y:S01]  /*7820*/  LDS.128 R60, [R135+0x3890] ;  /* 0x00389000873c7984 */ /* 0x000f620000000c00 */
[C---:B------:R-:W-:Y:S01]  /*7830*/  FFMA R136, R36.reuse, R69, R136 ;  /* 0x0000004524887223 */ /* 0x040fe20000000088 */
[----:B------:R-:W-:Y:S01]  /*7840*/  FFMA R150, R36, R73, R150 ;  /* 0x0000004924967223 */ /* 0x000fe20000000096 */
[C---:B0-----:R-:W-:Y:S01]  /*7850*/  FFMA R143, R48.reuse, R65, R143 ;  /* 0x00000041308f7223 */ /* 0x041fe2000000008f */
[C---:B------:R-:W-:Y:S01]  /*7860*/  FFMA R146, R48.reuse, R69, R146 ;  /* 0x0000004530927223 */ /* 0x040fe20000000092 */
[C---:B------:R-:W-:Y:S01]  /*7870*/  FFMA R160, R48.reuse, R73, R160 ;  /* 0x0000004930a07223 */ /* 0x040fe200000000a0 */
[----:B------:R-:W-:Y:S01]  /*7880*/  FFMA R78, R48, R77, R78 ;  /* 0x0000004d304e7223 */ /* 0x000fe2000000004e */
[C---:B-1----:R-:W-:Y:S01]  /*7890*/  FFMA R141, R44.reuse, R65, R141 ;  /* 0x000000412c8d7223 */ /* 0x042fe2000000008d */
[C---:B------:R-:W-:Y:S01]  /*78a0*/  FFMA R140, R44.reuse, R69, R140 ;  /* 0x000000452c8c7223 */ /* 0x040fe2000000008c */
[C---:B------:R-:W-:Y:S01]  /*78b0*/  FFMA R158, R44.reuse, R73, R158 ;  /* 0x000000492c9e7223 */ /* 0x040fe2000000009e */
[-C--:B------:R-:W-:Y:S01]  /*78c0*/  FFMA R74, R44, R77.reuse, R74 ;  /* 0x0000004d2c4a7223 */ /* 0x080fe2000000004a */
[----:B------:R-:W-:Y:S01]  /*78d0*/  FFMA R66, R36, R77, R66 ;  /* 0x0000004d24427223 */ /* 0x000fe20000000042 */
[----:B------:R-:W0:Y:S01]  /*78e0*/  LDS R44, [R115+0x2540] ;  /* 0x00254000732c7984 */ /* 0x000e220000000800 */
[C---:B--2---:R-:W-:Y:S01]  /*78f0*/  FFMA R36, R40.reuse, R65, R147 ;  /* 0x0000004128247223 */ /* 0x044fe20000000093 */
[----:B------:R-:W-:-:S02]  /*7900*/  FFMA R138, R40, R69, R138 ;  /* 0x00000045288a7223 */ /* 0x000fc4000000008a */
[----:B------:R-:W1:Y:S01]  /*7910*/  LDS R48, [R115+0x2580] ;  /* 0x0025800073307984 */ /* 0x000e620000000800 */
[C---:B------:R-:W-:Y:S01]  /*7920*/  FFMA R154, R40.reuse, R73, R154 ;  /* 0x00000049289a7223 */ /* 0x040fe2000000009a */
[----:B------:R-:W-:Y:S02]  /*7930*/  FFMA R70, R40, R77, R70 ;  /* 0x0000004d28467223 */ /* 0x000fe40000000046 */
[----:B------:R-:W2:Y:S04]  /*7940*/  LDS R40, [R115+0x2500] ;  /* 0x0025000073287984 */ /* 0x000ea80000000800 */
[----:B------:R-:W-:Y:S04]  /*7950*/  LDS R75, [R115+0x2680] ;  /* 0x00268000734b7984 */ /* 0x000fe80000000800 */
[----:B------:R-:W-:Y:S01]  /*7960*/  LDS R157, [R115+0x26c0] ;  /* 0x0026c000739d7984 */ /* 0x000fe20000000800 */
[C---:B---3--:R-:W-:Y:S01]  /*7970*/  FFMA R145, R52.reuse, R65, R145 ;  /* 0x0000004134917223 */ /* 0x048fe20000000091 */
[C---:B------:R-:W-:Y:S01]  /*7980*/  FFMA R148, R52.reuse, R69, R148 ;  /* 0x0000004534947223 */ /* 0x040fe20000000094 */
[C---:B------:R-:W-:Y:S01]  /*7990*/  FFMA R162, R52.reuse, R73, R162 ;  /* 0x0000004934a27223 */ /* 0x040fe200000000a2 */
[----:B------:R-:W-:Y:S01]  /*79a0*/  FFMA R64, R52, R77, R64 ;  /* 0x0000004d34407223 */ /* 0x000fe20000000040 */
[-C--:B----4-:R-:W-:Y:S01]  /*79b0*/  FFMA R152, R56, R69.reuse, R152 ;  /* 0x0000004538987223 */ /* 0x090fe20000000098 */
[----:B------:R-:W3:Y:S01]  /*79c0*/  LDS R52, [R115+0x25c0] ;  /* 0x0025c00073347984 */ /* 0x000ee20000000800 */
[----:B-----5:R-:W-:-:S03]  /*79d0*/  FFMA R156, R60, R69, R156 ;  /* 0x000000453c9c7223 */ /* 0x020fc6000000009c */
[----:B------:R-:W4:Y:S01]  /*79e0*/  LDS R69, [R115+0x2640] ;  /* 0x0026400073457984 */ /* 0x000f220000000800 */
[C---:B------:R-:W-:Y:S01]  /*79f0*/  FFMA R149, R56.reuse, R65, R149 ;  /* 0x0000004138957223 */ /* 0x040fe20000000095 */
[C---:B------:R-:W-:Y:S01]  /*7a00*/  FFMA R164, R56.reuse, R73, R164 ;  /* 0x0000004938a47223 */ /* 0x040fe200000000a4 */
[----:B------:R-:W-:Y:S01]  /*7a10*/  FFMA R68, R56, R77, R68 ;  /* 0x0000004d38447223 */ /* 0x000fe20000000044 */
[C---:B------:R-:W-:Y:S02]  /*7a20*/  FFMA R56, R60.reuse, R65, R151 ;  /* 0x000000413c387223 */ /* 0x040fe40000000097 */
[----:B------:R-:W5:Y:S01]  /*7a30*/  LDS R65, [R115+0x2600] ;  /* 0x0026000073417984 */ /* 0x000f620000000800 */
[C---:B------:R-:W-:Y:S01]  /*7a40*/  FFMA R144, R60.reuse, R73, R144 ;  /* 0x000000493c907223 */ /* 0x040fe20000000090 */
[----:B------:R-:W-:Y:S01]  /*7a50*/  FFMA R142, R60, R77, R142 ;  /* 0x0000004d3c8e7223 */ /* 0x000fe2000000008e */
[C---:B0-----:R-:W-:Y:S01]  /*7a60*/  FFMA R139, R44.reuse, R45, R140 ;  /* 0x0000002d2c8b7223 */ /* 0x041fe2000000008c */
[----:B------:R-:W-:Y:S01]  /*7a70*/  FFMA R147, R44, R49, R146 ;  /* 0x000000312c937223 */ /* 0x000fe20000000092 */
[----:B-1----:R-:W-:Y:S01]  /*7a80*/  FFMA R144, R48, R61, R144 ;  /* 0x0000003d30907223 */ /* 0x002fe20000000090 */
[C---:B------:R-:W-:Y:S01]  /*7a90*/  FFMA R151, R44.reuse, R53, R148 ;  /* 0x000000352c977223 */ /* 0x040fe20000000094 */
[----:B------:R-:W-:Y:S01]  /*7aa0*/  FFMA R153, R44, R57, R152 ;  /* 0x000000392c997223 */ /* 0x000fe20000000098 */
        /* <DEDUP_REMOVED lines=13> */
[-C--:B------:R-:W-:Y:S01]  /*7b80*/  FFMA R79, R44, R37.reuse, R136 ;  /* 0x000000252c4f7223 */ /* 0x080fe20000000088 */
[----:B------:R-:W-:Y:S01]  /*7b90*/  FFMA R67, R48, R37, R150 ;  /* 0x0000002530437223 */ /* 0x000fe20000000096 */
[----:B------:R-:W0:Y:S01]  /*7ba0*/  LDS R40, [R115+0x2700] ;  /* 0x0027000073287984 */ /* 0x000e220000000800 */
[----:B------:R-:W-:Y:S01]  /*7bb0*/  FFMA R137, R44, R41, R138 ;  /* 0x000000292c897223 */ /* 0x000fe2000000008a */
[C---:B---3--:R-:W-:Y:S01]  /*7bc0*/  FFMA R49, R52.reuse, R49, R78 ;  /* 0x0000003134317223 */ /* 0x048fe2000000004e */
[C---:B------:R-:W-:Y:S01]  /*7bd0*/  FFMA R53, R52.reuse, R53, R64 ;  /* 0x0000003534357223 */ /* 0x040fe20000000040 */
[----:B------:R-:W-:Y:S01]  /*7be0*/  FFMA R57, R52, R57, R68 ;  /* 0x0000003934397223 */ /* 0x000fe20000000044 */
[----:B------:R-:W1:Y:S01]  /*7bf0*/  LDS R150, [R115+0x2780] ;  /* 0x0027800073967984 */ /* 0x000e620000000800 */
[----:B----4-:R-:W-:Y:S01]  /*7c00*/  FFMA R146, R69, R46, R139 ;  /* 0x0000002e45927223 */ /* 0x010fe2000000008b */
[----:B------:R-:W-:-:S02]  /*7c10*/  FFMA R139, R75, R62, R144 ;  /* 0x0000003e4b8b7223 */ /* 0x000fc40000000090 */
[----:B------:R-:W2:Y:S01]  /*7c20*/  LDS R136, [R115+0x2740] ;  /* 0x0027400073887984 */ /* 0x000ea20000000800 */
[----:B------:R-:W-:Y:S01]  /*7c30*/  FFMA R155, R44, R61, R156 ;  /* 0x0000003d2c9b7223 */ /* 0x000fe2000000009c */
[C---:B------:R-:W-:Y:S02]  /*7c40*/  FFMA R159, R48.reuse, R41, R154 ;  /* 0x00000029309f7223 */ /* 0x040fe4000000009a */
[----:B------:R-:W3:Y:S01]  /*7c50*/  LDS R144, [R115+0x27c0] ;  /* 0x0027c00073907984 */ /* 0x000ee20000000800 */
[----:B------:R-:W-:Y:S01]  /*7c60*/  FFMA R161, R48, R45, R158 ;  /* 0x0000002d30a17223 */ /* 0x000fe2000000009e */
[C---:B------:R-:W-:Y:S01]  /*7c70*/  FFMA R37, R52.reuse, R37, R66 ;  /* 0x0000002534257223 */ /* 0x040fe20000000042 */
[C---:B------:R-:W-:Y:S01]  /*7c80*/  FFMA R142, R52.reuse, R61, R142 ;  /* 0x0000003d348e7223 */ /* 0x040fe2000000008e */
[C---:B-----5:R-:W-:Y:S01]  /*7c90*/  FFMA R56, R65.reuse, R50, R143 ;  /* 0x0000003241387223 */ /* 0x060fe2000000008f */
        /* <DEDUP_REMOVED lines=12> */
[C---:B------:R-:W-:Y:S01]  /*7d60*/  FFMA R61, R69.reuse, R34, R76 ;  /* 0x00000022453d7223 */ /* 0x040fe2000000004c */
[----:B------:R-:W-:Y:S01]  /*7d70*/  FFMA R138, R69, R38, R79 ;  /* 0x00000026458a7223 */ /* 0x000fe2000000004f */
[C---:B------:R-:W-:Y:S01]  /*7d80*/  FFMA R50, R157.reuse, R50, R49 ;  /* 0x000000329d327223 */ /* 0x040fe20000000031 */
[C---:B------:R-:W-:Y:S01]  /*7d90*/  FFMA R54, R157.reuse, R54, R53 ;  /* 0x000000369d367223 */ /* 0x040fe20000000035 */
[----:B------:R-:W-:Y:S01]  /*7da0*/  FFMA R58, R157, R58, R57 ;  /* 0x0000003a9d3a7223 */ /* 0x000fe20000000039 */
[----:B------:R-:W-:Y:S01]  /*7db0*/  FFMA R52, R65, R46, R141 ;  /* 0x0000002e41347223 */ /* 0x000fe2000000008d */
[----:B------:R-:W-:Y:S01]  /*7dc0*/  FFMA R140, R69, R42, R137 ;  /* 0x0000002a458c7223 */ /* 0x000fe20000000089 */
[----:B------:R-:W-:Y:S01]  /*7dd0*/  LDS R49, [R115+0x2800] ;  /* 0x0028000073317984 */ /* 0x000fe20000000800 */
[----:B------:R-:W-:Y:S01]  /*7de0*/  FFMA R44, R65, R38, R71 ;  /* 0x00000026412c7223 */ /* 0x000fe20000000047 */
[----:B------:R-:W-:Y:S01]  /*7df0*/  FFMA R160, R69, R62, R155 ;  /* 0x0000003e45a07223 */ /* 0x000fe2000000009b */
[-C--:B------:R-:W-:Y:S01]  /*7e00*/  FFMA R137, R75, R34.reuse, R36 ;  /* 0x000000224b897223 */ /* 0x080fe20000000024 */
[----:B------:R-:W4:Y:S01]  /*7e10*/  LDS.128 R76, [R135+0xa0] ;  /* 0x0000a000874c7984 */ /* 0x000f220000000c00 */
[C---:B------:R-:W-:Y:S01]  /*7e20*/  FFMA R33, R65.reuse, R34, R72 ;  /* 0x0000002241217223 */ /* 0x040fe20000000048 */
[----:B------:R-:W-:-:S02]  /*7e30*/  FFMA R48, R65, R42, R73 ;  /* 0x0000002a41307223 */ /* 0x000fc40000000049 */
[----:B------:R-:W5:Y:S01]  /*7e40*/  LDS R53, [R115+0x2840] ;  /* 0x0028400073357984 */ /* 0x000f620000000800 */
[C---:B------:R-:W-:Y:S01]  /*7e50*/  FFMA R36, R75.reuse, R38, R67 ;  /* 0x000000264b247223 */ /* 0x040fe20000000043 */
[C---:B------:R-:W-:Y:S02]  /*7e60*/  FFMA R156, R75.reuse, R42, R159 ;  /* 0x0000002a4b9c7223 */ /* 0x040fe4000000009f */
[----:B------:R-:W5:Y:S01]  /*7e70*/  LDS R57, [R115+0x2880] ;  /* 0x0028800073397984 */ /* 0x000f620000000800 */
[----:B------:R-:W-:-:S03]  /*7e80*/  FFMA R158, R75, R46, R161 ;  /* 0x0000002e4b9e7223 */ /* 0x000fc600000000a1 */
[----:B------:R-:W5:Y:S04]  /*7e90*/  LDS R141, [R115+0x28c0] ;  /* 0x0028c000738d7984 */ /* 0x000f680000000800 */
[----:B------:R-:W5:Y:S04]  /*7ea0*/  LDS.128 R68, [R135+0x8a0] ;  /* 0x0008a00087447984 */ /* 0x000f680000000c00 */
[----:B------:R-:W5:Y:S01]  /*7eb0*/  LDS.128 R72, [R135+0x10a0] ;  /* 0x0010a00087487984 */ /* 0x000f620000000c00 */
[C---:B------:R-:W-:Y:S01]  /*7ec0*/  FFMA R143, R157.reuse, R34, R32 ;  /* 0x000000229d8f7223 */ /* 0x040fe20000000020 */
        /* <DEDUP_REMOVED lines=13> */
[-C--:B--2---:R-:W-:Y:S01]  /*7fa0*/  FFMA R40, R136, R35.reuse, R61 ;  /* 0x0000002388287223 */ /* 0x084fe2000000003d */
[-C--:B------:R-:W-:Y:S01]  /*7fb0*/  FFMA R52, R150, R35.reuse, R137 ;  /* 0x0000002396347223 */ /* 0x080fe20000000089 */
[----:B---3--:R-:W-:Y:S01]  /*7fc0*/  FFMA R36, R144, R35, R143 ;  /* 0x0000002390247223 */ /* 0x008fe2000000008f */
        /* <DEDUP_REMOVED lines=17> */
[----:B------:R-:W0:Y:S01]  /*80e0*/  LDS.128 R64, [R135+0x18a0] ;  /* 0x0018a00087407984 */ /* 0x000e220000000c00 */
        /* <DEDUP_REMOVED lines=8> */
[----:B------:R-:W2:Y:S01]  /*8170*/  LDS.128 R36, [R135+0x28a0] ;  /* 0x0028a00087247984 */ /* 0x000ea20000000c00 */
[----:B------:R-:W-:Y:S01]  /*8180*/  FFMA R62, R68, R141, R62 ;  /* 0x0000008d443e7223 */ /* 0x000fe2000000003e */
[----:B------:R-:W-:Y:S01]  /*8190*/  FFMA R158, R150, R47, R158 ;  /* 0x0000002f969e7223 */ /* 0x000fe2000000009e */
[C---:B------:R-:W-:Y:S01]  /*81a0*/  FFMA R68, R72.reuse, R49, R45 ;  /* 0x0000003148447223 */ /* 0x040fe2000000002d */
[----:B------:R-:W3:Y:S04]  /*81b0*/  LDS.128 R40, [R135+0x30a0] ;  /* 0x0030a00087287984 */ /* 0x000ee80000000c00 */
[----:B------:R-:W4:Y:S01]  /*81c0*/  LDS.128 R44, [R135+0x38a0] ;  /* 0x0038a000872c7984 */ /* 0x000f220000000c00 */
[C---:B------:R-:W-:Y:S01]  /*81d0*/  FFMA R140, R72.reuse, R53, R140 ;  /* 0x00000035488c7223 */ /* 0x040fe2000000008c */
[----:B------:R-:W-:Y:S01]  /*81e0*/  FFMA R156, R72, R57, R156 ;  /* 0x00000039489c7223 */ /* 0x000fe2000000009c */
[----:B------:R-:W-:Y:S01]  /*81f0*/  FFMA R164, R150, R59, R164 ;  /* 0x0000003b96a47223 */ /* 0x000fe200000000a4 */
[----:B------:R-:W-:Y:S01]  /*8200*/  FFMA R72, R72, R141, R60 ;  /* 0x0000008d48487223 */ /* 0x000fe2000000003c */
[----:B------:R-:W-:Y:S04]  /*8210*/  LDS R157, [R115+0x2ac0] ;  /* 0x002ac000739d7984 */ /* 0x000fe80000000800 */
[----:B------:R-:W5:Y:S04]  /*8220*/  LDS R60, [R115+0x2900] ;  /* 0x00290000733c7984 */ /* 0x000f680000000800 */
        /* <DEDUP_REMOVED lines=18> */
[----:B------:R-:W2:Y:S01]  /*8350*/  LDS R36, [R115+0x29c0] ;  /* 0x0029c00073247984 */ /* 0x000ea20000000800 */
[----:B------:R-:W-:Y:S01]  /*8360*/  FFMA R58, R40, R141, R58 ;  /* 0x0000008d283a7223 */ /* 0x000fe2000000003a */
[C---:B----4-:R-:W-:Y:S01]  /*8370*/  FFMA R40, R44.reuse, R49, R153 ;  /* 0x000000312c287223 */ /* 0x050fe20000000099 */
[----:B------:R-:W-:Y:S01]  /*8380*/  FFMA R160, R44, R53, R160 ;  /* 0x000000352ca07223 */ /* 0x000fe200000000a0 */
[----:B------:R-:W3:Y:S04]  /*8390*/  LDS R49, [R115+0x2a00] ;  /* 0x002a000073317984 */ /* 0x000ee80000000800 */
[----:B------:R-:W4:Y:S01]  /*83a0*/  LDS R53, [R115+0x2a40] ;  /* 0x002a400073357984 */ /* 0x000f220000000800 */
[----:B------:R-:W-:Y:S01]  /*83b0*/  FFMA R150, R150, R63, R139 ;  /* 0x0000003f96967223 */ /* 0x000fe2000000008b */
[----:B-----5:R-:W-:Y:S01]  /*83c0*/  FFMA R136, R60, R77, R136 ;  /* 0x0000004d3c887223 */ /* 0x020fe20000000088 */
[----:B------:R-:W-:-:S02]  /*83d0*/  FFMA R142, R44, R141, R142 ;  /* 0x0000008d2c8e7223 */ /* 0x000fc4000000008e */
        /* <DEDUP_REMOVED lines=17> */
[----:B------:R-:W-:Y:S01]  /*84f0*/  FFMA R161, R32, R65, R158 ;  /* 0x0000004120a17223 */ /* 0x000fe2000000009e */
[----:B--2---:R-:W-:Y:S01]  /*8500*/  FFMA R76, R36, R77, R76 ;  /* 0x0000004d244c7223 */ /* 0x004fe2000000004c */
        /* <DEDUP_REMOVED lines=9> */
[-C--:B---3--:R-:W-:Y:S01]  /*85a0*/  FFMA R33, R49, R78.reuse, R136 ;  /* 0x0000004e31217223 */ /* 0x088fe20000000088 */
[C---:B----4-:R-:W-:Y:S01]  /*85b0*/  FFMA R45, R53.reuse, R78, R144 ;  /* 0x0000004e352d7223 */ /* 0x050fe20000000090 */
[C---:B------:R-:W-:Y:S01]  /*85c0*/  FFMA R143, R64.reuse, R37, R152 ;  /* 0x00000025408f7223 */ /* 0x040fe20000000098 */
[----:B------:R-:W1:Y:S01]  /*85d0*/  LDS R136, [R115+0x2b40] ;  /* 0x002b400073887984 */ /* 0x000e620000000800 */
[----:B------:R-:W-:Y:S01]  /*85e0*/  FFMA R153, R64, R41, R154 ;  /* 0x0000002940997223 */ /* 0x000fe2000000009a */
[----:B------:R-:W-:Y:S01]  /*85f0*/  FFMA R144, R53, R66, R139 ;  /* 0x0000004235907223 */ /* 0x000fe2000000008b */
[C---:B------:R-:W-:Y:S01]  /*8600*/  FFMA R73, R36.reuse, R73, R72 ;  /* 0x0000004924497223 */ /* 0x040fe20000000048 */
[C---:B------:R-:W-:Y:S01]  /*8610*/  FFMA R37, R36.reuse, R37, R54 ;  /* 0x0000002524257223 */ /* 0x040fe20000000036 */
[----:B------:R-:W-:Y:S01]  /*8620*/  FFMA R41, R36, R41, R58 ;  /* 0x0000002924297223 */ /* 0x000fe2000000003a */
[----:B------:R-:W-:Y:S01]  /*8630*/  FFMA R139, R157, R78, R76 ;  /* 0x0000004e9d8b7223 */ /* 0x000fe2000000004c */
[C---:B------:R-:W-:Y:S01]  /*8640*/  FFMA R36, R49.reuse, R70, R51 ;  /* 0x0000004631247223 */ /* 0x040fe20000000033 */
[----:B------:R-:W-:Y:S01]  /*8650*/  FFMA R44, R49, R66, R145 ;  /* 0x00000042312c7223 */ /* 0x000fe20000000091 */
[-C--:B------:R-:W-:Y:S01]  /*8660*/  FFMA R138, R53, R70.reuse, R63 ;  /* 0x00000046358a7223 */ /* 0x080fe2000000003f */
[C---:B------:R-:W-:Y:S01]  /*8670*/  FFMA R154, R59.reuse, R70, R55 ;  /* 0x000000463b9a7223 */ /* 0x040fe20000000037 */
[----:B------:R-:W-:Y:S01]  /*8680*/  FFMA R160, R59, R66, R161 ;  /* 0x000000423ba07223 */ /* 0x000fe200000000a1 */
[----:B------:R-:W2:Y:S01]  /*8690*/  LDS R76, [R115+0x2bc0] ;  /* 0x002bc000734c7984 */ /* 0x000ea20000000800 */
[----:B------:R-:W-:Y:S01]  /*86a0*/  FFMA R72, R49, R46, R61 ;  /* 0x0000002e31487223 */ /* 0x000fe2000000003d */
[C---:B------:R-:W-:Y:S01]  /*86b0*/  FFMA R70, R157.reuse, R70, R69 ;  /* 0x000000469d467223 */ /* 0x040fe20000000045 */
[----:B------:R-:W-:Y:S01]  /*86c0*/  FFMA R66, R157, R66, R65 ;  /* 0x000000429d427223 */ /* 0x000fe20000000041 */
[----:B------:R-:W3:Y:S01]  /*86d0*/  LDS R148, [R115+0x2b80] ;  /* 0x002b800073947984 */ /* 0x000ee20000000800 */
[-C--:B------:R-:W-:Y:S01]  /*86e0*/  FFMA R40, R49, R74.reuse, R57 ;  /* 0x0000004a31287223 */ /* 0x080fe20000000039 */
[-C--:B------:R-:W-:Y:S01]  /*86f0*/  FFMA R140, R53, R74.reuse, R137 ;  /* 0x0000004a358c7223 */ /* 0x080fe20000000089 */
[----:B------:R-:W-:Y:S01]  /*8700*/  FFMA R158, R59, R74, R159 ;  /* 0x0000004a3b9e7223 */ /* 0x000fe2000000009f */
[----:B------:R-:W-:Y:S01]  /*8710*/  LDS R65, [R115+0x2c00] ;  /* 0x002c000073417984 */ /* 0x000fe20000000800 */
[C---:B------:R-:W-:Y:S01]  /*8720*/  FFMA R54, R49.reuse, R34, R147 ;  /* 0x0000002231367223 */ /* 0x040fe20000000093 */
[----:B------:R-:W-:-:S02]  /*8730*/  FFMA R64, R49, R38, R149 ;  /* 0x0000002631407223 */ /* 0x000fc40000000095 */
[----:B------:R-:W4:Y:S01]  /*8740*/  LDS.128 R60, [R135+0xb0] ;  /* 0x0000b000873c7984 */ /* 0x000f220000000c00 */
[----:B------:R-:W-:Y:S01]  /*8750*/  FFMA R68, R49, R42, R151 ;  /* 0x0000002a31447223 */ /* 0x000fe20000000097 */
[-C--:B------:R-:W-:Y:S02]  /*8760*/  FFMA R146, R53, R34.reuse, R141 ;  /* 0x0000002235927223 */ /* 0x080fe4000000008d */
[----:B------:R-:W5:Y:S01]  /*8770*/  LDS R69, [R115+0x2c40] ;  /* 0x002c400073457984 */ /* 0x000f620000000800 */
[----:B------:R-:W-:Y:S01]  /*8780*/  FFMA R163, R59, R34, R163 ;  /* 0x000000223ba37223 */ /* 0x000fe200000000a3 */
[C---:B------:R-:W-:Y:S01]  /*8790*/  FFMA R74, R157.reuse, R74, R73 ;  /* 0x0000004a9d4a7223 */ /* 0x040fe20000000049 */
[----:B------:R-:W-:Y:S01]  /*87a0*/  FFMA R34, R157, R34, R77 ;  /* 0x000000229d227223 */ /* 0x000fe2000000004d */
[----:B------:R-:W5:Y:S04]  /*87b0*/  LDS R73, [R115+0x2c80] ;  /* 0x002c800073497984 */ /* 0x000f680000000800 */
[----:B------:R-:W5:Y:S04]  /*87c0*/  LDS.128 R48, [R135+0x8b0] ;  /* 0x0008b00087307984 */ /* 0x000f680000000c00 */
[----:B------:R-:W5:Y:S01]  /*87d0*/  LDS R77, [R115+0x2cc0] ;  /* 0x002cc000734d7984 */ /* 0x000f620000000800 */
[-C--:B------:R-:W-:Y:S01]  /*87e0*/  FFMA R156, R53, R42.reuse, R153 ;  /* 0x0000002a359c7223 */ /* 0x080fe20000000099 */
[----:B------:R-:W-:Y:S01]  /*87f0*/  FFMA R164, R59, R42, R164 ;  /* 0x0000002a3ba47223 */ /* 0x000fe200000000a4 */
[-C--:B------:R-:W-:Y:S01]  /*8800*/  FFMA R152, R53, R38.reuse, R143 ;  /* 0x0000002635987223 */ /* 0x080fe2000000008f */
[----:B------:R-:W-:Y:S01]  /*8810*/  FFMA R165, R59, R38, R165 ;  /* 0x000000263ba57223 */ /* 0x000fe200000000a5 */
[C---:B------:R-:W-:Y:S01]  /*8820*/  FFMA R42, R157.reuse, R42, R41 ;  /* 0x0000002a9d2a7223 */ /* 0x040fe20000000029 */
[----:B------:R-:W-:Y:S01]  /*8830*/  FFMA R38, R157, R38, R37 ;  /* 0x000000269d267223 */ /* 0x000fe20000000025 */
[C---:B0-----:R-:W-:Y:S01]  /*8840*/  FFMA R41, R32.reuse, R71, R36 ;  /* 0x0000004720297223 */ /* 0x041fe20000000024 */
[----:B------:R-:W-:Y:S01]  /*8850*/  FFMA R162, R53, R46, R155 ;  /* 0x0000002e35a27223 */ /* 0x000fe2000000009b */
[----:B------:R-:W-:Y:S01]  /*8860*/  FFMA R137, R59, R78, R52 ;  /* 0x0000004e3b897223 */ /* 0x000fe20000000034 */
[-C--:B------:R-:W-:Y:S01]  /*8870*/  FFMA R142, R157, R46.reuse, R142 ;  /* 0x0000002e9d8e7223 */ /* 0x080fe2000000008e */
[-C--:B------:R-:W-:Y:S01]  /*8880*/  FFMA R37, R32, R79.reuse, R33 ;  /* 0x0000004f20257223 */ /* 0x080fe20000000021 */
[----:B-1----:R-:W-:Y:S01]  /*8890*/  FFMA R36, R136, R79, R45 ;  /* 0x0000004f88247223 */ /* 0x002fe2000000002d */
[C---:B------:R-:W-:Y:S01]  /*88a0*/  FFMA R141, R32.reuse, R67, R44 ;  /* 0x00000043208d7223 */ /* 0x040fe2000000002c */
[----:B------:R-:W-:Y:S01]  /*88b0*/  FFMA R150, R59, R46, R150 ;  /* 0x0000002e3b967223 */ /* 0x000fe20000000096 */
[C---:B------:R-:W-:Y:S01]  /*88c0*/  FFMA R147, R32.reuse, R75, R40 ;  /* 0x0000004b20937223 */ /* 0x040fe20000000028 */
[----:B------:R-:W-:Y:S01]  /*88d0*/  FFMA R151, R32, R47, R72 ;  /* 0x0000002f20977223 */ /* 0x000fe20000000048 */
[----:B--2---:R-:W-:Y:S01]  /*88e0*/  FFMA R44, R76, R71, R70 ;  /* 0x000000474c2c7223 */ /* 0x004fe20000000046 */
        /* <DEDUP_REMOVED lines=20> */
[C---:B----4-:R-:W-:Y:S01]  /*8a30*/  FFMA R76, R60.reuse, R65, R37 ;  /* 0x000000413c4c7223 */ /* 0x050fe20000000025 */
[----:B-----5:R-:W-:Y:S01]  /*8a40*/  FFMA R136, R60, R69, R36 ;  /* 0x000000453c887223 */ /* 0x020fe20000000024 */
[----:B------:R-:W0:Y:S01]  /*8a50*/  LDS.128 R52, [R135+0x18b0] ;  /* 0x0018b00087347984 */ /* 0x000e220000000c00 */
[C---:B------:R-:W-:Y:S01]  /*8a60*/  FFMA R64, R148.reuse, R35, R163 ;  /* 0x0000002394407223 */ /* 0x040fe200000000a3 */
[C---:B------:R-:W-:Y:S01]  /*8a70*/  FFMA R158, R148.reuse, R75, R158 ;  /* 0x0000004b949e7223 */ /* 0x040fe2000000009e */
[C---:B------:R-:W-:Y:S01]  /*8a80*/  FFMA R160, R148.reuse, R67, R160 ;  /* 0x0000004394a07223 */ /* 0x040fe200000000a0 */
[----:B------:R-:W1:Y:S01]  /*8a90*/  LDS.128 R36, [R135+0x28b0] ;  /* 0x0028b00087247984 */ /* 0x000e620000000c00 */
[C---:B------:R-:W-:Y:S01]  /*8aa0*/  FFMA R164, R148.reuse, R43, R164 ;  /* 0x0000002b94a47223 */ /* 0x040fe200000000a4 */
[----:B------:R-:W-:Y:S01]  /*8ab0*/  FFMA R150, R148, R47, R150 ;  /* 0x0000002f94967223 */ /* 0x000fe20000000096 */
[----:B------:R-:W-:Y:S01]  /*8ac0*/  FFMA R148, R60, R73, R40 ;  /* 0x000000493c947223 */ /* 0x000fe20000000028 */
[----:B------:R-:W2:Y:S01]  /*8ad0*/  LDS.128 R56, [R135+0x10b0] ;  /* 0x0010b00087387984 */ /* 0x000ea20000000c00 */
[C---:B------:R-:W-:Y:S01]  /*8ae0*/  FFMA R67, R48.reuse, R65, R41 ;  /* 0x0000004130437223 */ /* 0x040fe20000000029 */
[C---:B------:R-:W-:Y:S01]  /*8af0*/  FFMA R138, R48.reuse, R69, R138 ;  /* 0x00000045308a7223 */ /* 0x040fe2000000008a */
[----:B------:R-:W-:Y:S01]  /*8b00*/  FFMA R154, R48, R73, R154 ;  /* 0x00000049309a7223 */ /* 0x000fe2000000009a */
[----:B------:R-:W3:Y:S01]  /*8b10*/  LDS.128 R32, [R135+0x20b0] ;  /* 0x0020b00087207984 */ /* 0x000ee20000000c00 */
[-C--:B------:R-:W-:Y:S01]  /*8b20*/  FFMA R60, R60, R77.reuse, R46 ;  /* 0x0000004d3c3c7223 */ /* 0x080fe2000000002e */
[----:B------:R-:W-:-:S02]  /*8b30*/  FFMA R48, R48, R77, R44 ;  /* 0x0000004d30307223 */ /* 0x000fc4000000002c */
[----:B------:R-:W4:Y:S04]  /*8b40*/  LDS.128 R40, [R135+0x30b0] ;  /* 0x0030b00087287984 */ /* 0x000f280000000c00 */
[----:B------:R-:W5:Y:S04]  /*8b50*/  LDS.128 R44, [R135+0x38b0] ;  /* 0x0038b000872c7984 */ /* 0x000f680000000c00 */
        /* <DEDUP_REMOVED lines=13> */
[----:B------:R-:W0:Y:S01]  /*8c30*/  LDS R52, [R115+0x2d40] ;  /* 0x002d400073347984 */ /* 0x000e220000000800 */
[C---:B---3--:R-:W-:Y:S01]  /*8c40*/  FFMA R143, R32.reuse, R65, R143 ;  /* 0x00000041208f7223 */ /* 0x048fe2000000008f */
[C---:B------:R-:W-:Y:S01]  /*8c50*/  FFMA R146, R32.reuse, R69, R146 ;  /* 0x0000004520927223 */ /* 0x040fe20000000092 */
[C---:B------:R-:W-:Y:S01]  /*8c60*/  FFMA R64, R32.reuse, R73, R64 ;  /* 0x0000004920407223 */ /* 0x040fe20000000040 */
[----:B------:R-:W-:Y:S01]  /*8c70*/  FFMA R70, R32, R77, R70 ;  /* 0x0000004d20467223 */ /* 0x000fe20000000046 */
[----:B------:R-:W1:Y:S01]  /*8c80*/  LDS R36, [R115+0x2dc0] ;  /* 0x002dc00073247984 */ /* 0x000e620000000800 */
[----:B----4-:R-:W-:-:S03]  /*8c90*/  FFMA R156, R40, R69, R156 ;  /* 0x00000045289c7223 */ /* 0x010fc6000000009c */
[----:B------:R-:W2:Y:S01]  /*8ca0*/  LDS R56, [R115+0x2d00] ;  /* 0x002d000073387984 */ /* 0x000ea20000000800 */
[----:B-----5:R-:W-:-:S03]  /*8cb0*/  FFMA R162, R44, R69, R162 ;  /* 0x000000452ca27223 */ /* 0x020fc600000000a2 */
[----:B------:R-:W3:Y:S01]  /*8cc0*/  LDS R32, [R115+0x2d80] ;  /* 0x002d800073207984 */ /* 0x000ee20000000800 */
[C---:B------:R-:W-:Y:S01]  /*8cd0*/  FFMA R149, R40.reuse, R65, R149 ;  /* 0x0000004128957223 */ /* 0x040fe20000000095 */
[C---:B------:R-:W-:Y:S01]  /*8ce0*/  FFMA R164, R40.reuse, R73, R164 ;  /* 0x0000004928a47223 */ /* 0x040fe200000000a4 */
[----:B------:R-:W-:Y:S01]  /*8cf0*/  FFMA R78, R40, R77, R78 ;  /* 0x0000004d284e7223 */ /* 0x000fe2000000004e */
[C---:B------:R-:W-:Y:S01]  /*8d00*/  FFMA R150, R44.reuse, R73, R150 ;  /* 0x000000492c967223 */ /* 0x040fe20000000096 */
[----:B------:R-:W4:Y:S01]  /*8d10*/  LDS R69, [R115+0x2e40] ;  /* 0x002e400073457984 */ /* 0x000f220000000800 */
[----:B------:R-:W-:-:S03]  /*8d20*/  FFMA R40, R44, R65, R151 ;  /* 0x000000412c287223 */ /* 0x000fc60000000097 */
[----:B------:R-:W5:Y:S04]  /*8d30*/  LDS R73, [R115+0x2e80] ;  /* 0x002e800073497984 */ /* 0x000f680000000800 */
[----:B------:R-:W5:Y:S01]  /*8d40*/  LDS R65, [R115+0x2e00] ;  /* 0x002e000073417984 */ /* 0x000f620000000800 */
[----:B------:R-:W-:Y:S01]  /*8d50*/  FFMA R142, R44, R77, R142 ;  /* 0x0000004d2c8e7223 */ /* 0x000fe2000000008e */
[C---:B0-----:R-:W-:Y:S01]  /*8d60*/  FFMA R137, R52.reuse, R33, R146 ;  /* 0x0000002134897223 */ /* 0x041fe20000000092 */
[C---:B------:R-:W-:Y:S01]  /*8d70*/  FFMA R139, R52.reuse, R37, R152 ;  /* 0x00000025348b7223 */ /* 0x040fe20000000098 */
[C---:B------:R-:W-:Y:S01]  /*8d80*/  FFMA R136, R52.reuse, R61, R136 ;  /* 0x0000003d34887223 */ /* 0x040fe20000000088 */
[C---:B------:R-:W-:Y:S01]  /*8d90*/  FFMA R75, R52.reuse, R49, R138 ;  /* 0x00000031344b7223 */ /* 0x040fe2000000008a */
[----:B------:R-:W-:Y:S01]  /*8da0*/  FFMA R79, R52, R53, R144 ;  /* 0x00000035344f7223 */ /* 0x000fe20000000090 */
[----:B-1----:R-:W-:Y:S01]  /*8db0*/  FFMA R60, R36, R61, R60 ;  /* 0x0000003d243c7223 */ /* 0x002fe2000000003c */
[----:B------:R-:W-:Y:S01]  /*8dc0*/  FFMA R77, R52, R57, R140 ;  /* 0x00000039344d7223 */ /* 0x000fe2000000008c */
[C---:B--2---:R-:W-:Y:S01]  /*8dd0*/  FFMA R67, R56.reuse, R49, R67 ;  /* 0x0000003138437223 */ /* 0x044fe20000000043 */
        /* <DEDUP_REMOVED lines=26> */
[----:B------:R-:W-:Y:S01]  /*8f80*/  FFMA R41, R36, R41, R78 ;  /* 0x0000002924297223 */ /* 0x000fe2000000004e */
[-C--:B------:R-:W-:Y:S01]  /*8f90*/  FFMA R45, R69, R62.reuse, R136 ;  /* 0x0000003e452d7223 */ /* 0x080fe20000000088 */
[-C--:B-----5:R-:W-:Y:S01]  /*8fa0*/  FFMA R137, R73, R62.reuse, R148 ;  /* 0x0000003e49897223 */ /* 0x0a0fe20000000094 */
[----:B------:R-:W-:Y:S01]  /*8fb0*/  FFMA R139, R155, R62, R60 ;  /* 0x0000003e9b8b7223 */ /* 0x000fe2000000003c */
[----:B------:R-:W-:Y:S01]  /*8fc0*/  FFMA R143, R56, R33, R143 ;  /* 0x00000021388f7223 */ /* 0x000fe2000000008f */
[C---:B------:R-:W-:Y:S01]  /*8fd0*/  FFMA R36, R65.reuse, R50, R67 ;  /* 0x0000003241247223 */ /* 0x040fe20000000043 */
[----:B------:R-:W-:Y:S01]  /*8fe0*/  FFMA R44, R65, R54, R141 ;  /* 0x00000036412c7223 */ /* 0x000fe2000000008d */
[C---:B------:R-:W-:Y:S01]  /*8ff0*/  FFMA R136, R69.reuse, R50, R75 ;  /* 0x0000003245887223 */ /* 0x040fe2000000004b */
[----:B------:R-:W-:Y:S01]  /*9000*/  FFMA R140, R69, R54, R79 ;  /* 0x00000036458c7223 */ /* 0x000fe2000000004f */
[C---:B------:R-:W-:Y:S01]  /*9010*/  FFMA R148, R73.reuse, R50, R157 ;  /* 0x0000003249947223 */ /* 0x040fe2000000009d */
[----:B------:R-:W-:Y:S01]  /*9020*/  FFMA R158, R73, R54, R161 ;  /* 0x00000036499e7223 */ /* 0x000fe200000000a1 */
[----:B------:R-:W2:Y:S01]  /*9030*/  LDS R60, [R115+0x2fc0] ;  /* 0x002fc000733c7984 */ /* 0x000ea20000000800 */
[----:B------:R-:W-:Y:S01]  /*9040*/  FFMA R33, R65, R62, R76 ;  /* 0x0000003e41217223 */ /* 0x000fe2000000004c */
[----:B------:R-:W-:Y:S01]  /*9050*/  FFMA R138, R69, R58, R77 ;  /* 0x0000003a458a7223 */ /* 0x000fe2000000004d */
[C---:B------:R-:W-:Y:S01]  /*9060*/  FFMA R50, R155.reuse, R50, R49 ;  /* 0x000000329b327223 */ /* 0x040fe20000000031 */
[----:B------:R-:W3:Y:S01]  /*9070*/  LDS R146, [R115+0x2f80] ;  /* 0x002f800073927984 */ /* 0x000ee20000000800 */
[----:B------:R-:W-:Y:S01]  /*9080*/  FFMA R54, R155, R54, R53 ;  /* 0x000000369b367223 */ /* 0x000fe20000000035 */
[-C--:B------:R-:W-:Y:S01]  /*9090*/  FFMA R40, R65, R58.reuse, R147 ;  /* 0x0000003a41287223 */ /* 0x080fe20000000093 */
[----:B------:R-:W-:Y:S01]  /*90a0*/  FFMA R156, R73, R58, R159 ;  /* 0x0000003a499c7223 */ /* 0x000fe2000000009f */
[----:B------:R-:W-:Y:S01]  /*90b0*/  LDS R49, [R115+0x3000] ;  /* 0x0030000073317984 */ /* 0x000fe20000000800 */
[C---:B------:R-:W-:Y:S01]  /*90c0*/  FFMA R48, R65.reuse, R34, R143 ;  /* 0x0000002241307223 */ /* 0x040fe2000000008f */
[----:B------:R-:W-:-:S02]  /*90d0*/  FFMA R66, R65, R46, R71 ;  /* 0x0000002e41427223 */ /* 0x000fc40000000047 */
[----:B------:R-:W4:Y:S01]  /*90e0*/  LDS.128 R76, [R135+0xc0] ;  /* 0x0000c000874c7984 */ /* 0x000f220000000c00 */
[C---:B------:R-:W-:Y:S01]  /*90f0*/  FFMA R154, R69.reuse, R42, R151 ;  /* 0x0000002a459a7223 */ /* 0x040fe20000000097 */
[----:B------:R-:W-:Y:S02]  /*9100*/  FFMA R160, R69, R46, R153 ;  /* 0x0000002e45a07223 */ /* 0x000fe40000000099 */
        /* <DEDUP_REMOVED lines=12> */
[C---:B------:R-:W-:Y:S01]  /*91d0*/  FFMA R38, R155.reuse, R38, R37 ;  /* 0x000000269b267223 */ /* 0x040fe20000000025 */
[C---:B0-----:R-:W-:Y:S01]  /*91e0*/  FFMA R41, R32.reuse, R51, R36 ;  /* 0x0000003320297223 */ /* 0x041fe20000000024 */
[-C--:B------:R-:W-:Y:S01]  /*91f0*/  FFMA R142, R155, R46.reuse, R142 ;  /* 0x0000002e9b8e7223 */ /* 0x080fe2000000008e */
[-C--:B------:R-:W-:Y:S01]  /*9200*/  FFMA R37, R32, R63.reuse, R33 ;  /* 0x0000003f20257223 */ /* 0x080fe20000000021 */
[----:B-1----:R-:W-:Y:S01]  /*9210*/  FFMA R36, R64, R63, R45 ;  /* 0x0000003f40247223 */ /* 0x002fe2000000002d */
[C---:B------:R-:W-:Y:S01]  /*9220*/  FFMA R141, R32.reuse, R55, R44 ;  /* 0x00000037208d7223 */ /* 0x040fe2000000002c */
[----:B------:R-:W-:Y:S01]  /*9230*/  FFMA R150, R73, R46, R150 ;  /* 0x0000002e49967223 */ /* 0x000fe20000000096 */
[C---:B------:R-:W-:Y:S01]  /*9240*/  FFMA R147, R32.reuse, R59, R40 ;  /* 0x0000003b20937223 */ /* 0x040fe20000000028 */
[C---:B------:R-:W-:Y:S01]  /*9250*/  FFMA R145, R32.reuse, R39, R52 ;  /* 0x0000002720917223 */ /* 0x040fe20000000034 */
[----:B------:R-:W-:Y:S01]  /*9260*/  FFMA R149, R32, R43, R56 ;  /* 0x0000002b20957223 */ /* 0x000fe20000000038 */
[----:B--2---:R-:W-:Y:S01]  /*9270*/  FFMA R44, R60, R51, R50 ;  /* 0x000000333c2c7223 */ /* 0x004fe20000000032 */
        /* <DEDUP_REMOVED lines=18> */
[----:B------:R-:W0:Y:S01]  /*93a0*/  LDS.128 R64, [R135+0x18c0] ;  /* 0x0018c00087407984 */ /* 0x000e220000000c00 */
[----:B------:R-:W-:Y:S01]  /*93b0*/  FFMA R48, R146, R39, R165 ;  /* 0x0000002792307223 */ /* 0x000fe200000000a5 */
[C---:B----4-:R-:W-:Y:S01]  /*93c0*/  FFMA R60, R76.reuse, R49, R37 ;  /* 0x000000314c3c7223 */ /* 0x050fe20000000025 */
[----:B-----5:R-:W-:Y:S01]  /*93d0*/  FFMA R62, R76, R53, R36 ;  /* 0x000000354c3e7223 */ /* 0x020fe20000000024 */
[----:B------:R-:W1:Y:S01]  /*93e0*/  LDS.128 R72, [R135+0x10c0] ;  /* 0x0010c00087487984 */ /* 0x000e620000000c00 */
[C---:B------:R-:W-:Y:S01]  /*93f0*/  FFMA R162, R146.reuse, R35, R162 ;  /* 0x0000002392a27223 */ /* 0x040fe200000000a2 */
[C---:B------:R-:W-:Y:S01]  /*9400*/  FFMA R156, R146.reuse, R59, R156 ;  /* 0x0000003b929c7223 */ /* 0x040fe2000000009c */
[C---:B------:R-:W-:Y:S01]  /*9410*/  FFMA R158, R146.reuse, R55, R158 ;  /* 0x00000037929e7223 */ /* 0x040fe2000000009e */
[----:B------:R-:W2:Y:S01]  /*9420*/  LDS.128 R36, [R135+0x28c0] ;  /* 0x0028c00087247984 */ /* 0x000ea20000000c00 */
[C---:B------:R-:W-:Y:S01]  /*9430*/  FFMA R164, R146.reuse, R43, R164 ;  /* 0x0000002b92a47223 */ /* 0x040fe200000000a4 */
[----:B------:R-:W-:Y:S01]  /*9440*/  FFMA R150, R146, R47, R150 ;  /* 0x0000002f92967223 */ /* 0x000fe20000000096 */
[----:B------:R-:W-:Y:S01]  /*9450*/  FFMA R146, R76, R57, R40 ;  /* 0x000000394c927223 */ /* 0x000fe20000000028 */
[----:B------:R-:W3:Y:S01]  /*9460*/  LDS.128 R32, [R135+0x20c0] ;  /* 0x0020c00087207984 */ /* 0x000ee20000000c00 */
[C---:B------:R-:W-:Y:S01]  /*9470*/  FFMA R51, R68.reuse, R49, R41 ;  /* 0x0000003144337223 */ /* 0x040fe20000000029 */
[C---:B------:R-:W-:Y:S01]  /*9480*/  FFMA R136, R68.reuse, R53, R136 ;  /* 0x0000003544887223 */ /* 0x040fe20000000088 */
[----:B------:R-:W-:Y:S01]  /*9490*/  FFMA R148, R68, R57, R148 ;  /* 0x0000003944947223 */ /* 0x000fe20000000094 */
[-C--:B------:R-:W-:Y:S01]  /*94a0*/  FFMA R76, R76, R61.reuse, R46 ;  /* 0x0000003d4c4c7223 */ /* 0x080fe2000000002e */
[----:B------:R-:W-:Y:S01]  /*94b0*/  FFMA R68, R68, R61, R44 ;  /* 0x0000003d44447223 */ /* 0x000fe2000000002c */
        /* <DEDUP_REMOVED lines=37> */
[----:B------:R-:W-:Y:S01]  /*9710*/  FFMA R63, R54, R65, R140 ;  /* 0x00000041363f7223 */ /* 0x000fe2000000008c */
[-C--:B-1----:R-:W-:Y:S01]  /*9720*/  FFMA R76, R36, R77.reuse, R76 ;  /* 0x0000004d244c7223 */ /* 0x082fe2000000004c */
[C---:B------:R-:W-:Y:S01]  /*9730*/  FFMA R62, R54.reuse, R77, R62 ;  /* 0x0000004d363e7223 */ /* 0x040fe2000000003e */
        /* <DEDUP_REMOVED lines=17> */
[-C--:B------:R-:W-:Y:S01]  /*9850*/  FFMA R149, R58, R41.reuse, R149 ;  /* 0x000000293a957223 */ /* 0x080fe20000000095 */
[----:B------:R-:W1:Y:S01]  /*9860*/  LDS R68, [R115+0x3340] ;  /* 0x0033400073447984 */ /* 0x000e620000000800 */
[C---:B------:R-:W-:Y:S01]  /*9870*/  FFMA R151, R54.reuse, R41, R154 ;  /* 0x0000002936977223 */ /* 0x040fe2000000009a */
[C---:B----4-:R-:W-:Y:S01]  /*9880*/  FFMA R144, R53.reuse, R34, R137 ;  /* 0x0000002235907223 */ /* 0x050fe20000000089 */
[----:B------:R-:W-:Y:S01]  /*9890*/  FFMA R152, R53, R38, R139 ;  /* 0x0000002635987223 */ /* 0x000fe2000000008b */
[----:B------:R-:W-:Y:S01]  /*98a0*/  FFMA R153, R54, R45, R160 ;  /* 0x0000002d36997223 */ /* 0x000fe200000000a0 */
[C---:B------:R-:W-:Y:S01]  /*98b0*/  FFMA R73, R36.reuse, R73, R72 ;  /* 0x0000004924497223 */ /* 0x040fe20000000048 */
[C---:B------:R-:W-:Y:S01]  /*98c0*/  FFMA R77, R36.reuse, R33, R50 ;  /* 0x00000021244d7223 */ /* 0x040fe20000000032 */
[C---:B------:R-:W-:Y:S01]  /*98d0*/  FFMA R37, R36.reuse, R37, R52 ;  /* 0x0000002524257223 */ /* 0x040fe20000000034 */
[C---:B------:R-:W-:Y:S01]  /*98e0*/  FFMA R41, R36.reuse, R41, R56 ;  /* 0x0000002924297223 */ /* 0x040fe20000000038 */
[----:B------:R-:W-:Y:S01]  /*98f0*/  FFMA R142, R36, R45, R142 ;  /* 0x0000002d248e7223 */ /* 0x000fe2000000008e */
[-C--:B-----5:R-:W-:Y:S01]  /*9900*/  FFMA R137, R57, R78.reuse, R146 ;  /* 0x0000004e39897223 */ /* 0x0a0fe20000000092 */
        /* <DEDUP_REMOVED lines=10> */
[-C--:B------:R-:W-:Y:S01]  /*99b0*/  FFMA R33, R49, R78.reuse, R60 ;  /* 0x0000004e31217223 */ /* 0x080fe2000000003c */
[C---:B------:R-:W-:Y:S01]  /*99c0*/  FFMA R45, R53.reuse, R78, R62 ;  /* 0x0000004e352d7223 */ /* 0x040fe2000000003e */
[----:B------:R-:W-:Y:S01]  /*99d0*/  FFMA R138, R53, R74, R61 ;  /* 0x0000004a358a7223 */ /* 0x000fe2000000003d */
[----:B------:R-:W3:Y:S01]  /*99e0*/  LDS R148, [R115+0x3380] ;  /* 0x0033800073947984 */ /* 0x000ee20000000800 */
[C---:B------:R-:W-:Y:S01]  /*99f0*/  FFMA R70, R155.reuse, R70, R69 ;  /* 0x000000469b467223 */ /* 0x040fe20000000045 */
[----:B------:R-:W-:Y:S01]  /*9a00*/  FFMA R66, R155, R66, R65 ;  /* 0x000000429b427223 */ /* 0x000fe20000000041 */
[-C--:B------:R-:W-:Y:S01]  /*9a10*/  FFMA R40, R49, R74.reuse, R147 ;  /* 0x0000004a31287223 */ /* 0x080fe20000000093 */
[----:B------:R-:W-:Y:S01]  /*9a20*/  LDS R65, [R115+0x3400] ;  /* 0x0034000073417984 */ /* 0x000fe20000000800 */
[----:B------:R-:W-:Y:S01]  /*9a30*/  FFMA R156, R57, R74, R159 ;  /* 0x0000004a399c7223 */ /* 0x000fe2000000009f */
[----:B------:R-:W-:-:S02]  /*9a40*/  FFMA R52, R49, R34, R143 ;  /* 0x0000002231347223 */ /* 0x000fc4000000008f */
[----:B------:R-:W4:Y:S01]  /*9a50*/  LDS.128 R60, [R135+0xd0] ;  /* 0x0000d000873c7984 */ /* 0x000f220000000c00 */
[C---:B------:R-:W-:Y:S01]  /*9a60*/  FFMA R54, R49.reuse, R38, R145 ;  /* 0x0000002631367223 */ /* 0x040fe20000000091 */
[C---:B------:R-:W-:Y:S02]  /*9a70*/  FFMA R64, R49.reuse, R42, R149 ;  /* 0x0000002a31407223 */ /* 0x040fe40000000095 */
[----:B------:R-:W5:Y:S01]  /*9a80*/  LDS R69, [R115+0x3440] ;  /* 0x0034400073457984 */ /* 0x000f620000000800 */
[----:B------:R-:W-:Y:S01]  /*9a90*/  FFMA R72, R49, R46, R55 ;  /* 0x0000002e31487223 */ /* 0x000fe20000000037 */
[----:B------:R-:W-:Y:S01]  /*9aa0*/  FFMA R162, R57, R34, R163 ;  /* 0x0000002239a27223 */ /* 0x000fe200000000a3 */
[C---:B------:R-:W-:Y:S01]  /*9ab0*/  FFMA R74, R155.reuse, R74, R73 ;  /* 0x0000004a9b4a7223 */ /* 0x040fe20000000049 */
[----:B------:R-:W-:Y:S01]  /*9ac0*/  FFMA R34, R155, R34, R77 ;  /* 0x000000229b227223 */ /* 0x000fe2000000004d */
[----:B------:R-:W5:Y:S04]  /*9ad0*/  LDS R73, [R115+0x3480] ;  /* 0x0034800073497984 */ /* 0x000f680000000800 */
[----:B------:R-:W5:Y:S04]  /*9ae0*/  LDS.128 R48, [R135+0x8d0] ;  /* 0x0008d00087307984 */ /* 0x000f680000000c00 */
[----:B------:R-:W5:Y:S01]  /*9af0*/  LDS R77, [R115+0x34c0] ;  /* 0x0034c000734d7984 */ /* 0x000f620000000800 */
[-C--:B------:R-:W-:Y:S01]  /*9b00*/  FFMA R154, R53, R42.reuse, R151 ;  /* 0x0000002a359a7223 */ /* 0x080fe20000000097 */
[C---:B------:R-:W-:Y:S01]  /*9b10*/  FFMA R164, R57.reuse, R42, R164 ;  /* 0x0000002a39a47223 */ /* 0x040fe200000000a4 */
[----:B------:R-:W-:Y:S01]  /*9b20*/  FFMA R165, R57, R38, R165 ;  /* 0x0000002639a57223 */ /* 0x000fe200000000a5 */
[----:B------:R-:W-:Y:S01]  /*9b30*/  FFMA R42, R155, R42, R41 ;  /* 0x0000002a9b2a7223 */ /* 0x000fe20000000029 */
[----:B------:R-:W-:Y:S01]  /*9b40*/  FFMA R158, R53, R46, R153 ;  /* 0x0000002e359e7223 */ /* 0x000fe20000000099 */
        /* <DEDUP_REMOVED lines=105> */
[-C--:B------:R-:W-:Y:S01]  /*a1e0*/  FFMA R149, R56, R41.reuse, R149 ;  /* 0x0000002938957223 */ /* 0x080fe20000000095 */
[----:B------:R-:W-:Y:S01]  /*a1f0*/  FFMA R151, R52, R41, R154 ;  /* 0x0000002934977223 */ /* 0x000fe2000000009a */
[----:B------:R-:W1:Y:S01]  /*a200*/  LDS R70, [R115+0x3740] ;  /* 0x0037400073467984 */ /* 0x000e620000000800 */
[C---:B----4-:R-:W-:Y:S01]  /*a210*/  FFMA R146, R69.reuse, R34, R137 ;  /* 0x0000002245927223 */ /* 0x050fe20000000089 */
[----:B------:R-:W-:Y:S01]  /*a220*/  FFMA R152, R69, R38, R139 ;  /* 0x0000002645987223 */ /* 0x000fe2000000008b */
[C---:B------:R-:W-:Y:S01]  /*a230*/  FFMA R57, R36.reuse, R57, R74 ;  /* 0x0000003924397223 */ /* 0x040fe2000000004a */
[C---:B------:R-:W-:Y:S01]  /*a240*/  FFMA R61, R36.reuse, R33, R68 ;  /* 0x00000021243d7223 */ /* 0x040fe20000000044 */
[C---:B------:R-:W-:Y:S01]  /*a250*/  FFMA R41, R36.reuse, R41, R72 ;  /* 0x0000002924297223 */ /* 0x040fe20000000048 */
[----:B------:R-:W-:Y:S01]  /*a260*/  FFMA R142, R36, R45, R142 ;  /* 0x0000002d248e7223 */ /* 0x000fe2000000008e */
[-C--:B------:R-:W-:Y:S01]  /*a270*/  FFMA R137, R71, R62.reuse, R148 ;  /* 0x0000003e47897223 */ /* 0x080fe20000000094 */
[----:B------:R-:W-:Y:S01]  /*a280*/  FFMA R139, R155, R62, R60 ;  /* 0x0000003e9b8b7223 */ /* 0x000fe2000000003c */
[C---:B------:R-:W-:Y:S01]  /*a290*/  FFMA R143, R56.reuse, R33, R143 ;  /* 0x00000021388f7223 */ /* 0x040fe2000000008f */
[-C--:B------:R-:W-:Y:S01]  /*a2a0*/  FFMA R73, R56, R45.reuse, R40 ;  /* 0x0000002d38497223 */ /* 0x080fe20000000028 */
[----:B------:R-:W-:Y:S01]  /*a2b0*/  FFMA R153, R52, R45, R158 ;  /* 0x0000002d34997223 */ /* 0x000fe2000000009e */
[C---:B-----5:R-:W-:Y:S01]  /*a2c0*/  FFMA R36, R65.reuse, R50, R67 ;  /* 0x0000003241247223 */ /* 0x060fe20000000043 */
[----:B------:R-:W-:Y:S01]  /*a2d0*/  FFMA R44, R65, R54, R141 ;  /* 0x00000036412c7223 */ /* 0x000fe2000000008d */
[C---:B------:R-:W-:Y:S01]  /*a2e0*/  FFMA R136, R69.reuse, R50, R75 ;  /* 0x0000003245887223 */ /* 0x040fe2000000004b */
[----:B------:R-:W-:Y:S01]  /*a2f0*/  FFMA R140, R69, R54, R79 ;  /* 0x00000036458c7223 */ /* 0x000fe2000000004f */
[----:B------:R-:W2:Y:S01]  /*a300*/  LDS R144, [R115+0x3780] ;  /* 0x0037800073907984 */ /* 0x000ea20000000800 */
[C---:B------:R-:W-:Y:S01]  /*a310*/  FFMA R148, R71.reuse, R50, R157 ;  /* 0x0000003247947223 */ /* 0x040fe2000000009d */
[----:B------:R-:W-:Y:S01]  /*a320*/  FFMA R160, R71, R54, R161 ;  /* 0x0000003647a07223 */ /* 0x000fe200000000a1 */
[-C--:B------:R-:W-:Y:S01]  /*a330*/  FFMA R33, R65, R62.reuse, R76 ;  /* 0x0000003e41217223 */ /* 0x080fe2000000004c */
[----:B------:R-:W3:Y:S01]  /*a340*/  LDS R60, [R115+0x37c0] ;  /* 0x0037c000733c7984 */ /* 0x000ee20000000800 */
[C---:B------:R-:W-:Y:S01]  /*a350*/  FFMA R45, R69.reuse, R62, R78 ;  /* 0x0000003e452d7223 */ /* 0x040fe2000000004e */
[----:B------:R-:W-:Y:S01]  /*a360*/  FFMA R138, R69, R58, R77 ;  /* 0x0000003a458a7223 */ /* 0x000fe2000000004d */
[C---:B------:R-:W-:Y:S01]  /*a370*/  FFMA R50, R155.reuse, R50, R49 ;  /* 0x000000329b327223 */ /* 0x040fe20000000031 */
[----:B------:R-:W-:Y:S01]  /*a380*/  FFMA R54, R155, R54, R53 ;  /* 0x000000369b367223 */ /* 0x000fe20000000035 */
[----:B------:R-:W-:Y:S01]  /*a390*/  LDS R49, [R115+0x3800] ;  /* 0x0038000073317984 */ /* 0x000fe20000000800 */
[-C--:B------:R-:W-:Y:S01]  /*a3a0*/  FFMA R40, R65, R58.reuse, R147 ;  /* 0x0000003a41287223 */ /* 0x080fe20000000093 */
[----:B------:R-:W-:-:S02]  /*a3b0*/  FFMA R156, R71, R58, R159 ;  /* 0x0000003a479c7223 */ /* 0x000fc4000000009f */
[----:B------:R-:W4:Y:S01]  /*a3c0*/  LDS.128 R76, [R135+0xe0] ;  /* 0x0000e000874c7984 */ /* 0x000f220000000c00 */
[C---:B------:R-:W-:Y:S01]  /*a3d0*/  FFMA R48, R65.reuse, R34, R143 ;  /* 0x0000002241307223 */ /* 0x040fe2000000008f */
[C---:B------:R-:W-:Y:S02]  /*a3e0*/  FFMA R52, R65.reuse, R38, R145 ;  /* 0x0000002641347223 */ /* 0x040fe40000000091 */
[----:B------:R-:W5:Y:S01]  /*a3f0*/  LDS R53, [R115+0x3840] ;  /* 0x0038400073357984 */ /* 0x000f620000000800 */
[C---:B------:R-:W-:Y:S01]  /*a400*/  FFMA R56, R65.reuse, R42, R149 ;  /* 0x0000002a41387223 */ /* 0x040fe20000000095 */
        /* <DEDUP_REMOVED lines=17> */
[C---:B------:R-:W-:Y:S01]  /*a520*/  FFMA R141, R32.reuse, R55, R44 ;  /* 0x00000037208d7223 */ /* 0x040fe2000000002c */
[-C--:B------:R-:W-:Y:S01]  /*a530*/  FFMA R158, R69, R46.reuse, R153 ;  /* 0x0000002e459e7223 */ /* 0x080fe20000000099 */
[----:B------:R-:W-:Y:S01]  /*a540*/  FFMA R150, R71, R46, R150 ;  /* 0x0000002e47967223 */ /* 0x000fe20000000096 */
[C---:B------:R-:W-:Y:S01]  /*a550*/  FFMA R145, R32.reuse, R39, R52 ;  /* 0x0000002720917223 */ /* 0x040fe20000000034 */
[----:B------:R-:W-:Y:S01]  /*a560*/  FFMA R149, R32, R43, R56 ;  /* 0x0000002b20957223 */ /* 0x000fe20000000038 */
[----:B--2---:R-:W-:Y:S01]  /*a570*/  FFMA R40, R144, R63, R137 ;  /* 0x0000003f90287223 */ /* 0x004fe20000000089 */
[----:B---3--:R-:W-:Y:S01]  /*a580*/  FFMA R44, R60, R51, R50 ;  /* 0x000000333c2c7223 */ /* 0x008fe20000000032 */
        /* <DEDUP_REMOVED lines=11> */
[-C--:B------:R-:W-:Y:S01]  /*a640*/  FFMA R152, R70, R39.reuse, R152 ;  /* 0x0000002746987223 */ /* 0x080fe20000000098 */
[----:B------:R-:W-:Y:S01]  /*a650*/  FFMA R48, R144, R39, R165 ;  /* 0x0000002790307223 */ /* 0x000fe200000000a5 */
[C---:B----4-:R-:W-:Y:S01]  /*a660*/  FFMA R60, R76.reuse, R49, R37 ;  /* 0x000000314c3c7223 */ /* 0x050fe20000000025 */
[----:B-----5:R-:W-:Y:S01]  /*a670*/  FFMA R62, R76, R53, R36 ;  /* 0x000000354c3e7223 */ /* 0x020fe20000000024 */
[C---:B------:R-:W-:Y:S01]  /*a680*/  FFMA R156, R144.reuse, R59, R156 ;  /* 0x0000003b909c7223 */ /* 0x040fe2000000009c */
[----:B------:R-:W1:Y:S01]  /*a690*/  LDS.128 R36, [R135+0x28e0] ;  /* 0x0028e00087247984 */ /* 0x000e620000000c00 */
[C---:B------:R-:W-:Y:S01]  /*a6a0*/  FFMA R160, R144.reuse, R55, R160 ;  /* 0x0000003790a07223 */ /* 0x040fe200000000a0 */
[C---:B------:R-:W-:Y:S01]  /*a6b0*/  FFMA R162, R144.reuse, R35, R162 ;  /* 0x0000002390a27223 */ /* 0x040fe200000000a2 */
[C---:B------:R-:W-:Y:S01]  /*a6c0*/  FFMA R164, R144.reuse, R43, R164 ;  /* 0x0000002b90a47223 */ /* 0x040fe200000000a4 */
[----:B------:R-:W-:Y:S01]  /*a6d0*/  FFMA R150, R144, R47, R150 ;  /* 0x0000002f90967223 */ /* 0x000fe20000000096 */
[----:B------:R-:W-:Y:S01]  /*a6e0*/  FFMA R154, R70, R43, R154 ;  /* 0x0000002b469a7223 */ /* 0x000fe2000000009a */
[----:B------:R-:W-:Y:S01]  /*a6f0*/  FFMA R144, R76, R57, R40 ;  /* 0x000000394c907223 */ /* 0x000fe20000000028 */
        /* <DEDUP_REMOVED lines=8> */
[-C--:B------:R-:W-:Y:S01]  /*a780*/  FFMA R76, R76, R61.reuse, R46 ;  /* 0x0000003d4c4c7223 */ /* 0x080fe2000000002e */
[----:B------:R-:W-:Y:S01]  /*a790*/  FFMA R64, R64, R61, R44 ;  /* 0x0000003d40407223 */ /* 0x000fe2000000002c */
[----:B------:R-:W2:Y:S04]  /*a7a0*/  LDS.128 R40, [R135+0x30e0] ;  /* 0x0030e00087287984 */ /* 0x000ea80000000c00 */
[----:B------:R-:W3:Y:S04]  /*a7b0*/  LDS.128 R68, [R135+0x18e0] ;  /* 0x0018e00087447984 */ /* 0x000ee80000000c00 */
[----:B------:R-:W4:Y:S04]  /*a7c0*/  LDS.128 R32, [R135+0x20e0] ;  /* 0x0020e00087207984 */ /* 0x000f280000000c00 */
[----:B------:R-:W5:Y:S04]  /*a7d0*/  LDS.128 R44, [R135+0x38e0] ;  /* 0x0038e000872c7984 */ /* 0x000f680000000c00 */
[----:B------:R-:W-:Y:S01]  /*a7e0*/  LDS R155, [R115+0x3ac0] ;  /* 0x003ac000739b7984 */ /* 0x000fe20000000800 */
[C---:B0-----:R-:W-:Y:S01]  /*a7f0*/  FFMA R147, R72.reuse, R49, R147 ;  /* 0x0000003148937223 */ /* 0x041fe20000000093 */
[C---:B------:R-:W-:Y:S01]  /*a800*/  FFMA R138, R72.reuse, R53, R138 ;  /* 0x00000035488a7223 */ /* 0x040fe2000000008a */
[C---:B------:R-:W-:Y:S01]  /*a810*/  FFMA R156, R72.reuse, R57, R156 ;  /* 0x00000039489c7223 */ /* 0x040fe2000000009c */
[----:B------:R-:W-:Y:S01]  /*a820*/  FFMA R72, R72, R61, R58 ;  /* 0x0000003d48487223 */ /* 0x000fe2000000003a */
[----:B------:R-:W-:Y:S01]  /*a830*/  LDS R55, [R115+0x3a80] ;  /* 0x003a800073377984 */ /* 0x000fe20000000800 */
[C---:B-1----:R-:W-:Y:S01]  /*a840*/  FFMA R145, R36.reuse, R49, R145 ;  /* 0x0000003124917223 */ /* 0x042fe20000000091 */
[C---:B------:R-:W-:Y:S01]  /*a850*/  FFMA R152, R36.reuse, R53, R152 ;  /* 0x0000003524987223 */ /* 0x040fe20000000098 */
[C---:B------:R-:W-:Y:S01]  /*a860*/  FFMA R48, R36.reuse, R57, R48 ;  /* 0x0000003924307223 */ /* 0x040fe20000000030 */
[----:B------:R-:W-:Y:S01]  /*a870*/  FFMA R52, R36, R61, R52 ;  /* 0x0000003d24347223 */ /* 0x000fe20000000034 */
[----:B------:R-:W0:Y:S04]  /*a880*/  LDS R58, [R115+0x3900] ;  /* 0x00390000733a7984 */ /* 0x000e280000000800 */
[----:B------:R-:W1:Y:S01]  /*a890*/  LDS R36, [R115+0x39c0] ;  /* 0x0039c00073247984 */ /* 0x000e620000000800 */
[C---:B--2---:R-:W-:Y:S01]  /*a8a0*/  FFMA R149, R40.reuse, R49, R149 ;  /* 0x0000003128957223 */ /* 0x044fe20000000095 */
        /* <DEDUP_REMOVED lines=11> */
[C---:B-----5:R-:W-:Y:S01]  /*a960*/  FFMA R40, R44.reuse, R49, R151 ;  /* 0x000000312c287223 */ /* 0x060fe20000000097 */
[----:B------:R-:W2:Y:S04]  /*a970*/  LDS R32, [R115+0x3980] ;  /* 0x0039800073207984 */ /* 0x000ea80000000800 */
[----:B------:R-:W3:Y:S04]  /*a980*/  LDS R49, [R115+0x3a00] ;  /* 0x003a000073317984 */ /* 0x000ee80000000800 */
[----:B------:R-:W4:Y:S01]  /*a990*/  LDS R54, [R115+0x3940] ;  /* 0x0039400073367984 */ /* 0x000f220000000800 */
[C---:B------:R-:W-:Y:S01]  /*a9a0*/  FFMA R158, R44.reuse, R53, R158 ;  /* 0x000000352c9e7223 */ /* 0x040fe2000000009e */
[----:B------:R-:W-:-:S02]  /*a9b0*/  FFMA R150, R44, R57, R150 ;  /* 0x000000392c967223 */ /* 0x000fc40000000096 */
[----:B------:R-:W5:Y:S01]  /*a9c0*/  LDS R53, [R115+0x3a40] ;  /* 0x003a400073357984 */ /* 0x000f620000000800 */
[----:B0-----:R-:W-:Y:S01]  /*a9d0*/  FFMA R141, R58, R69, R141 ;  /* 0x000000453a8d7223 */ /* 0x001fe2000000008d */
[----:B------:R-:W-:Y:S01]  /*a9e0*/  FFMA R142, R44, R61, R142 ;  /* 0x0000003d2c8e7223 */ /* 0x000fe2000000008e */
[-C--:B-1----:R-:W-:Y:S01]  /*a9f0*/  FFMA R76, R36, R77.reuse, R76 ;  /* 0x0000004d244c7223 */ /* 0x082fe2000000004c */
        /* <DEDUP_REMOVED lines=9> */
[----:B----4-:R-:W-:Y:S01]  /*aa90*/  FFMA R59, R54, R65, R136 ;  /* 0x00000041363b7223 */ /* 0x010fe20000000088 */
[----:B------:R-:W0:Y:S01]  /*aaa0*/  LDS R32, [R115+0x3b00] ;  /* 0x003b000073207984 */ /* 0x000e220000000800 */
[----:B------:R-:W-:-:S03]  /*aab0*/  FFMA R141, R155, R78, R76 ;  /* 0x0000004e9b8d7223 */ /* 0x000fc6000000004c */
[----:B------:R-:W1:Y:S04]  /*aac0*/  LDS R136, [R115+0x3b40] ;  /* 0x003b400073887984 */ /* 0x000e680000000800 */
[----:B------:R-:W2:Y:S04]  /*aad0*/  LDS R148, [R115+0x3b80] ;  /* 0x003b800073947984 */ /* 0x000ea80000000800 */
[----:B------:R-:W3:Y:S01]  /*aae0*/  LDS R76, [R115+0x3bc0] ;  /* 0x003bc000734c7984 */ /* 0x000ee20000000800 */
        /* <DEDUP_REMOVED lines=20> */
[----:B-----5:R-:W-:Y:S01]  /*ac30*/  FFMA R146, R53, R34, R137 ;  /* 0x0000002235927223 */ /* 0x020fe20000000089 */
        /* <DEDUP_REMOVED lines=27> */
[----:B------:R-:W-:Y:S01]  /*adf0*/  LDS R77, [R115+0x3c00] ;  /* 0x003c0000734d7984 */ /* 0x000fe20000000800 */
[----:B------:R-:W-:-:S03]  /*ae00*/  FFMA R42, R155, R42, R41 ;  /* 0x0000002a9b2a7223 */ /* 0x000fc60000000029 */
[----:B------:R-:W-:Y:S04]  /*ae10*/  LDS R73, [R115+0x3c40] ;  /* 0x003c400073497984 */ /* 0x000fe80000000800 */
[----:B------:R-:W4:Y:S04]  /*ae20*/  LDS.128 R48, [R135+0xf0] ;  /* 0x0000f00087307984 */ /* 0x000f280000000c00 */
[----:B------:R-:W-:Y:S04]  /*ae30*/  LDS R139, [R115+0x3c80] ;  /* 0x003c8000738b7984 */ /* 0x000fe80000000800 */
[----:B------:R-:W-:Y:S04]  /*ae40*/  LDS R69, [R115+0x3cc0] ;  /* 0x003cc00073457984 */ /* 0x000fe80000000800 */
[----:B------:R-:W5:Y:S01]  /*ae50*/  LDS.128 R52, [R135+0x8f0] ;  /* 0x0008f00087347984 */ /* 0x000f620000000c00 */
[----:B0-----:R-:W-:-:S03]  /*ae60*/  FFMA R41, R32, R75, R40 ;  /* 0x0000004b20297223 */ /* 0x001fc60000000028 */
[----:B------:R-:W0:Y:S01]  /*ae70*/  LDS.128 R56, [R135+0x10f0] ;  /* 0x0010f00087387984 */ /* 0x000e220000000c00 */
[----:B------:R-:W-:Y:S01]  /*ae80*/  FFMA R38, R155, R38, R37 ;  /* 0x000000269b267223 */ /* 0x000fe20000000025 */
[C---:B------:R-:W-:Y:S01]  /*ae90*/  FFMA R153, R32.reuse, R67, R36 ;  /* 0x0000004320997223 */ /* 0x040fe20000000024 */
[C---:B------:R-:W-:Y:S01]  /*aea0*/  FFMA R145, R32.reuse, R35, R60 ;  /* 0x0000002320917223 */ /* 0x040fe2000000003c */
        /* <DEDUP_REMOVED lines=8> */
[-C--:B------:R-:W-:Y:S01]  /*af30*/  FFMA R146, R136, R35.reuse, R146 ;  /* 0x0000002388927223 */ /* 0x080fe20000000092 */
[----:B------:R-:W1:Y:S01]  /*af40*/  LDS.128 R60, [R135+0x18f0] ;  /* 0x0018f000873c7984 */ /* 0x000e620000000c00 */
[-C--:B------:R-:W-:Y:S01]  /*af50*/  FFMA R162, R148, R35.reuse, R162 ;  /* 0x0000002394a27223 */ /* 0x080fe200000000a2 */
[----:B------:R-:W-:-:S02]  /*af60*/  FFMA R68, R76, R35, R34 ;  /* 0x000000234c447223 */ /* 0x000fc40000000022 */
[----:B------:R-:W2:Y:S04]  /*af70*/  LDS.128 R64, [R135+0x20f0] ;  /* 0x0020f00087407984 */ /* 0x000ea80000000c00 */
[----:B------:R-:W3:Y:S01]  /*af80*/  LDS.128 R32, [R135+0x28f0] ;  /* 0x0028f00087207984 */ /* 0x000ee20000000c00 */
        /* <DEDUP_REMOVED lines=20> */
[----:B------:R-:W-:Y:S01]  /*b0d0*/  FFMA R148, R48, R73, R36 ;  /* 0x0000004930947223 */ /* 0x000fe20000000024 */
[C---:B-----5:R-:W-:Y:S01]  /*b0e0*/  FFMA R153, R52.reuse, R77, R153 ;  /* 0x0000004d34997223 */ /* 0x060fe20000000099 */
[C---:B------:R-:W-:Y:S01]  /*b0f0*/  FFMA R45, R52.reuse, R73, R40 ;  /* 0x00000049342d7223 */ /* 0x040fe20000000028 */
[C---:B------:R-:W-:Y:S01]  /*b100*/  FFMA R144, R52.reuse, R139, R144 ;  /* 0x0000008b34907223 */ /* 0x040fe20000000090 */
[----:B------:R-:W-:Y:S01]  /*b110*/  FFMA R78, R52, R69, R78 ;  /* 0x00000045344e7223 */ /* 0x000fe2000000004e */
[----:B------:R-:W4:Y:S01]  /*b120*/  LDS.128 R36, [R135+0x30f0] ;  /* 0x0030f00087247984 */ /* 0x000f220000000c00 */
[----:B0-----:R-:W-:-:S03]  /*b130*/  FFMA R52, R56, R77, R41 ;  /* 0x0000004d38347223 */ /* 0x001fc60000000029 */
[----:B------:R-:W0:Y:S01]  /*b140*/  LDS.128 R40, [R135+0x38f0] ;  /* 0x0038f00087287984 */ /* 0x000e220000000c00 */
        /* <DEDUP_REMOVED lines=16> */
[----:B------:R-:W-:-:S03]  /*b250*/  FFMA R72, R32, R69, R72 ;  /* 0x0000004520487223 */ /* 0x000fc60000000048 */
[----:B------:R-:W3:Y:S04]  /*b260*/  LDS R64, [R115+0x3d80] ;  /* 0x003d800073407984 */ /* 0x000ee80000000800 */
[----:B------:R-:W5:Y:S01]  /*b270*/  LDS R32, [R115+0x3dc0] ;  /* 0x003dc00073207984 */ /* 0x000f620000000800 */
[C---:B------:R-:W-:Y:S01]  /*b280*/  FFMA R46, R48.reuse, R139, R46 ;  /* 0x0000008b302e7223 */ /* 0x040fe2000000002e */
[----:B------:R-:W-:Y:S02]  /*b290*/  FFMA R48, R48, R69, R141 ;  /* 0x0000004530307223 */ /* 0x000fe4000000008d */
[----:B------:R-:W5:Y:S04]  /*b2a0*/  LDS R47, [R115+0x3e00] ;  /* 0x003e0000732f7984 */ /* 0x000f680000000800 */
[----:B------:R-:W-:Y:S01]  /*b2b0*/  LDS R75, [R115+0x3e80] ;  /* 0x003e8000734b7984 */ /* 0x000fe20000000800 */
[C---:B----4-:R-:W-:Y:S01]  /*b2c0*/  FFMA R149, R36.reuse, R77, R149 ;  /* 0x0000004d24957223 */ /* 0x050fe20000000095 */
[C---:B------:R-:W-:Y:S01]  /*b2d0*/  FFMA R154, R36.reuse, R73, R154 ;  /* 0x00000049249a7223 */ /* 0x040fe2000000009a */
[C---:B------:R-:W-:Y:S01]  /*b2e0*/  FFMA R164, R36.reuse, R139, R164 ;  /* 0x0000008b24a47223 */ /* 0x040fe200000000a4 */
[----:B------:R-:W-:Y:S01]  /*b2f0*/  FFMA R136, R36, R69, R136 ;  /* 0x0000004524887223 */ /* 0x000fe20000000088 */
[C---:B0-----:R-:W-:Y:S01]  /*b300*/  FFMA R36, R40.reuse, R77, R151 ;  /* 0x0000004d28247223 */ /* 0x041fe20000000097 */
[C---:B------:R-:W-:Y:S01]  /*b310*/  FFMA R160, R40.reuse, R73, R160 ;  /* 0x0000004928a07223 */ /* 0x040fe200000000a0 */
[C---:B------:R-:W-:Y:S01]  /*b320*/  FFMA R150, R40.reuse, R139, R150 ;  /* 0x0000008b28967223 */ /* 0x040fe20000000096 */
[----:B------:R-:W-:Y:S01]  /*b330*/  FFMA R142, R40, R69, R142 ;  /* 0x00000045288e7223 */ /* 0x000fe2000000008e */
[----:B------:R-:W-:Y:S04]  /*b340*/  LDS R141, [R115+0x3ec0] ;  /* 0x003ec000738d7984 */ /* 0x000fe80000000800 */
[----:B------:R-:W0:Y:S01]  /*b350*/  LDS R69, [R115+0x3e40] ;  /* 0x003e400073457984 */ /* 0x000e220000000800 */
        /* <DEDUP_REMOVED lines=25> */
[----:B------:R-:W1:Y:S01]  /*b4f0*/  LDS R36, [R115+0x3f00] ;  /* 0x003f000073247984 */ /* 0x000e620000000800 */
[C---:B------:R-:W-:Y:S01]  /*b500*/  FFMA R65, R32.reuse, R65, R68 ;  /* 0x0000004120417223 */ /* 0x040fe20000000044 */
[C---:B------:R-:W-:Y:S01]  /*b510*/  FFMA R33, R32.reuse, R33, R72 ;  /* 0x0000002120217223 */ /* 0x040fe20000000048 */
[C---:B------:R-:W-:Y:S01]  /*b520*/  FFMA R37, R32.reuse, R37, R136 ;  /* 0x0000002520257223 */ /* 0x040fe20000000088 */
[----:B------:R-:W-:Y:S01]  /*b530*/  FFMA R41, R32, R41, R142 ;  /* 0x0000002920297223 */ /* 0x000fe2000000008e */
[----:B------:R-:W-:Y:S01]  /*b540*/  FFMA R76, R56, R49, R76 ;  /* 0x00000031384c7223 */ /* 0x000fe2000000004c */
[----:B------:R-:W2:Y:S04]  /*b550*/  LDS R32, [R115+0x3f40] ;  /* 0x003f400073207984 */ /* 0x000ea80000000800 */
[----:B------:R-:W3:Y:S04]  /*b560*/  LDS R52, [R115+0x3fc0] ;  /* 0x003fc00073347984 */ /* 0x000ee80000000800 */
[----:B------:R-:W4:Y:S01]  /*b570*/  LDS R56, [R115+0x3f80] ;  /* 0x003f800073387984 */ /* 0x000f220000000800 */
[----:B------:R-:W-:-:S02]  /*b580*/  UIADD3 UR14, UP0, UPT, UR14, 0x100, URZ ;  /* 0x000001000e0e7890 */ /* 0x000fc4000ff1e0ff */
[----:B------:R-:W-:Y:S02]  /*b590*/  UIADD3 UR5, UPT, UPT, UR5, 0x1, URZ ;  /* 0x0000000105057890 */ /* 0x000fe4000fffe0ff */
[----:B------:R-:W-:Y:S01]  /*b5a0*/  UIADD3.X UR15, UPT, UPT, URZ, UR15, URZ, UP0, !UPT ;  /* 0x0000000fff0f7290 */ /* 0x000fe200087fe4ff */
[-C--:B------:R-:W-:Y:S01]  /*b5b0*/  FFMA R148, R60, R49.reuse, R148 ;  /* 0x000000313c947223 */ /* 0x080fe20000000094 */
[----:B------:R-:W-:Y:S01]  /*b5c0*/  UISETP.NE.AND UP0, UPT, UR5, URZ, UPT ;  /* 0x000000ff0500728c */ /* 0x000fe2000bf05270 */
        /* <DEDUP_REMOVED lines=65> */
[----:B------:R-:W-:Y:S01]  /*b9e0*/  ULEA UR4, UR13, UR4, 0x6 ;  /* 0x000000040d047291 */ /* 0x000fe2000f8e30ff */
[----:B------:R-:W-:Y:S06]  /*b9f0*/  BAR.SYNC.DEFER_BLOCKING 0x0 ;  /* 0x0000000000007b1d */ /* 0x000fec0000010000 */
[----:B------:R-:W-:Y:S05]  /*ba00*/  BRA.U UP0, `(.L_x_7) ;  /* 0xffffff5100787547 */ /* 0x000fea000b83ffff */
.L_x_6:
[----:B------:R-:W1:Y:S01]  /*ba10*/  S2R R7, SR_TID.Y ;  /* 0x0000000000077919 */ /* 0x000e620000002200 */
[----:B------:R-:W2:Y:S01]  /*ba20*/  LDC.64 R2, c[0x0][0x3a8] ;  /* 0x0000ea00ff027b82 */ /* 0x000ea20000000a00 */
[----:B------:R-:W3:Y:S01]  /*ba30*/  LDCU UR4, c[0x0][0x3b0] ;  /* 0x00007600ff0477ac */ /* 0x000ee20008000800 */
[----:B------:R-:W1:Y:S01]  /*ba40*/  S2R R0, SR_CTAID.Y ;  /* 0x0000000000007919 */ /* 0x000e620000002600 */
[----:B------:R-:W4:Y:S05]  /*ba50*/  S2R R6, SR_TID.X ;  /* 0x0000000000067919 */ /* 0x000f2a0000002100 */
[----:B------:R-:W5:Y:S01]  /*ba60*/  LDC.64 R4, c[0x0][0x3a0] ;  /* 0x0000e800ff047b82 */ /* 0x000f620000000a00 */
[----:B------:R-:W4:Y:S01]  /*ba70*/  S2R R9, SR_CTAID.X ;  /* 0x0000000000097919 */ /* 0x000f220000002500 */
[----:B-1----:R-:W-:-:S02]  /*ba80*/  LEA R7, R0, R7, 0x6 ;  /* 0x0000000700077211 */ /* 0x002fc400078e30ff */
[----:B----4-:R-:W-:-:S05]  /*ba90*/  LEA R0, R9, R6, 0x6 ;  /* 0x0000000609007211 */ /* 0x010fca00078e30ff */
[----:B--2---:R-:W-:-:S04]  /*baa0*/  IMAD R13, R7, R2, R0 ;  /* 0x00000002070d7224 */ /* 0x004fc800078e0200 */
[----:B-----5:R-:W-:-:S05]  /*bab0*/  IMAD.WIDE.U32 R6, R13, 0x4, R4 ;  /* 0x000000040d067825 */ /* 0x020fca00078e0004 */
[----:B0-----:R-:W3:Y:S01]  /*bac0*/  LDG.E R0, desc[UR10][R6.64] ;  /* 0x0000000a06007981 */ /* 0x001ee2000c1e1900 */
[----:B------:R-:W-:Y:S01]  /*bad0*/  IADD3 R11, PT, PT, R13, 0x10, RZ ;  /* 0x000000100d0b7810 */ /* 0x000fe20007ffe0ff */
[----:B---3--:R-:W-:-:S04]  /*bae0*/  FMUL R9, R0, UR4 ;  /* 0x0000000400097c20 */ /* 0x008fc80008400000 */
[----:B------:R-:W-:Y:S01]  /*baf0*/  FFMA R15, R40, R3, R9 ;  /* 0x00000003280f7223 */ /* 0x000fe20000000009 */
[----:B------:R-:W-:-:S04]  /*bb00*/  IMAD.WIDE.U32 R8, R11, 0x4, R4 ;  /* 0x000000040b087825 */ /* 0x000fc800078e0004 */
        /* <DEDUP_REMOVED lines=186> */
.L_x_8:
        /* <DEDUP_REMOVED lines=13> */
.L_x_34:


//--------------------- .text._Z18sgemm_5_morework8xPKfjS0_jPfjffjjj --------------------------
	.section	.text._Z18sgemm_5_morework8xPKfjS0_jPfjffjjj,"ax",@progbits
	.align	128
        .global         _Z18sgemm_5_morework8xPKfjS0_jPfjffjjj
        .type           _Z18sgemm_5_morework8xPKfjS0_jPfjffjjj,@function
        .size           _Z18sgemm_5_morework8xPKfjS0_jPfjffjjj,(.L_x_35 - _Z18sgemm_5_morework8xPKfjS0_jPfjffjjj)
        .other          _Z18sgemm_5_morework8xPKfjS0_jPfjffjjj,@"STO_CUDA_ENTRY STV_DEFAULT"
_Z18sgemm_5_morework8xPKfjS0_jPfjffjjj:
.text._Z18sgemm_5_morework8xPKfjS0_jPfjffjjj:
[----:B------:R-:W-:Y:S01]  /*0000*/  LDC R1, c[0x0][0x37c] ;  /* 0x0000df00ff017b82 */ /* 0x000fe20000000800 */
[----:B------:R-:W0:Y:S07]  /*0010*/  LDCU UR8, c[0x0][0x3b4] ;  /* 0x00007680ff0877ac */ /* 0x000e2e0008000800 */
[----:B------:R-:W1:Y:S01]  /*0020*/  S2UR UR4, SR_CTAID.Y ;  /* 0x00000000000479c3 */ /* 0x000e620000002600 */
[----:B------:R-:W2:Y:S01]  /*0030*/  S2R R58, SR_TID.X ;  /* 0x00000000003a7919 */ /* 0x000ea20000002100 */
[----:B------:R-:W-:Y:S01]  /*0040*/  HFMA2 R37, -RZ, RZ, 0, 0 ;  /* 0x00000000ff257431 */ /* 0x000fe200000001ff */
[----:B------:R-:W-:Y:S01]  /*0050*/  MOV R23, RZ ;  /* 0x000000ff00177202 */ /* 0x000fe20000000f00 */
[----:B------:R-:W-:Y:S01]  /*0060*/  HFMA2 R21, -RZ, RZ, 0, 0 ;  /* 0x00000000ff157431 */ /* 0x000fe200000001ff */
[----:B------:R-:W3:Y:S01]  /*0070*/  S2R R59, SR_TID.Y ;  /* 0x00000000003b7919 */ /* 0x000ee20000002200 */
[----:B------:R-:W-:-:S02]  /*0080*/  CS2R R16, SRZ ;  /* 0x0000000000107805 */ /* 0x000fc4000001ff00 */
[----:B------:R-:W-:Y:S01]  /*0090*/  CS2R R30, SRZ ;  /* 0x00000000001e7805 */ /* 0x000fe2000001ff00 */
[----:B------:R-:W4:Y:S01]  /*00a0*/  S2UR UR5, SR_CTAID.X ;  /* 0x00000000000579c3 */ /* 0x000f220000002500 */
[----:B------:R-:W-:Y:S01]  /*00b0*/  MOV R43, RZ ;  /* 0x000000ff002b7202 */ /* 0x000fe20000000f00 */
[----:B------:R-:W2:Y:S01]  /*00c0*/  LDCU.64 UR10, c[0x0][0x358] ;  /* 0x00006b00ff0a77ac */ /* 0x000ea20008000a00 */
[----:B0-----:R-:W-:Y:S02]  /*00d0*/  UISETP.GE.U32.AND UP0, UPT, UR8, 0x20, UPT ;  /* 0x000000200800788c */ /* 0x001fe4000bf06070 */
[----:B-1----:R-:W-:Y:S02]  /*00e0*/  USHF.L.U32 UR4, UR4, 0x5, URZ ;  /* 0x0000000504047899 */ /* 0x002fe400080006ff */
[----:B----4-:R-:W-:-:S05]  /*00f0*/  USHF.L.U32 UR5, UR5, 0x5, URZ ;  /* 0x0000000505057899 */ /* 0x010fca00080006ff */
[----:B--2---:R-:W-:Y:S07]  /*0100*/  BRA.U !UP0, `(.L_x_9) ;  /* 0x0000001d08d87547 */ /* 0x004fee000b800000 */
[----:B------:R-:W3:Y:S01]  /*0110*/  LDC R2, c[0x0][0x388] ;  /* 0x0000e200ff027b82 */ /* 0x000ee20000000800 */
[----:B------:R-:W-:Y:S01]  /*0120*/  UMOV UR6, 0x400 ;  /* 0x0000040000067882 */ /* 0x000fe20000000000 */
[----:B------:R-:W-:Y:S01]  /*0130*/  USHF.R.U32.HI UR8, URZ, 0x5, UR8 ;  /* 0x00000005ff087899 */ /* 0x000fe20008011608 */
[----:B------:R-:W-:Y:S01]  /*0140*/  MOV R37, RZ ;  /* 0x000000ff00257202 */ /* 0x000fe20000000f00 */
[----:B------:R-:W-:Y:S01]  /*0150*/  UIADD3 UR7, UPT, UPT, UR6, 0x1000, URZ ;  /* 0x0000100006077890 */ /* 0x000fe2000fffe0ff */
[----:B------:R-:W-:Y:S01]  /*0160*/  MOV R61, RZ ;  /* 0x000000ff003d7202 */ /* 0x000fe20000000f00 */
[----:B------:R-:W0:Y:S02]  /*0170*/  LDCU.64 UR12, c[0x0][0x380] ;  /* 0x00007000ff0c77ac */ /* 0x000e240008000a00 */
[----:B------:R-:W1:Y:S01]  /*0180*/  S2UR UR9, SR_CgaCtaId ;  /* 0x00000000000979c3 */ /* 0x000e620000008800 */
[----:B------:R-:W2:Y:S01]  /*0190*/  LDCU.64 UR14, c[0x0][0x390] ;  /* 0x00007200ff0e77ac */ /* 0x000ea20008000a00 */
[----:B------:R-:W-:Y:S01]  /*01a0*/  UIADD3 UR8, UPT, UPT, -UR8, URZ, URZ ;  /* 0x000000ff08087290 */ /* 0x000fe2000fffe1ff */
[----:B---3--:R-:W-:-:S02]  /*01b0*/  IMAD R3, R59, R2, R58 ;  /* 0x000000023b037224 */ /* 0x008fc400078e023a */
[----:B------:R-:W-:-:S03]  /*01c0*/  IMAD R0, R2, UR4, RZ ;  /* 0x0000000402007c24 */ /* 0x000fc6000f8e02ff */
[CC--:B------:R-:W-:Y:S02]  /*01d0*/  LEA R9, R2.reuse, R3.reuse, 0x4 ;  /* 0x0000000302097211 */ /* 0x0c0fe400078e20ff */
[CC--:B------:R-:W-:Y:S01]  /*01e0*/  LEA R5, R2.reuse, R3.reuse, 0x2 ;  /* 0x0000000302057211 */ /* 0x0c0fe200078e10ff */
[----:B-1----:R-:W-:Y:S01]  /*01f0*/  ULEA UR7, UR9, UR7, 0x18 ;  /* 0x0000000709077291 */ /* 0x002fe2000f8ec0ff */
[C---:B------:R-:W-:Y:S01]  /*0200*/  LEA R7, R2.reuse, R3, 0x3 ;  /* 0x0000000302077211 */ /* 0x040fe200078e18ff */
[----:B------:R-:W-:Y:S01]  /*0210*/  ULEA UR6, UR9, UR6, 0x18 ;  /* 0x0000000609067291 */ /* 0x000fe2000f8ec0ff */
[----:B------:R-:W-:Y:S02]  /*0220*/  LEA R13, R2, R9, 0x3 ;  /* 0x00000009020d7211 */ /* 0x000fe400078e18ff */
[C---:B------:R-:W-:Y:S02]  /*0230*/  IADD3 R56, P0, PT, R0.reuse, R3, RZ ;  /* 0x0000000300387210 */ /* 0x040fe40007f1e0ff */
[----:B------:R-:W-:-:S02]  /*0240*/  IADD3 R54, P2, PT, R0, R5, RZ ;  /* 0x0000000500367210 */ /* 0x000fc40007f5e0ff */
[C---:B------:R-:W-:Y:S02]  /*0250*/  LEA R11, R2.reuse, R9, 0x2 ;  /* 0x00000009020b7211 */ /* 0x040fe400078e10ff */
[C---:B------:R-:W-:Y:S02]  /*0260*/  LEA R3, R2.reuse, R7, 0x2 ;  /* 0x0000000702037211 */ /* 0x040fe400078e10ff */
[----:B------:R-:W-:Y:S02]  /*0270*/  LEA R5, R2, R13, 0x2 ;  /* 0x0000000d02057211 */ /* 0x000fe400078e10ff */
[----:B------:R-:W1:Y:S01]  /*0280*/  LDC R2, c[0x0][0x398] ;  /* 0x0000e600ff027b82 */ /* 0x000e620000000800 */
[C---:B------:R-:W-:Y:S02]  /*0290*/  IADD3 R48, P6, PT, R0.reuse, R9, RZ ;  /* 0x0000000900307210 */ /* 0x040fe40007fde0ff */
[C---:B------:R-:W-:Y:S02]  /*02a0*/  IADD3 R52, P1, PT, R0.reuse, R7, RZ ;  /* 0x0000000700347210 */ /* 0x040fe40007f3e0ff */
[----:B------:R-:W-:-:S02]  /*02b0*/  IADD3 R44, P3, PT, R0, R13, RZ ;  /* 0x0000000d002c7210 */ /* 0x000fc40007f7e0ff */
[C---:B------:R-:W-:Y:S02]  /*02c0*/  IADD3 R46, P4, PT, R0.reuse, R11, RZ ;  /* 0x0000000b002e7210 */ /* 0x040fe40007f9e0ff */
[C---:B------:R-:W-:Y:S02]  /*02d0*/  IADD3 R50, P5, PT, R0.reuse, R3, RZ ;  /* 0x0000000300327210 */ /* 0x040fe40007fbe0ff */
[----:B------:R-:W-:Y:S02]  /*02e0*/  IADD3.X R49, PT, PT, RZ, RZ, RZ, P6, !PT ;  /* 0x000000ffff317210 */ /* 0x000fe400037fe4ff */
[----:B------:R-:W-:Y:S02]  /*02f0*/  IADD3 R0, P6, PT, R0, R5, RZ ;  /* 0x0000000500007210 */ /* 0x000fe40007fde0ff */
[----:B------:R-:W-:Y:S02]  /*0300*/  IADD3.X R57, PT, PT, RZ, RZ, RZ, P0, !PT ;  /* 0x000000ffff397210 */ /* 0x000fe400007fe4ff */
[----:B------:R-:W-:-:S02]  /*0310*/  IADD3.X R53, PT, PT, RZ, RZ, RZ, P1, !PT ;  /* 0x000000ffff357210 */ /* 0x000fc40000ffe4ff */
[----:B------:R-:W-:Y:S02]  /*0320*/  IADD3.X R55, PT, PT, RZ, RZ, RZ, P2, !PT ;  /* 0x000000ffff377210 */ /* 0x000fe400017fe4ff */
[----:B------:R-:W-:Y:S02]  /*0330*/  IADD3.X R45, PT, PT, RZ, RZ, RZ, P3, !PT ;  /* 0x000000ffff2d7210 */ /* 0x000fe40001ffe4ff */
[----:B------:R-:W-:Y:S02]  /*0340*/  IADD3.X R47, PT, PT, RZ, RZ, RZ, P4, !PT ;  /* 0x000000ffff2f7210 */ /* 0x000fe400027fe4ff */
[----:B------:R-:W-:Y:S02]  /*0350*/  IADD3.X R51, PT, PT, RZ, RZ, RZ, P5, !PT ;  /* 0x000000ffff337210 */ /* 0x000fe40002ffe4ff */
[----:B------:R-:W-:Y:S02]  /*0360*/  IADD3.X R3, PT, PT, RZ, RZ, RZ, P6, !PT ;  /* 0x000000ffff037210 */ /* 0x000fe400037fe4ff */
[----:B------:R-:W-:-:S02]  /*0370*/  LEA R58, R58, UR7, 0x2 ;  /* 0x000000073a3a7c11 */ /* 0x000fc4000f8e10ff */
[----:B------:R-:W-:Y:S02]  /*0380*/  SHF.L.U64.HI R57, R56, 0x2, R57 ;  /* 0x0000000238397819 */ /* 0x000fe40000010239 */
[----:B------:R-:W-:Y:S02]  /*0390*/  SHF.L.U64.HI R49, R48, 0x2, R49 ;  /* 0x0000000230317819 */ /* 0x000fe40000010231 */
[----:B------:R-:W-:Y:S02]  /*03a0*/  SHF.L.U64.HI R53, R52, 0x2, R53 ;  /* 0x0000000234357819 */ /* 0x000fe40000010235 */
[----:B------:R-:W-:Y:S02]  /*03b0*/  SHF.L.U64.HI R55, R54, 0x2, R55 ;  /* 0x0000000236377819 */ /* 0x000fe40000010237 */
[----:B------:R-:W-:Y:S02]  /*03c0*/  SHF.L.U64.HI R45, R44, 0x2, R45 ;  /* 0x000000022c2d7819 */ /* 0x000fe4000001022d */
[----:B------:R-:W-:-:S02]  /*03d0*/  SHF.L.U64.HI R47, R46, 0x2, R47 ;  /* 0x000000022e2f7819 */ /* 0x000fc4000001022f */
[----:B------:R-:W-:Y:S02]  /*03e0*/  SHF.L.U64.HI R51, R50, 0x2, R51 ;  /* 0x0000000232337819 */ /* 0x000fe40000010233 */
[----:B0-2---:R-:W-:-:S07]  /*03f0*/  SHF.L.U64.HI R3, R0, 0x2, R3 ;  /* 0x0000000200037819 */ /* 0x005fce0000010203 */
.L_x_10:
[----:B------:R-:W1:Y:S01]  /*0400*/  S2R R18, SR_TID.X ;  /* 0x0000000000127919 */ /* 0x000e620000002100 */
[----:B------:R-:W-:Y:S02]  /*0410*/  LEA R14, P0, R56, UR12, 0x2 ;  /* 0x0000000c380e7c11 */ /* 0x000fe4000f8010ff */
[----:B------:R-:W-:Y:S02]  /*0420*/  LEA R12, P2, R52, UR12, 0x2 ;  /* 0x0000000c340c7c11 */ /* 0x000fe4000f8410ff */
[----:B------:R-:W-:Y:S02]  /*0430*/  IADD3.X R15, PT, PT, R57, UR13, RZ, P0, !PT ;  /* 0x0000000d390f7c10 */ /* 0x000fe400087fe4ff */
[----:B------:R-:W-:Y:S02]  /*0440*/  LEA R10, P0, R50, UR12, 0x2 ;  /* 0x0000000c320a7c11 */ /* 0x000fe4000f8010ff */
[----:B------:R-:W-:Y:S01]  /*0450*/  IADD3.X R13, PT, PT, R53, UR13, RZ, P2, !PT ;  /* 0x0000000d350d7c10 */ /* 0x000fe200097fe4ff */
[----:B------:R-:W2:Y:S01]  /*0460*/  LDG.E R19, desc[UR10][R14.64] ;  /* 0x0000000a0e137981 */ /* 0x000ea2000c1e1900 */
[----:B------:R-:W-:-:S02]  /*0470*/  IADD3.X R11, PT, PT, R51, UR13, RZ, P0, !PT ;  /* 0x0000000d330b7c10 */ /* 0x000fc400087fe4ff */
[----:B------:R-:W-:Y:S01]  /*0480*/  LEA R8, P0, R48, UR12, 0x2 ;  /* 0x0000000c30087c11 */ /* 0x000fe2000f8010ff */
[----:B------:R0:W3:Y:S01]  /*0490*/  LDG.E R27, desc[UR10][R12.64] ;  /* 0x0000000a0c1b7981 */ /* 0x0000e2000c1e1900 */
[----:B------:R-:W-:Y:S02]  /*04a0*/  LEA R28, P1, R54, UR12, 0x2 ;  /* 0x0000000c361c7c11 */ /* 0x000fe4000f8210ff */
[----:B------:R-:W-:Y:S01]  /*04b0*/  IADD3.X R9, PT, PT, R49, UR13, RZ, P0, !PT ;  /* 0x0000000d31097c10 */ /* 0x000fe200087fe4ff */
[----:B------:R4:W5:Y:S01]  /*04c0*/  LDG.E R26, desc[UR10][R10.64] ;  /* 0x0000000a0a1a7981 */ /* 0x000962000c1e1900 */
[----:B------:R-:W-:Y:S02]  /*04d0*/  IADD3 R32, P0, PT, R61, UR5, RZ ;  /* 0x000000053d207c10 */ /* 0x000fe4000ff1e0ff */
[----:B------:R-:W-:Y:S01]  /*04e0*/  IADD3.X R29, PT, PT, R55, UR13, RZ, P1, !PT ;  /* 0x0000000d371d7c10 */ /* 0x000fe20008ffe4ff */
[----:B------:R-:W5:Y:S01]  /*04f0*/  LDG.E R25, desc[UR10][R8.64] ;  /* 0x0000000a08197981 */ /* 0x000f62000c1e1900 */
[----:B------:R-:W-:Y:S01]  /*0500*/  IADD3.X R22, PT, PT, RZ, RZ, RZ, P0, !PT ;  /* 0x000000ffff167210 */ /* 0x000fe200007fe4ff */
[----:B-1----:R-:W-:Y:S01]  /*0510*/  IMAD R33, R59, R2, R18 ;  /* 0x000000023b217224 */ /* 0x002fe200078e0212 */
[----:B------:R-:W-:Y:S01]  /*0520*/  LEA R4, P2, R44, UR12, 0x2 ;  /* 0x0000000c2c047c11 */ /* 0x000fe2000f8410ff */
[----:B------:R1:W3:Y:S03]  /*0530*/  LDG.E R28, desc[UR10][R28.64] ;  /* 0x0000000a1c1c7981 */ /* 0x0002e6000c1e1900 */
[----:B0-----:R-:W-:-:S02]  /*0540*/  IADD3 R12, P0, PT, R33, R32, RZ ;  /* 0x00000020210c7210 */ /* 0x001fc40007f1e0ff */
[-C--:B------:R-:W-:Y:S02]  /*0550*/  LEA R13, R2, R33.reuse, 0x2 ;  /* 0x00000021020d7211 */ /* 0x080fe400078e10ff */
[----:B----4-:R-:W-:Y:S02]  /*0560*/  IADD3.X R11, PT, PT, RZ, R22, RZ, P0, !PT ;  /* 0x00000016ff0b7210 */ /* 0x010fe400007fe4ff */
[----:B------:R-:W-:Y:S02]  /*0570*/  LEA R14, P0, R12, UR14, 0x2 ;  /* 0x0000000e0c0e7c11 */ /* 0x000fe4000f8010ff */
[-C--:B-1----:R-:W-:Y:S02]  /*0580*/  LEA R29, R2, R33.reuse, 0x3 ;  /* 0x00000021021d7211 */ /* 0x082fe400078e18ff */
[----:B------:R-:W-:Y:S02]  /*0590*/  LEA R6, P1, R46, UR12, 0x2 ;  /* 0x0000000c2e067c11 */ /* 0x000fe4000f8210ff */
[----:B------:R-:W-:-:S02]  /*05a0*/  LEA R33, R2, R33, 0x4 ;  /* 0x0000002102217211 */ /* 0x000fc400078e20ff */
[----:B------:R-:W-:Y:S02]  /*05b0*/  IADD3.X R5, PT, PT, R45, UR13, RZ, P2, !PT ;  /* 0x0000000d2d057c10 */ /* 0x000fe400097fe4ff */
[----:B------:R-:W-:Y:S02]  /*05c0*/  LEA.HI.X R15, R12, UR15, R11, 0x2, P0 ;  /* 0x0000000f0c0f7c11 */ /* 0x000fe400080f140b */
[C---:B------:R-:W-:Y:S01]  /*05d0*/  LEA R9, R2.reuse, R29, 0x2 ;  /* 0x0000001d02097211 */ /* 0x040fe200078e10ff */
[----:B------:R0:W4:Y:S01]  /*05e0*/  LDG.E R20, desc[UR10][R4.64] ;  /* 0x0000000a04147981 */ /* 0x000122000c1e1900 */
[----:B------:R-:W-:Y:S02]  /*05f0*/  IADD3.X R7, PT, PT, R47, UR13, RZ, P1, !PT ;  /* 0x0000000d2f077c10 */ /* 0x000fe40008ffe4ff */
[----:B------:R-:W-:Y:S01]  /*0600*/  IADD3 R8, P6, PT, R13, R32, RZ ;  /* 0x000000200d087210 */ /* 0x000fe20007fde0ff */
[----:B------:R-:W5:Y:S01]  /*0610*/  LDG.E R14, desc[UR10][R14.64] ;  /* 0x0000000a0e0e7981 */ /* 0x000f62000c1e1900 */
[----:B------:R-:W-:-:S03]  /*0620*/  LEA R11, R2, R33, 0x3 ;  /* 0x00000021020b7211 */ /* 0x000fc600078e18ff */
[----:B------:R1:W4:Y:S01]  /*0630*/  LDG.E R24, desc[UR10][R6.64] ;  /* 0x0000000a06187981 */ /* 0x000322000c1e1900 */
[C---:B------:R-:W-:Y:S02]  /*0640*/  LEA R13, R2.reuse, R11, 0x2 ;  /* 0x0000000b020d7211 */ /* 0x040fe400078e10ff */
[----:B0-----:R-:W-:Y:S02]  /*0650*/  LEA R5, R2, R33, 0x2 ;  /* 0x0000002102057211 */ /* 0x001fe400078e10ff */
[----:B------:R-:W-:Y:S02]  /*0660*/  IADD3 R4, P3, PT, R9, R32, RZ ;  /* 0x0000002009047210 */ /* 0x000fe40007f7e0ff */
[----:B------:R-:W-:Y:S02]  /*0670*/  IADD3.X R9, PT, PT, RZ, R22, RZ, P6, !PT ;  /* 0x00000016ff097210 */ /* 0x000fe400037fe4ff */
[----:B------:R-:W-:Y:S02]  /*0680*/  LEA R12, P6, R8, UR14, 0x2 ;  /* 0x0000000e080c7c11 */ /* 0x000fe4000f8c10ff */
[----:B-1----:R-:W-:-:S02]  /*0690*/  IADD3 R6, P5, PT, R29, R32, RZ ;  /* 0x000000201d067210 */ /* 0x002fc40007fbe0ff */
[-C--:B------:R-:W-:Y:S02]  /*06a0*/  IADD3 R7, P4, PT, R33, R32.reuse, RZ ;  /* 0x0000002021077210 */ /* 0x080fe40007f9e0ff */
[-C--:B------:R-:W-:Y:S02]  /*06b0*/  IADD3 R5, P2, PT, R5, R32.reuse, RZ ;  /* 0x0000002005057210 */ /* 0x080fe40007f5e0ff */
[-C--:B------:R-:W-:Y:S02]  /*06c0*/  IADD3 R29, P1, PT, R11, R32.reuse, RZ ;  /* 0x000000200b1d7210 */ /* 0x080fe40007f3e0ff */
[----:B------:R-:W-:Y:S02]  /*06d0*/  IADD3 R32, P0, PT, R13, R32, RZ ;  /* 0x000000200d207210 */ /* 0x000fe40007f1e0ff */
[----:B------:R-:W-:Y:S02]  /*06e0*/  LEA.HI.X R13, R8, UR15, R9, 0x2, P6 ;  /* 0x0000000f080d7c11 */ /* 0x000fe4000b0f1409 */
[----:B------:R-:W-:-:S02]  /*06f0*/  IADD3.X R9, PT, PT, RZ, R22, RZ, P5, !PT ;  /* 0x00000016ff097210 */ /* 0x000fc40002ffe4ff */
[C---:B------:R-:W-:Y:S01]  /*0700*/  LEA R10, P5, R6.reuse, UR14, 0x2 ;  /* 0x0000000e060a7c11 */ /* 0x040fe2000f8a10ff */
[----:B------:R-:W4:Y:S01]  /*0710*/  LDG.E R12, desc[UR10][R12.64] ;  /* 0x0000000a0c0c7981 */ /* 0x000f22000c1e1900 */
[-C--:B------:R-:W-:Y:S02]  /*0720*/  IADD3.X R8, PT, PT, RZ, R22.reuse, RZ, P4, !PT ;  /* 0x00000016ff087210 */ /* 0x080fe400027fe4ff */
[----:B------:R-:W-:Y:S02]  /*0730*/  LEA.HI.X R11, R6, UR15, R9, 0x2, P5 ;  /* 0x0000000f060b7c11 */ /* 0x000fe4000a8f1409 */
[C---:B------:R-:W-:Y:S02]  /*0740*/  LEA R6, P4, R7.reuse, UR14, 0x2 ;  /* 0x0000000e07067c11 */ /* 0x040fe4000f8810ff */
[----:B------:R-:W-:Y:S01]  /*0750*/  IADD3.X R9, PT, PT, RZ, R22, RZ, P3, !PT ;  /* 0x00000016ff097210 */ /* 0x000fe20001ffe4ff */
[----:B------:R0:W4:Y:S01]  /*0760*/  LDG.E R33, desc[UR10][R10.64] ;  /* 0x0000000a0a217981 */ /* 0x000122000c1e1900 */
[----:B------:R-:W-:-:S02]  /*0770*/  LEA.HI.X R7, R7, UR15, R8, 0x2, P4 ;  /* 0x0000000f07077c11 */ /* 0x000fc4000a0f1408 */
[C---:B------:R-:W-:Y:S02]  /*0780*/  LEA R8, P3, R4.reuse, UR14, 0x2 ;  /* 0x0000000e04087c11 */ /* 0x040fe4000f8610ff */
[-C--:B------:R-:W-:Y:S01]  /*0790*/  IADD3.X R34, PT, PT, RZ, R22.reuse, RZ, P2, !PT ;  /* 0x00000016ff227210 */ /* 0x080fe200017fe4ff */
[----:B------:R-:W4:Y:S01]  /*07a0*/  LDG.E R13, desc[UR10][R6.64] ;  /* 0x0000000a060d7981 */ /* 0x000f22000c1e1900 */
[----:B------:R-:W-:Y:S02]  /*07b0*/  LEA.HI.X R9, R4, UR15, R9, 0x2, P3 ;  /* 0x0000000f04097c11 */ /* 0x000fe400098f1409 */
[C---:B------:R-:W-:Y:S02]  /*07c0*/  LEA R4, P2, R5.reuse, UR14, 0x2 ;  /* 0x0000000e05047c11 */ /* 0x040fe4000f8410ff */
[----:B------:R-:W-:Y:S01]  /*07d0*/  IADD3.X R15, PT, PT, RZ, R22, RZ, P0, !PT ;  /* 0x00000016ff0f7210 */ /* 0x000fe200007fe4ff */
[----:B------:R-:W4:Y:S01]  /*07e0*/  LDG.E R8, desc[UR10][R8.64] ;  /* 0x0000000a08087981 */ /* 0x000f22000c1e1900 */
[----:B------:R-:W-:-:S02]  /*07f0*/  LEA.HI.X R5, R5, UR15, R34, 0x2, P2 ;  /* 0x0000000f05057c11 */ /* 0x000fc400090f1422 */
[----:B------:R-:W-:Y:S02]  /*0800*/  IADD3.X R34, PT, PT, RZ, R22, RZ, P1, !PT ;  /* 0x00000016ff227210 */ /* 0x000fe40000ffe4ff */
[C---:B0-----:R-:W-:Y:S01]  /*0810*/  LEA R10, P1, R29.reuse, UR14, 0x2 ;  /* 0x0000000e1d0a7c11 */ /* 0x041fe2000f8210ff */
[----:B------:R-:W4:Y:S01]  /*0820*/  LDG.E R36, desc[UR10][R4.64] ;  /* 0x0000000a04247981 */ /* 0x000f22000c1e1900 */
[----:B------:R-:W-:Y:S02]  /*0830*/  LEA R38, P0, R0, UR12, 0x2 ;  /* 0x0000000c00267c11 */ /* 0x000fe4000f8010ff */
[----:B------:R-:W-:Y:S02]  /*0840*/  LEA.HI.X R11, R29, UR15, R34, 0x2, P1 ;  /* 0x0000000f1d0b7c11 */ /* 0x000fe400088f1422 */
[C---:B------:R-:W-:Y:S02]  /*0850*/  LEA R34, P1, R32.reuse, UR14, 0x2 ;  /* 0x0000000e20227c11 */ /* 0x040fe4000f8210ff */
[----:B------:R-:W-:Y:S01]  /*0860*/  IADD3.X R39, PT, PT, R3, UR13, RZ, P0, !PT ;  /* 0x0000000d03277c10 */ /* 0x000fe200087fe4ff */
[----:B------:R-:W4:Y:S01]  /*0870*/  LDG.E R22, desc[UR10][R10.64] ;  /* 0x0000000a0a167981 */ /* 0x000f22000c1e1900 */
[----:B------:R-:W-:-:S03]  /*0880*/  LEA.HI.X R35, R32, UR15, R15, 0x2, P1 ;  /* 0x0000000f20237c11 */ /* 0x000fc600088f140f */
[----:B------:R-:W4:Y:S04]  /*0890*/  LDG.E R38, desc[UR10][R38.64] ;  /* 0x0000000a26267981 */ /* 0x000f28000c1e1900 */
[----:B------:R-:W4:Y:S01]  /*08a0*/  LDG.E R34, desc[UR10][R34.64] ;  /* 0x0000000a22227981 */ /* 0x000f22000c1e1900 */
[----:B------:R-:W-:Y:S02]  /*08b0*/  LEA R18, R18, UR6, 0x2 ;  /* 0x0000000612127c11 */ /* 0x000fe4000f8e10ff */
[C---:B------:R-:W-:Y:S02]  /*08c0*/  LEA R29, R59.reuse, R58, 0x7 ;  /* 0x0000003a3b1d7211 */ /* 0x040fe400078e38ff */
[C---:B------:R-:W-:Y:S02]  /*08d0*/  LEA R41, R59.reuse, R18, 0x7 ;  /* 0x000000123b297211 */ /* 0x040fe400078e38ff */
[----:B------:R-:W-:-:S03]  /*08e0*/  LEA R60, R59, UR6, 0x7 ;  /* 0x000000063b3c7c11 */ /* 0x000fc6000f8e38ff */
[----:B--2---:R-:W-:Y:S04]  /*08f0*/  STS [R41], R19 ;  /* 0x0000001329007388 */ /* 0x004fe80000000800 */
[----:B-----5:R-:W-:Y:S04]  /*0900*/  STS [R29], R14 ;  /* 0x0000000e1d007388 */ /* 0x020fe80000000800 */
[----:B---3--:R-:W-:Y:S04]  /*0910*/  STS [R41+0x200], R28 ;  /* 0x0002001c29007388 */ /* 0x008fe80000000800 */
[----:B----4-:R-:W-:Y:S04]  /*0920*/  STS [R29+0x200], R12 ;  /* 0x0002000c1d007388 */ /* 0x010fe80000000800 */
        /* <DEDUP_REMOVED lines=15> */
[----:B------:R-:W1:Y:S04]  /*0a20*/  LDS.128 R8, [R60+0x400] ;  /* 0x000400003c087984 */ /* 0x000e680000000c00 */
[----:B------:R-:W2:Y:S04]  /*0a30*/  LDS R18, [R58+0x80] ;  /* 0x000080003a127984 */ /* 0x000ea80000000800 */
[----:B------:R-:W3:Y:S04]  /*0a40*/  LDS.128 R12, [R60+0x200] ;  /* 0x000200003c0c7984 */ /* 0x000ee80000000c00 */
[----:B------:R-:W4:Y:S04]  /*0a50*/  LDS R39, [R58+0x100] ;  /* 0x000100003a277984 */ /* 0x000f280000000800 */
[----:B------:R-:W5:Y:S04]  /*0a60*/  LDS R36, [R58+0x180] ;  /* 0x000180003a247984 */ /* 0x000f680000000800 */
[----:B------:R-:W-:Y:S04]  /*0a70*/  LDS.128 R32, [R60+0x800] ;  /* 0x000800003c207984 */ /* 0x000fe80000000c00 */
[----:B------:R-:W-:Y:S04]  /*0a80*/  LDS R38, [R58+0x380] ;  /* 0x000380003a267984 */ /* 0x000fe80000000800 */
[----:B------:R-:W-:Y:S04]  /*0a90*/  LDS R41, [R58+0x500] ;  /* 0x000500003a297984 */ /* 0x000fe80000000800 */
[----:B------:R-:W-:Y:S01]  /*0aa0*/  LDS R62, [R58+0xd00] ;  /* 0x000d00003a3e7984 */ /* 0x000fe20000000800 */
[C---:B0-----:R-:W-:Y:S01]  /*0ab0*/  FFMA R25, R19.reuse, R4, R30 ;  /* 0x0000000413197223 */ /* 0x041fe2000000001e */
[----:B-1----:R-:W-:-:S02]  /*0ac0*/  FFMA R8, R19, R8, R31 ;  /* 0x0000000813087223 */ /* 0x002fc4000000001f */
[----:B------:R-:W0:Y:S01]  /*0ad0*/  LDS.128 R28, [R60+0xc00] ;  /* 0x000c00003c1c7984 */ /* 0x000e220000000c00 */
[----:B--2---:R-:W-:-:S03]  /*0ae0*/  FFMA R4, R18, R5, R25 ;  /* 0x0000000512047223 */ /* 0x004fc60000000019 */
[----:B------:R-:W1:Y:S01]  /*0af0*/  LDS.128 R24, [R60+0xa00] ;  /* 0x000a00003c187984 */ /* 0x000e620000000c00 */
[----:B---3--:R-:W-:-:S04]  /*0b00*/  FFMA R12, R19, R12, R43 ;  /* 0x0000000c130c7223 */ /* 0x008fc8000000002b */
[C---:B------:R-:W-:Y:S01]  /*0b10*/  FFMA R13, R18.reuse, R13, R12 ;  /* 0x0000000d120d7223 */ /* 0x040fe2000000000c */
[----:B------:R-:W-:-:S03]  /*0b20*/  FFMA R9, R18, R9, R8 ;  /* 0x0000000912097223 */ /* 0x000fc60000000008 */
[C---:B----4-:R-:W-:Y:S01]  /*0b30*/  FFMA R14, R39.reuse, R14, R13 ;  /* 0x0000000e270e7223 */ /* 0x050fe2000000000d */
[----:B------:R-:W-:-:S03]  /*0b40*/  FFMA R9, R39, R10, R9 ;  /* 0x0000000a27097223 */ /* 0x000fc60000000009 */
[----:B-----5:R-:W-:Y:S02]  /*0b50*/  FFMA R40, R36, R15, R14 ;  /* 0x0000000f24287223 */ /* 0x020fe4000000000e */
[----:B------:R-:W2:Y:S01]  /*0b60*/  LDS.128 R12, [R60+0x600] ;  /* 0x000600003c0c7984 */ /* 0x000ea20000000c00 */
[C---:B0-----:R-:W-:Y:S01]  /*0b70*/  FFMA R28, R19.reuse, R28, R23 ;  /* 0x0000001c131c7223 */ /* 0x041fe20000000017 */
[----:B-1----:R-:W-:Y:S02]  /*0b80*/  FFMA R10, R19, R24, R21 ;  /* 0x00000018130a7223 */ /* 0x002fe40000000015 */
[----:B------:R-:W0:Y:S01]  /*0b90*/  LDS.128 R20, [R60+0xe00] ;  /* 0x000e00003c147984 */ /* 0x000e220000000c00 */
[----:B------:R-:W-:Y:S01]  /*0ba0*/  FFMA R5, R39, R6, R4 ;  /* 0x0000000627057223 */ /* 0x000fe20000000004 */
[----:B------:R-:W-:-:S03]  /*0bb0*/  FFMA R32, R19, R32, R17 ;  /* 0x0000002013207223 */ /* 0x000fc60000000011 */
[----:B------:R-:W-:Y:S01]  /*0bc0*/  FFMA R8, R36, R7, R5 ;  /* 0x0000000724087223 */ /* 0x000fe20000000005 */
[C---:B------:R-:W-:Y:S01]  /*0bd0*/  FFMA R10, R18.reuse, R25, R10 ;  /* 0x00000019120a7223 */ /* 0x040fe2000000000a */
[----:B------:R-:W-:Y:S01]  /*0be0*/  FFMA R29, R18, R29, R28 ;  /* 0x0000001d121d7223 */ /* 0x000fe2000000001c */
[----:B--2---:R-:W-:-:S04]  /*0bf0*/  FFMA R5, R19, R12, R16 ;  /* 0x0000000c13057223 */ /* 0x004fc80000000010 */
[C---:B------:R-:W-:Y:S01]  /*0c00*/  FFMA R4, R18.reuse, R13, R5 ;  /* 0x0000000d12047223 */ /* 0x040fe20000000005 */
[----:B------:R-:W-:Y:S02]  /*0c10*/  FFMA R5, R18, R33, R32 ;  /* 0x0000002112057223 */ /* 0x000fe40000000020 */
[----:B------:R-:W-:Y:S01]  /*0c20*/  LDS R33, [R58+0x200] ;  /* 0x000200003a217984 */ /* 0x000fe20000000800 */
[C---:B------:R-:W-:Y:S01]  /*0c30*/  FFMA R14, R39.reuse, R14, R4 ;  /* 0x0000000e270e7223 */ /* 0x040fe20000000004 */
[----:B------:R-:W-:Y:S02]  /*0c40*/  FFMA R34, R39, R34, R5 ;  /* 0x0000002227227223 */ /* 0x000fe40000000005 */
[----:B------:R-:W-:Y:S04]  /*0c50*/  LDS R32, [R58+0x280] ;  /* 0x000280003a207984 */ /* 0x000fe80000000800 */
[----:B------:R-:W-:Y:S01]  /*0c60*/  LDS.128 R4, [R60+0x210] ;  /* 0x000210003c047984 */ /* 0x000fe20000000c00 */
[----:B0-----:R-:W-:Y:S01]  /*0c70*/  FFMA R20, R19, R20, R37 ;  /* 0x0000001413147223 */ /* 0x001fe20000000025 */
[----:B------:R-:W-:-:S02]  /*0c80*/  FFMA R24, R36, R11, R9 ;  /* 0x0000000b24187223 */ /* 0x000fc40000000009 */
[----:B------:R-:W-:Y:S01]  /*0c90*/  LDS R37, [R58+0x300] ;  /* 0x000300003a257984 */ /* 0x000fe20000000800 */
[----:B------:R-:W-:-:S03]  /*0ca0*/  FFMA R13, R18, R21, R20 ;  /* 0x00000015120d7223 */ /* 0x000fc60000000014 */
[----:B------:R-:W0:Y:S01]  /*0cb0*/  LDS.128 R16, [R60+0x10] ;  /* 0x000010003c107984 */ /* 0x000e220000000c00 */
[C---:B------:R-:W-:Y:S01]  /*0cc0*/  FFMA R20, R36.reuse, R15, R14 ;  /* 0x0000000f24147223 */ /* 0x040fe2000000000e */
[C---:B------:R-:W-:Y:S01]  /*0cd0*/  FFMA R21, R39.reuse, R26, R10 ;  /* 0x0000001a27157223 */ /* 0x040fe2000000000a */
[----:B------:R-:W-:Y:S01]  /*0ce0*/  FFMA R34, R36, R35, R34 ;  /* 0x0000002324227223 */ /* 0x000fe20000000022 */
[C---:B------:R-:W-:Y:S01]  /*0cf0*/  FFMA R30, R39.reuse, R30, R29 ;  /* 0x0000001e271e7223 */ /* 0x040fe2000000001d */
[----:B------:R-:W-:Y:S02]  /*0d00*/  FFMA R35, R39, R22, R13 ;  /* 0x0000001627237223 */ /* 0x000fe4000000000d */
[----:B------:R-:W-:Y:S01]  /*0d10*/  LDS R39, [R58+0x400] ;  /* 0x000400003a277984 */ /* 0x000fe20000000800 */
[----:B0-----:R-:W-:-:S03]  /*0d20*/  FFMA R15, R33, R16, R8 ;  /* 0x00000010210f7223 */ /* 0x001fc60000000008 */
[----:B------:R-:W0:Y:S01]  /*0d30*/  LDS.128 R8, [R60+0x410] ;  /* 0x000410003c087984 */ /* 0x000e220000000c00 */
[C---:B------:R-:W-:Y:S01]  /*0d40*/  FFMA R16, R32.reuse, R17, R15 ;  /* 0x0000001120107223 */ /* 0x040fe2000000000f */
[----:B------:R-:W-:Y:S02]  /*0d50*/  FFMA R17, R33, R4, R40 ;  /* 0x0000000421117223 */ /* 0x000fe40000000028 */
[----:B------:R-:W1:Y:S02]  /*0d60*/  LDS.128 R12, [R60+0x610] ;  /* 0x000610003c0c7984 */ /* 0x000e640000000c00 */
[----:B------:R-:W-:Y:S01]  /*0d70*/  FFMA R25, R32, R5, R17 ;  /* 0x0000000520197223 */ /* 0x000fe20000000011 */
[C---:B------:R-:W-:Y:S01]  /*0d80*/  FFMA R17, R36.reuse, R31, R30 ;  /* 0x0000001f24117223 */ /* 0x040fe2000000001e */
[C---:B------:R-:W-:Y:S01]  /*0d90*/  FFMA R35, R36.reuse, R23, R35 ;  /* 0x0000001724237223 */ /* 0x040fe20000000023 */
[----:B------:R-:W2:Y:S01]  /*0da0*/  LDS.128 R28, [R60+0xc10] ;  /* 0x000c10003c1c7984 */ /* 0x000ea20000000c00 */
[----:B------:R-:W-:Y:S01]  /*0db0*/  FFMA R5, R36, R27, R21 ;  /* 0x0000001b24057223 */ /* 0x000fe20000000015 */
[C---:B------:R-:W-:Y:S01]  /*0dc0*/  FFMA R6, R37.reuse, R6, R25 ;  /* 0x0000000625067223 */ /* 0x040fe20000000019 */
[----:B------:R-:W-:Y:S01]  /*0dd0*/  FFMA R27, R37, R18, R16 ;  /* 0x00000012251b7223 */ /* 0x000fe20000000010 */
[----:B------:R-:W-:Y:S02]  /*0de0*/  LDS R40, [R58+0x480] ;  /* 0x000480003a287984 */ /* 0x000fe40000000800 */
[C---:B------:R-:W-:Y:S01]  /*0df0*/  FFMA R43, R38.reuse, R7, R6 ;  /* 0x00000007262b7223 */ /* 0x040fe20000000006 */
[----:B------:R-:W-:Y:S01]  /*0e00*/  FFMA R36, R38, R19, R27 ;  /* 0x0000001326247223 */ /* 0x000fe2000000001b */
[----:B0-----:R-:W-:-:S02]  /*0e10*/  FFMA R21, R33, R8, R24 ;  /* 0x0000000821157223 */ /* 0x001fc40000000018 */
[----:B------:R-:W0:Y:S02]  /*0e20*/  LDS.128 R24, [R60+0xa10] ;  /* 0x000a10003c187984 */ /* 0x000e240000000c00 */
[----:B------:R-:W-:Y:S01]  /*0e30*/  FFMA R4, R32, R9, R21 ;  /* 0x0000000920047223 */ /* 0x000fe20000000015 */
[C---:B-1----:R-:W-:Y:S02]  /*0e40*/  FFMA R7, R33.reuse, R12, R20 ;  /* 0x0000000c21077223 */ /* 0x042fe40000000014 */
[----:B------:R-:W1:Y:S01]  /*0e50*/  LDS.128 R20, [R60+0x810] ;  /* 0x000810003c147984 */ /* 0x000e620000000c00 */
[----:B--2---:R-:W-:-:S03]  /*0e60*/  FFMA R28, R33, R28, R17 ;  /* 0x0000001c211c7223 */ /* 0x004fc60000000011 */
[----:B------:R-:W2:Y:S01]  /*0e70*/  LDS.128 R16, [R60+0xe10] ;  /* 0x000e10003c107984 */ /* 0x000ea20000000c00 */
[C---:B------:R-:W-:Y:S01]  /*0e80*/  FFMA R13, R32.reuse, R13, R7 ;  /* 0x0000000d200d7223 */ /* 0x040fe20000000007 */
[C---:B------:R-:W-:Y:S01]  /*0e90*/  FFMA R9, R37.reuse, R10, R4 ;  /* 0x0000000a25097223 */ /* 0x040fe20000000004 */
[----:B------:R-:W-:Y:S02]  /*0ea0*/  FFMA R29, R32, R29, R28 ;  /* 0x0000001d201d7223 */ /* 0x000fe4000000001c */
[C---:B------:R-:W-:Y:S02]  /*0eb0*/  FFMA R14, R37.reuse, R14, R13 ;  /* 0x0000000e250e7223 */ /* 0x040fe4000000000d */
[----:B------:R-:W-:Y:S01]  /*0ec0*/  FFMA R30, R37, R30, R29 ;  /* 0x0000001e251e7223 */ /* 0x000fe2000000001d */
[C---:B0-----:R-:W-:Y:S01]  /*0ed0*/  FFMA R24, R33.reuse, R24, R5 ;  /* 0x0000001821187223 */ /* 0x041fe20000000005 */
[----:B-1----:R-:W-:-:S04]  /*0ee0*/  FFMA R7, R33, R20, R34 ;  /* 0x0000001421077223 */ /* 0x002fc80000000022 */
[C---:B------:R-:W-:Y:S01]  /*0ef0*/  FFMA R8, R32.reuse, R21, R7 ;  /* 0x0000001520087223 */ /* 0x040fe20000000007 */
[----:B--2---:R-:W-:Y:S01]  /*0f00*/  FFMA R16, R33, R16, R35 ;  /* 0x0000001021107223 */ /* 0x004fe20000000023 */
[C---:B------:R-:W-:Y:S01]  /*0f10*/  FFMA R25, R32.reuse, R25, R24 ;  /* 0x0000001920197223 */ /* 0x040fe20000000018 */
[----:B------:R-:W0:Y:S01]  /*0f20*/  LDS.128 R4, [R60+0x220] ;  /* 0x000220003c047984 */ /* 0x000e220000000c00 */
[C---:B------:R-:W-:Y:S01]  /*0f30*/  FFMA R8, R37.reuse, R22, R8 ;  /* 0x0000001625087223 */ /* 0x040fe20000000008 */
[----:B------:R-:W-:Y:S02]  /*0f40*/  FFMA R17, R32, R17, R16 ;  /* 0x0000001120117223 */ /* 0x000fe40000000010 */
[----:B------:R-:W1:Y:S01]  /*0f50*/  LDS.128 R32, [R60+0x20] ;  /* 0x000020003c207984 */ /* 0x000e620000000c00 */
[C---:B------:R-:W-:Y:S01]  /*0f60*/  FFMA R20, R38.reuse, R11, R9 ;  /* 0x0000000b26147223 */ /* 0x040fe20000000009 */
[C---:B------:R-:W-:Y:S01]  /*0f70*/  FFMA R23, R38.reuse, R23, R8 ;  /* 0x0000001726177223 */ /* 0x040fe20000000008 */
[C---:B------:R-:W-:Y:S01]  /*0f80*/  FFMA R18, R37.reuse, R18, R17 ;  /* 0x0000001225127223 */ /* 0x040fe20000000011 */
[----:B------:R-:W2:Y:S01]  /*0f90*/  LDS.128 R8, [R60+0x420] ;  /* 0x000420003c087984 */ /* 0x000ea20000000c00 */
[----:B------:R-:W-:Y:S01]  /*0fa0*/  FFMA R26, R37, R26, R25 ;  /* 0x0000001a251a7223 */ /* 0x000fe20000000019 */
[C---:B------:R-:W-:Y:S01]  /*0fb0*/  FFMA R22, R38.reuse, R15, R14 ;  /* 0x0000000f26167223 */ /* 0x040fe2000000000e */
[C---:B------:R-:W-:Y:S01]  /*0fc0*/  FFMA R37, R38.reuse, R19, R18 ;  /* 0x0000001326257223 */ /* 0x040fe20000000012 */
[----:B------:R-:W3:Y:S04]  /*0fd0*/  LDS.128 R12, [R60+0x620] ;  /* 0x000620003c0c7984 */ /* 0x000ee80000000c00 */
[----:B------:R-:W4:Y:S01]  /*0fe0*/  LDS.128 R16, [R60+0x820] ;  /* 0x000820003c107984 */ /* 0x000f220000000c00 */
[----:B------:R-:W-:Y:S01]  /*0ff0*/  FFMA R28, R38, R27, R26 ;  /* 0x0000001b261c7223 */ /* 0x000fe2000000001a */
[C---:B0-----:R-:W-:Y:S01]  /*1000*/  FFMA R4, R39.reuse, R4, R43 ;  /* 0x0000000427047223 */ /* 0x041fe2000000002b */
[----:B-1----:R-:W-:-:S03]  /*1010*/  FFMA R21, R39, R32, R36 ;  /* 0x0000002027157223 */ /* 0x002fc60000000024 */
[C---:B------:R-:W-:Y:S01]  /*1020*/  FFMA R25, R40.reuse, R5, R4 ;  /* 0x0000000528197223 */ /* 0x040fe20000000004 */
[----:B------:R-:W-:Y:S01]  /*1030*/  FFMA R24, R40, R33, R21 ;  /* 0x0000002128187223 */ /* 0x000fe20000000015 */
[----:B--2---:R-:W-:Y:S02]  /*1040*/  FFMA R21, R39, R8, R20 ;  /* 0x0000000827157223 */ /* 0x004fe40000000014 */
[C---:B------:R-:W-:Y:S01]  /*1050*/  FFMA R6, R41.reuse, R6, R25 ;  /* 0x0000000629067223 */ /* 0x040fe20000000019 */
[----:B------:R-:W-:Y:S01]  /*1060*/  FFMA R31, R38, R31, R30 ;  /* 0x0000001f261f7223 */ /* 0x000fe2000000001e */
[----:B------:R-:W-:Y:S01]  /*1070*/  FFMA R5, R41, R34, R24 ;  /* 0x0000002229057223 */ /* 0x000fe20000000018 */
[----:B------:R-:W-:Y:S01]  /*1080*/  FFMA R4, R40, R9, R21 ;  /* 0x0000000928047223 */ /* 0x000fe20000000015 */
[C---:B---3--:R-:W-:Y:S01]  /*1090*/  FFMA R9, R39.reuse, R12, R22 ;  /* 0x0000000c27097223 */ /* 0x048fe20000000016 */
[----:B------:R-:W0:Y:S01]  /*10a0*/  LDS.128 R24, [R60+0xc20] ;  /* 0x000c20003c187984 */ /* 0x000e220000000c00 */
[----:B----4-:R-:W-:-:S03]  /*10b0*/  FFMA R16, R39, R16, R23 ;  /* 0x0000001027107223 */ /* 0x010fc60000000017 */
[----:B------:R-:W1:Y:S01]  /*10c0*/  LDS.128 R20, [R60+0xa20] ;  /* 0x000a20003c147984 */ /* 0x000e620000000c00 */
[----:B------:R-:W-:Y:S01]  /*10d0*/  FFMA R10, R41, R10, R4 ;  /* 0x0000000a290a7223 */ /* 0x000fe20000000004 */
[----:B------:R-:W-:Y:S02]  /*10e0*/  FFMA R4, R40, R13, R9 ;  /* 0x0000000d28047223 */ /* 0x000fe40000000009 */
[----:B------:R-:W2:Y:S01]  /*10f0*/  LDS R8, [R58+0x580] ;  /* 0x000580003a087984 */ /* 0x000ea20000000800 */
[C---:B0-----:R-:W-:Y:S01]  /*1100*/  FFMA R24, R39.reuse, R24, R31 ;  /* 0x0000001827187223 */ /* 0x041fe2000000001f */
[----:B-1----:R-:W-:Y:S02]  /*1110*/  FFMA R9, R39, R20, R28 ;  /* 0x0000001427097223 */ /* 0x002fe4000000001c */
[----:B------:R-:W0:Y:S01]  /*1120*/  LDS.128 R28, [R60+0xe20] ;  /* 0x000e20003c1c7984 */ /* 0x000e220000000c00 */
[----:B--2---:R-:W-:-:S03]  /*1130*/  FFMA R12, R8, R35, R5 ;  /* 0x00000023080c7223 */ /* 0x004fc60000000005 */
[----:B------:R-:W-:Y:S01]  /*1140*/  LDS.128 R32, [R60+0x30] ;  /* 0x000030003c207984 */ /* 0x000fe20000000c00 */
[----:B------:R-:W-:Y:S01]  /*1150*/  FFMA R14, R41, R14, R4 ;  /* 0x0000000e290e7223 */ /* 0x000fe20000000004 */
[----:B------:R-:W-:Y:S01]  /*1160*/  FFMA R4, R40, R21, R9 ;  /* 0x0000001528047223 */ /* 0x000fe20000000009 */
[----:B0-----:R-:W-:Y:S01]  /*1170*/  FFMA R28, R39, R28, R37 ;  /* 0x0000001c271c7223 */ /* 0x001fe20000000025 */
[----:B------:R-:W-:Y:S02]  /*1180*/  FFMA R9, R8, R7, R6 ;  /* 0x0000000708097223 */ /* 0x000fe40000000006 */
[C---:B------:R-:W-:Y:S01]  /*1190*/  FFMA R13, R41.reuse, R22, R4 ;  /* 0x00000016290d7223 */ /* 0x040fe20000000004 */
[C---:B------:R-:W-:Y:S01]  /*11a0*/  FFMA R17, R40.reuse, R17, R16 ;  /* 0x0000001128117223 */ /* 0x040fe20000000010 */
[----:B------:R-:W-:Y:S01]  /*11b0*/  FFMA R5, R40, R29, R28 ;  /* 0x0000001d28057223 */ /* 0x000fe2000000001c */
[----:B------:R-:W-:Y:S04]  /*11c0*/  LDS.128 R36, [R60+0x230] ;  /* 0x000230003c247984 */ /* 0x000fe80000000c00 */
[----:B------:R-:W0:Y:S01]  /*11d0*/  LDS R29, [R58+0x600] ;  /* 0x000600003a1d7984 */ /* 0x000e220000000800 */
[----:B------:R-:W-:-:S03]  /*11e0*/  FFMA R30, R41, R30, R5 ;  /* 0x0000001e291e7223 */ /* 0x000fc60000000005 */
[----:B------:R-:W1:Y:S01]  /*11f0*/  LDS.128 R4, [R60+0x430] ;  /* 0x000430003c047984 */ /* 0x000e620000000c00 */
[----:B------:R-:W-:-:S03]  /*1200*/  FFMA R18, R41, R18, R17 ;  /* 0x0000001229127223 */ /* 0x000fc60000000011 */
[----:B------:R-:W2:Y:S01]  /*1210*/  LDS R28, [R58+0x680] ;  /* 0x000680003a1c7984 */ /* 0x000ea20000000800 */
[----:B------:R-:W-:Y:S01]  /*1220*/  FFMA R25, R40, R25, R24 ;  /* 0x0000001928197223 */ /* 0x000fe20000000018 */
[C---:B------:R-:W-:Y:S01]  /*1230*/  FFMA R11, R8.reuse, R11, R10 ;  /* 0x0000000b080b7223 */ /* 0x040fe2000000000a */
[C---:B------:R-:W-:Y:S01]  /*1240*/  FFMA R10, R8.reuse, R15, R14 ;  /* 0x0000000f080a7223 */ /* 0x040fe2000000000e */
[C---:B------:R-:W-:Y:S01]  /*1250*/  FFMA R24, R8.reuse, R23, R13 ;  /* 0x0000001708187223 */ /* 0x040fe2000000000d */
[----:B------:R-:W-:Y:S01]  /*1260*/  FFMA R40, R8, R31, R30 ;  /* 0x0000001f08287223 */ /* 0x000fe2000000001e */
[----:B------:R-:W3:Y:S04]  /*1270*/  LDS.128 R20, [R60+0x830] ;  /* 0x000830003c147984 */ /* 0x000ee80000000c00 */
[----:B------:R-:W4:Y:S01]  /*1280*/  LDS R31, [R58+0x700] ;  /* 0x000700003a1f7984 */ /* 0x000f220000000800 */
[----:B0-----:R-:W-:Y:S01]  /*1290*/  FFMA R17, R29, R32, R12 ;  /* 0x000000201d117223 */ /* 0x001fe2000000000c */
[----:B------:R-:W-:-:S02]  /*12a0*/  FFMA R26, R41, R26, R25 ;  /* 0x0000001a291a7223 */ /* 0x000fc40000000019 */
[----:B------:R-:W0:Y:S01]  /*12b0*/  LDS.128 R12, [R60+0x630] ;  /* 0x000630003c0c7984 */ /* 0x000e220000000c00 */
[C---:B-1----:R-:W-:Y:S01]  /*12c0*/  FFMA R4, R29.reuse, R4, R11 ;  /* 0x000000041d047223 */ /* 0x042fe2000000000b */
[C---:B------:R-:W-:Y:S01]  /*12d0*/  FFMA R19, R8.reuse, R19, R18 ;  /* 0x0000001308137223 */ /* 0x040fe20000000012 */
[----:B------:R-:W-:Y:S01]  /*12e0*/  FFMA R27, R8, R27, R26 ;  /* 0x0000001b081b7223 */ /* 0x000fe2000000001a */
[C---:B------:R-:W-:Y:S01]  /*12f0*/  FFMA R36, R29.reuse, R36, R9 ;  /* 0x000000241d247223 */ /* 0x040fe20000000009 */
[C---:B--2---:R-:W-:Y:S01]  /*1300*/  FFMA R8, R28.reuse, R33, R17 ;  /* 0x000000211c087223 */ /* 0x044fe20000000011 */
[----:B------:R-:W-:Y:S01]  /*1310*/  FFMA R9, R28, R5, R4 ;  /* 0x000000051c097223 */ /* 0x000fe20000000004 */
[----:B------:R-:W1:Y:S01]  /*1320*/  LDS R30, [R58+0x780] ;  /* 0x000780003a1e7984 */ /* 0x000e620000000800 */
[----:B---3--:R-:W-:-:S03]  /*1330*/  FFMA R20, R29, R20, R19 ;  /* 0x000000141d147223 */ /* 0x008fc60000000013 */
[----:B------:R-:W2:Y:S01]  /*1340*/  LDS.128 R16, [R60+0xc30] ;  /* 0x000c30003c107984 */ /* 0x000ea20000000c00 */
[C---:B----4-:R-:W-:Y:S01]  /*1350*/  FFMA R5, R31.reuse, R34, R8 ;  /* 0x000000221f057223 */ /* 0x050fe20000000008 */
[----:B------:R-:W-:Y:S01]  /*1360*/  FFMA R6, R31, R6, R9 ;  /* 0x000000061f067223 */ /* 0x000fe20000000009 */
[----:B0-----:R-:W-:Y:S02]  /*1370*/  FFMA R25, R29, R12, R10 ;  /* 0x0000000c1d197223 */ /* 0x001fe4000000000a */
[----:B------:R-:W0:Y:S02]  /*1380*/  LDS.128 R8, [R60+0xa30] ;  /* 0x000a30003c087984 */ /* 0x000e240000000c00 */
[C---:B------:R-:W-:Y:S01]  /*1390*/  FFMA R4, R28.reuse, R13, R25 ;  /* 0x0000000d1c047223 */ /* 0x040fe20000000019 */
[C---:B------:R-:W-:Y:S01]  /*13a0*/  FFMA R37, R28.reuse, R37, R36 ;  /* 0x000000251c257223 */ /* 0x040fe20000000024 */
[----:B------:R-:W-:Y:S01]  /*13b0*/  FFMA R21, R28, R21, R20 ;  /* 0x000000151c157223 */ /* 0x000fe20000000014 */
[----:B------:R-:W-:Y:S01]  /*13c0*/  LDS R36, [R58+0x980] ;  /* 0x000980003a247984 */ /* 0x000fe20000000800 */
[C---:B-1----:R-:W-:Y:S01]  /*13d0*/  FFMA R12, R30.reuse, R35, R5 ;  /* 0x000000231e0c7223 */ /* 0x042fe20000000005 */
[----:B------:R-:W-:Y:S01]  /*13e0*/  FFMA R32, R30, R7, R6 ;  /* 0x000000071e207223 */ /* 0x000fe20000000006 */
[----:B------:R-:W-:-:S02]  /*13f0*/  FFMA R13, R31, R14, R4 ;  /* 0x0000000e1f0d7223 */ /* 0x000fc40000000004 */
[----:B------:R-:W1:Y:S01]  /*1400*/  LDS.128 R4, [R60+0xe30] ;  /* 0x000e30003c047984 */ /* 0x000e620000000c00 */
[C---:B------:R-:W-:Y:S01]  /*1410*/  FFMA R22, R31.reuse, R22, R21 ;  /* 0x000000161f167223 */ /* 0x040fe20000000015 */
[----:B------:R-:W-:Y:S01]  /*1420*/  FFMA R34, R31, R38, R37 ;  /* 0x000000261f227223 */ /* 0x000fe20000000025 */
[C---:B--2---:R-:W-:Y:S01]  /*1430*/  FFMA R16, R29.reuse, R16, R27 ;  /* 0x000000101d107223 */ /* 0x044fe2000000001b */
[----:B------:R-:W-:Y:S01]  /*1440*/  LDS R37, [R58+0x800] ;  /* 0x000800003a257984 */ /* 0x000fe20000000800 */
[----:B0-----:R-:W-:-:S03]  /*1450*/  FFMA R21, R29, R8, R24 ;  /* 0x000000081d157223 */ /* 0x001fc60000000018 */
[----:B------:R-:W-:Y:S04]  /*1460*/  LDS R38, [R58+0xb80] ;  /* 0x000b80003a267984 */ /* 0x000fe80000000800 */
[----:B------:R-:W0:Y:S01]  /*1470*/  LDS.128 R24, [R60+0x40] ;  /* 0x000040003c187984 */ /* 0x000e220000000c00 */
[----:B------:R-:W-:Y:S01]  /*1480*/  FFMA R8, R30, R15, R13 ;  /* 0x0000000f1e087223 */ /* 0x000fe2000000000d */
[C---:B------:R-:W-:Y:S01]  /*1490*/  FFMA R14, R28.reuse, R9, R21 ;  /* 0x000000091c0e7223 */ /* 0x040fe20000000015 */
[----:B------:R-:W-:Y:S01]  /*14a0*/  FFMA R13, R28, R17, R16 ;  /* 0x000000111c0d7223 */ /* 0x000fe20000000010 */
[----:B-1----:R-:W-:Y:S02]  /*14b0*/  FFMA R29, R29, R4, R40 ;  /* 0x000000041d1d7223 */ /* 0x002fe40000000028 */
[----:B------:R-:W1:Y:S01]  /*14c0*/  LDS R4, [R58+0x880] ;  /* 0x000880003a047984 */ /* 0x000e620000000800 */
[----:B------:R-:W-:Y:S01]  /*14d0*/  FFMA R34, R30, R39, R34 ;  /* 0x000000271e227223 */ /* 0x000fe20000000022 */
[----:B------:R-:W-:Y:S01]  /*14e0*/  FFMA R28, R28, R5, R29 ;  /* 0x000000051c1c7223 */ /* 0x000fe2000000001d */
[C---:B------:R-:W-:Y:S01]  /*14f0*/  FFMA R17, R31.reuse, R10, R14 ;  /* 0x0000000a1f117223 */ /* 0x040fe2000000000e */
[----:B------:R-:W-:Y:S01]  /*1500*/  FFMA R18, R31, R18, R13 ;  /* 0x000000121f127223 */ /* 0x000fe2000000000d */
[----:B------:R-:W2:Y:S01]  /*1510*/  LDS R39, [R58+0x900] ;  /* 0x000900003a277984 */ /* 0x000ea20000000800 */
[----:B------:R-:W-:-:S03]  /*1520*/  FFMA R9, R30, R23, R22 ;  /* 0x000000171e097223 */ /* 0x000fc60000000016 */
[----:B------:R-:W3:Y:S04]  /*1530*/  LDS.128 R20, [R60+0x240] ;  /* 0x000240003c147984 */ /* 0x000ee80000000c00 */
[----:B------:R-:W-:Y:S01]  /*1540*/  LDS R40, [R58+0xa80] ;  /* 0x000a80003a287984 */ /* 0x000fe20000000800 */
[----:B0-----:R-:W-:-:S03]  /*1550*/  FFMA R29, R37, R24, R12 ;  /* 0x00000018251d7223 */ /* 0x001fc6000000000c */
[----:B------:R-:W0:Y:S01]  /*1560*/  LDS.128 R12, [R60+0x440] ;  /* 0x000440003c0c7984 */ /* 0x000e220000000c00 */
[C---:B------:R-:W-:Y:S01]  /*1570*/  FFMA R11, R30.reuse, R11, R17 ;  /* 0x0000000b1e0b7223 */ /* 0x040fe20000000011 */
[----:B------:R-:W-:Y:S01]  /*1580*/  FFMA R5, R30, R19, R18 ;  /* 0x000000131e057223 */ /* 0x000fe20000000012 */
[----:B-1----:R-:W-:Y:S01]  /*1590*/  FFMA R10, R4, R25, R29 ;  /* 0x00000019040a7223 */ /* 0x002fe2000000001d */
[----:B------:R-:W-:-:S03]  /*15a0*/  FFMA R31, R31, R6, R28 ;  /* 0x000000061f1f7223 */ /* 0x000fc6000000001c */
[----:B--2---:R-:W-:Y:S01]  /*15b0*/  FFMA R19, R39, R26, R10 ;  /* 0x0000001a27137223 */ /* 0x004fe2000000000a */
[C---:B---3--:R-:W-:Y:S01]  /*15c0*/  FFMA R20, R37.reuse, R20, R34 ;  /* 0x0000001425147223 */ /* 0x048fe20000000022 */
[----:B0-----:R-:W-:Y:S02]  /*15d0*/  FFMA R17, R37, R12, R32 ;  /* 0x0000000c25117223 */ /* 0x001fe40000000020 */
[----:B------:R-:W-:Y:S01]  /*15e0*/  FFMA R12, R36, R27, R19 ;  /* 0x0000001b240c7223 */ /* 0x000fe20000000013 */
[----:B------:R-:W-:Y:S01]  /*15f0*/  LDS.128 R32, [R60+0x840] ;  /* 0x000840003c207984 */ /* 0x000fe20000000c00 */
[----:B------:R-:W-:-:S03]  /*1600*/  FFMA R6, R4, R13, R17 ;  /* 0x0000000d04067223 */ /* 0x000fc60000000011 */
[----:B------:R-:W0:Y:S04]  /*1610*/  LDS.128 R16, [R60+0x640] ;  /* 0x000640003c107984 */ /* 0x000e280000000c00 */
[----:B------:R-:W1:Y:S01]  /*1620*/  LDS.128 R24, [R60+0xa40] ;  /* 0x000a40003c187984 */ /* 0x000e620000000c00 */
[----:B------:R-:W-:-:S04]  /*1630*/  FFMA R21, R4, R21, R20 ;  /* 0x0000001504157223 */ /* 0x000fc80000000014 */
[----:B------:R-:W-:Y:S01]  /*1640*/  FFMA R22, R39, R22, R21 ;  /* 0x0000001627167223 */ /* 0x000fe20000000015 */
[----:B------:R-:W-:Y:S02]  /*1650*/  FFMA R7, R30, R7, R31 ;  /* 0x000000071e077223 */ /* 0x000fe4000000001f */
[----:B------:R-:W2:Y:S01]  /*1660*/  LDS.128 R28, [R60+0xc40] ;  /* 0x000c40003c1c7984 */ /* 0x000ea20000000c00 */
[----:B------:R-:W-:-:S03]  /*1670*/  FFMA R42, R36, R23, R22 ;  /* 0x00000017242a7223 */ /* 0x000fc60000000016 */
[----:B------:R-:W3:Y:S01]  /*1680*/  LDS.128 R20, [R60+0xe40] ;  /* 0x000e40003c147984 */ /* 0x000ee20000000c00 */
[----:B------:R-:W-:Y:S01]  /*1690*/  FFMA R13, R39, R14, R6 ;  /* 0x0000000e270d7223 */ /* 0x000fe20000000006 */
[C---:B0-----:R-:W-:Y:S01]  /*16a0*/  FFMA R41, R37.reuse, R16, R8 ;  /* 0x0000001025297223 */ /* 0x041fe20000000008 */
[C---:B------:R-:W-:Y:S01]  /*16b0*/  FFMA R32, R37.reuse, R32, R9 ;  /* 0x0000002025207223 */ /* 0x040fe20000000009 */
[C---:B-1----:R-:W-:Y:S02]  /*16c0*/  FFMA R14, R37.reuse, R24, R11 ;  /* 0x00000018250e7223 */ /* 0x042fe4000000000b */
[C---:B------:R-:W-:Y:S01]  /*16d0*/  FFMA R6, R4.reuse, R17, R41 ;  /* 0x0000001104067223 */ /* 0x040fe20000000029 */
[----:B------:R-:W-:Y:S04]  /*16e0*/  LDS.128 R8, [R60+0x50] ;  /* 0x000050003c087984 */ /* 0x000fe80000000c00 */
[----:B------:R-:W0:Y:S01]  /*16f0*/  LDS R41, [R58+0xa00] ;  /* 0x000a00003a297984 */ /* 0x000e220000000800 */
[C---:B--2---:R-:W-:Y:S01]  /*1700*/  FFMA R28, R37.reuse, R28, R5 ;  /* 0x0000001c251c7223 */ /* 0x044fe20000000005 */
[----:B---3--:R-:W-:Y:S01]  /*1710*/  FFMA R20, R37, R20, R7 ;  /* 0x0000001425147223 */ /* 0x008fe20000000007 */
[C---:B------:R-:W-:Y:S01]  /*1720*/  FFMA R33, R4.reuse, R33, R32 ;  /* 0x0000002104217223 */ /* 0x040fe20000000020 */
[C---:B------:R-:W-:Y:S01]  /*1730*/  FFMA R14, R4.reuse, R25, R14 ;  /* 0x00000019040e7223 */ /* 0x040fe2000000000e */
[C---:B------:R-:W-:Y:S01]  /*1740*/  FFMA R29, R4.reuse, R29, R28 ;  /* 0x0000001d041d7223 */ /* 0x040fe2000000001c */
[----:B------:R-:W-:Y:S01]  /*1750*/  FFMA R17, R4, R21, R20 ;  /* 0x0000001504117223 */ /* 0x000fe20000000014 */
[C---:B------:R-:W-:Y:S01]  /*1760*/  FFMA R18, R39.reuse, R18, R6 ;  /* 0x0000001227127223 */ /* 0x040fe20000000006 */
[----:B------:R-:W-:Y:S04]  /*1770*/  LDS R37, [R58+0xb00] ;  /* 0x000b00003a257984 */ /* 0x000fe80000000800 */
[----:B------:R-:W1:Y:S01]  /*1780*/  LDS.128 R4, [R60+0x250] ;  /* 0x000250003c047984 */ /* 0x000e620000000c00 */
[----:B------:R-:W-:Y:S01]  /*1790*/  FFMA R24, R36, R19, R18 ;  /* 0x0000001324187223 */ /* 0x000fe20000000012 */
[C---:B------:R-:W-:Y:S01]  /*17a0*/  FFMA R20, R39.reuse, R34, R33 ;  /* 0x0000002227147223 */ /* 0x040fe20000000021 */
[C---:B------:R-:W-:Y:S01]  /*17b0*/  FFMA R21, R39.reuse, R26, R14 ;  /* 0x0000001a27157223 */ /* 0x040fe2000000000e */
[C---:B------:R-:W-:Y:S01]  /*17c0*/  FFMA R30, R39.reuse, R30, R29 ;  /* 0x0000001e271e7223 */ /* 0x040fe2000000001d */
[----:B------:R-:W-:Y:S01]  /*17d0*/  FFMA R39, R39, R22, R17 ;  /* 0x0000001627277223 */ /* 0x000fe20000000011 */
[----:B0-----:R-:W-:-:S04]  /*17e0*/  FFMA R19, R41, R8, R12 ;  /* 0x0000000829137223 */ /* 0x001fc8000000000c */
[----:B------:R-:W-:Y:S02]  /*17f0*/  FFMA R8, R40, R9, R19 ;  /* 0x0000000928087223 */ /* 0x000fe40000000013 */
[----:B------:R-:W0:Y:S01]  /*1800*/  LDS.128 R16, [R60+0x650] ;  /* 0x000650003c107984 */ /* 0x000e220000000c00 */
[----:B------:R-:W-:-:S03]  /*1810*/  FFMA R28, R36, R15, R13 ;  /* 0x0000000f241c7223 */ /* 0x000fc6000000000d */
[----:B------:R-:W2:Y:S01]  /*1820*/  LDS.128 R12, [R60+0x450] ;  /* 0x000450003c0c7984 */ /* 0x000ea20000000c00 */
[----:B-1----:R-:W-:-:S04]  /*1830*/  FFMA R9, R41, R4, R42 ;  /* 0x0000000429097223 */ /* 0x002fc8000000002a */
[----:B------:R-:W-:Y:S01]  /*1840*/  FFMA R25, R40, R5, R9 ;  /* 0x0000000528197223 */ /* 0x000fe20000000009 */
[C---:B------:R-:W-:Y:S01]  /*1850*/  FFMA R5, R36.reuse, R27, R21 ;  /* 0x0000001b24057223 */ /* 0x040fe20000000015 */
[C---:B------:R-:W-:Y:S02]  /*1860*/  FFMA R27, R37.reuse, R10, R8 ;  /* 0x0000000a251b7223 */ /* 0x040fe40000000008 */
[----:B------:R-:W-:Y:S01]  /*1870*/  FFMA R6, R37, R6, R25 ;  /* 0x0000000625067223 */ /* 0x000fe20000000019 */
[C---:B------:R-:W-:Y:S01]  /*1880*/  FFMA R20, R36.reuse, R35, R20 ;  /* 0x0000002324147223 */ /* 0x040fe20000000014 */
[C---:B------:R-:W-:Y:S01]  /*1890*/  FFMA R9, R36.reuse, R31, R30 ;  /* 0x0000001f24097223 */ /* 0x040fe2000000001e */
[----:B------:R-:W-:Y:S01]  /*18a0*/  FFMA R39, R36, R23, R39 ;  /* 0x0000001724277223 */ /* 0x000fe20000000027 */
[C---:B------:R-:W-:Y:S01]  /*18b0*/  FFMA R43, R38.reuse, R7, R6 ;  /* 0x00000007262b7223 */ /* 0x040fe20000000006 */
[----:B------:R-:W-:Y:S01]  /*18c0*/  FFMA R36, R38, R11, R27 ;  /* 0x0000000b26247223 */ /* 0x000fe2000000001b */
[----:B------:R-:W-:Y:S01]  /*18d0*/  LDS.128 R32, [R60+0xc50] ;  /* 0x000c50003c207984 */ /* 0x000fe20000000c00 */
[----:B0-----:R-:W-:-:S03]  /*18e0*/  FFMA R7, R41, R16, R24 ;  /* 0x0000001029077223 */ /* 0x001fc60000000018 */
[----:B------:R-:W0:Y:S01]  /*18f0*/  LDS.128 R24, [R60+0x850] ;  /* 0x000850003c187984 */ /* 0x000e220000000c00 */
[C---:B--2---:R-:W-:Y:S01]  /*1900*/  FFMA R21, R41.reuse, R12, R28 ;  /* 0x0000000c29157223 */ /* 0x044fe2000000001c */
[C---:B------:R-:W-:Y:S02]  /*1910*/  FFMA R17, R40.reuse, R17, R7 ;  /* 0x0000001128117223 */ /* 0x040fe40000000007 */
[----:B------:R-:W1:Y:S01]  /*1920*/  LDS.128 R28, [R60+0xa50] ;  /* 0x000a50003c1c7984 */ /* 0x000e620000000c00 */
[C---:B------:R-:W-:Y:S01]  /*1930*/  FFMA R4, R40.reuse, R13, R21 ;  /* 0x0000000d28047223 */ /* 0x040fe20000000015 */
[C---:B0-----:R-:W-:Y:S02]  /*1940*/  FFMA R7, R41.reuse, R24, R20 ;  /* 0x0000001829077223 */ /* 0x041fe40000000014 */
[----:B------:R-:W0:Y:S02]  /*1950*/  LDS.128 R20, [R60+0xe50] ;  /* 0x000e50003c147984 */ /* 0x000e240000000c00 */
[C---:B------:R-:W-:Y:S01]  /*1960*/  FFMA R12, R40.reuse, R25, R7 ;  /* 0x00000019280c7223 */ /* 0x040fe20000000007 */
[C---:B-1----:R-:W-:Y:S01]  /*1970*/  FFMA R28, R41.reuse, R28, R5 ;  /* 0x0000001c291c7223 */ /* 0x042fe20000000005 */
[----:B------:R-:W-:Y:S01]  /*1980*/  FFMA R32, R41, R32, R9 ;  /* 0x0000002029207223 */ /* 0x000fe20000000009 */
[C---:B------:R-:W-:Y:S01]  /*1990*/  FFMA R13, R37.reuse, R14, R4 ;  /* 0x0000000e250d7223 */ /* 0x040fe20000000004 */
[C---:B------:R-:W-:Y:S01]  /*19a0*/  FFMA R12, R37.reuse, R26, R12 ;  /* 0x0000001a250c7223 */ /* 0x040fe2000000000c */
[----:B------:R-:W-:Y:S01]  /*19b0*/  LDS.128 R4, [R60+0x60] ;  /* 0x000060003c047984 */ /* 0x000fe20000000c00 */
[C---:B------:R-:W-:Y:S01]  /*19c0*/  FFMA R29, R40.reuse, R29, R28 ;  /* 0x0000001d281d7223 */ /* 0x040fe2000000001c */
[----:B------:R-:W-:Y:S01]  /*19d0*/  FFMA R33, R40, R33, R32 ;  /* 0x0000002128217223 */ /* 0x000fe20000000020 */
[C---:B------:R-:W-:Y:S01]  /*19e0*/  FFMA R18, R37.reuse, R18, R17 ;  /* 0x0000001225127223 */ /* 0x040fe20000000011 */
[C---:B------:R-:W-:Y:S01]  /*19f0*/  FFMA R26, R38.reuse, R15, R13 ;  /* 0x0000000f261a7223 */ /* 0x040fe2000000000d */
[----:B------:R-:W-:Y:S01]  /*1a00*/  FFMA R27, R38, R27, R12 ;  /* 0x0000001b261b7223 */ /* 0x000fe2000000000c */
[----:B------:R-:W-:Y:S01]  /*1a10*/  LDS.128 R8, [R60+0x260] ;  /* 0x000260003c087984 */ /* 0x000fe20000000c00 */
[----:B------:R-:W-:-:S03]  /*1a20*/  FFMA R30, R37, R30, R29 ;  /* 0x0000001e251e7223 */ /* 0x000fc6000000001d */
[----:B------:R-:W-:Y:S01]  /*1a30*/  LDS.128 R12, [R60+0x460] ;  /* 0x000460003c0c7984 */ /* 0x000fe20000000c00 */
[----:B------:R-:W-:Y:S01]  /*1a40*/  FFMA R34, R37, R34, R33 ;  /* 0x0000002225227223 */ /* 0x000fe20000000021 */
[----:B------:R-:W-:Y:S02]  /*1a50*/  FFMA R24, R38, R19, R18 ;  /* 0x0000001326187223 */ /* 0x000fe40000000012 */
[----:B------:R-:W-:Y:S01]  /*1a60*/  LDS.128 R16, [R60+0x660] ;  /* 0x000660003c107984 */ /* 0x000fe20000000c00 */
[----:B0-----:R-:W-:-:S03]  /*1a70*/  FFMA R20, R41, R20, R39 ;  /* 0x0000001429147223 */ /* 0x001fc60000000027 */
[----:B------:R-:W0:Y:S01]  /*1a80*/  LDS R39, [R58+0xc00] ;  /* 0x000c00003a277984 */ /* 0x000e220000000800 */
[----:B------:R-:W-:-:S03]  /*1a90*/  FFMA R21, R40, R21, R20 ;  /* 0x0000001528157223 */ /* 0x000fc60000000014 */
[----:B------:R-:W1:Y:S01]  /*1aa0*/  LDS R40, [R58+0xc80] ;  /* 0x000c80003a287984 */ /* 0x000e620000000800 */
[----:B------:R-:W-:-:S04]  /*1ab0*/  FFMA R22, R37, R22, R21 ;  /* 0x0000001625167223 */ /* 0x000fc80000000015 */
[C---:B------:R-:W-:Y:S02]  /*1ac0*/  FFMA R37, R38.reuse, R23, R22 ;  /* 0x0000001726257223 */ /* 0x040fe40000000016 */
[----:B------:R-:W2:Y:S01]  /*1ad0*/  LDS.128 R20, [R60+0x860] ;  /* 0x000860003c147984 */ /* 0x000ea20000000c00 */
[----:B------:R-:W-:-:S03]  /*1ae0*/  FFMA R32, R38, R31, R30 ;  /* 0x0000001f26207223 */ /* 0x000fc6000000001e */
[----:B------:R-:W3:Y:S01]  /*1af0*/  LDS.128 R28, [R60+0xc60] ;  /* 0x000c60003c1c7984 */ /* 0x000ee20000000c00 */
[----:B0-----:R-:W-:-:S04]  /*1b00*/  FFMA R25, R39, R4, R36 ;  /* 0x0000000427197223 */ /* 0x001fc80000000024 */
[----:B-1----:R-:W-:Y:S01]  /*1b10*/  FFMA R25, R40, R5, R25 ;  /* 0x0000000528197223 */ /* 0x002fe20000000019 */
[----:B------:R-:W-:-:S03]  /*1b20*/  FFMA R5, R39, R12, R26 ;  /* 0x0000000c27057223 */ /* 0x000fc6000000001a */
[----:B------:R-:W-:Y:S01]  /*1b30*/  FFMA R6, R62, R6, R25 ;  /* 0x000000063e067223 */ /* 0x000fe20000000019 */
[----:B------:R-:W-:Y:S01]  /*1b40*/  FFMA R13, R40, R13, R5 ;  /* 0x0000000d280d7223 */ /* 0x000fe20000000005 */
[C---:B------:R-:W-:Y:S01]  /*1b50*/  FFMA R5, R39.reuse, R16, R24 ;  /* 0x0000001027057223 */ /* 0x040fe20000000018 */
[----:B--2---:R-:W-:Y:S02]  /*1b60*/  FFMA R20, R39, R20, R27 ;  /* 0x0000001427147223 */ /* 0x004fe4000000001b */
[----:B------:R-:W0:Y:S01]  /*1b70*/  LDS.128 R24, [R60+0xa60] ;  /* 0x000a60003c187984 */ /* 0x000e220000000c00 */
[----:B------:R-:W-:Y:S01]  /*1b80*/  FFMA R35, R38, R35, R34 ;  /* 0x0000002326237223 */ /* 0x000fe20000000022 */
[----:B------:R-:W-:-:S03]  /*1b90*/  FFMA R17, R40, R17, R5 ;  /* 0x0000001128117223 */ /* 0x000fc60000000005 */
[C---:B---3--:R-:W-:Y:S01]  /*1ba0*/  FFMA R28, R39.reuse, R28, R35 ;  /* 0x0000001c271c7223 */ /* 0x048fe20000000023 */
[C---:B------:R-:W-:Y:S01]  /*1bb0*/  FFMA R8, R39.reuse, R8, R43 ;  /* 0x0000000827087223 */ /* 0x040fe2000000002b */
[----:B0-----:R-:W-:Y:S02]  /*1bc0*/  FFMA R5, R39, R24, R32 ;  /* 0x0000001827057223 */ /* 0x001fe40000000020 */
[----:B------:R-:W0:Y:S01]  /*1bd0*/  LDS.128 R32, [R60+0xe60] ;  /* 0x000e60003c207984 */ /* 0x000e220000000c00 */
[----:B------:R-:W-:-:S03]  /*1be0*/  FFMA R9, R40, R9, R8 ;  /* 0x0000000928097223 */ /* 0x000fc60000000008 */
[----:B------:R-:W1:Y:S01]  /*1bf0*/  LDS R8, [R58+0xd80] ;  /* 0x000d80003a087984 */ /* 0x000e620000000800 */
[----:B------:R-:W-:Y:S01]  /*1c00*/  FFMA R10, R62, R10, R9 ;  /* 0x0000000a3e0a7223 */ /* 0x000fe20000000009 */
[C---:B------:R-:W-:Y:S02]  /*1c10*/  FFMA R9, R40.reuse, R29, R28 ;  /* 0x0000001d28097223 */ /* 0x040fe4000000001c */
[----:B------:R-:W-:Y:S01]  /*1c20*/  LDS R29, [R58+0xe00] ;  /* 0x000e00003a1d7984 */ /* 0x000fe20000000800 */
[C---:B------:R-:W-:Y:S01]  /*1c30*/  FFMA R21, R40.reuse, R21, R20 ;  /* 0x0000001528157223 */ /* 0x040fe20000000014 */
[----:B------:R-:W-:Y:S02]  /*1c40*/  FFMA R5, R40, R25, R5 ;  /* 0x0000001928057223 */ /* 0x000fe40000000005 */
[----:B------:R-:W-:Y:S01]  /*1c50*/  LDS R28, [R58+0xe80] ;  /* 0x000e80003a1c7984 */ /* 0x000fe20000000800 */
[----:B0-----:R-:W-:-:S03]  /*1c60*/  FFMA R32, R39, R32, R37 ;  /* 0x0000002027207223 */ /* 0x001fc60000000025 */
[----:B------:R-:W0:Y:S01]  /*1c70*/  LDS.128 R36, [R60+0x70] ;  /* 0x000070003c247984 */ /* 0x000e220000000c00 */
[----:B------:R-:W-:-:S03]  /*1c80*/  FFMA R33, R40, R33, R32 ;  /* 0x0000002128217223 */ /* 0x000fc60000000020 */
[----:B------:R-:W2:Y:S01]  /*1c90*/  LDS.128 R40, [R60+0x270] ;  /* 0x000270003c287984 */ /* 0x000ea20000000c00 */
[C---:B------:R-:W-:Y:S01]  /*1ca0*/  FFMA R4, R62.reuse, R14, R13 ;  /* 0x0000000e3e047223 */ /* 0x040fe2000000000d */
[C---:B------:R-:W-:Y:S01]  /*1cb0*/  FFMA R16, R62.reuse, R18, R17 ;  /* 0x000000123e107223 */ /* 0x040fe20000000011 */
[C---:B------:R-:W-:Y:S01]  /*1cc0*/  FFMA R26, R62.reuse, R26, R5 ;  /* 0x0000001a3e1a7223 */ /* 0x040fe20000000005 */
[----:B------:R-:W-:Y:S01]  /*1cd0*/  FFMA R14, R62, R34, R33 ;  /* 0x000000223e0e7223 */ /* 0x000fe20000000021 */
[C---:B-1----:R-:W-:Y:S01]  /*1ce0*/  FFMA R12, R8.reuse, R7, R6 ;  /* 0x00000007080c7223 */ /* 0x042fe20000000006 */
[----:B------:R-:W-:Y:S01]  /*1cf0*/  FFMA R18, R8, R15, R4 ;  /* 0x0000000f08127223 */ /* 0x000fe20000000004 */
[C---:B------:R-:W-:Y:S01]  /*1d00*/  FFMA R20, R62.reuse, R22, R21 ;  /* 0x000000163e147223 */ /* 0x040fe20000000015 */
[----:B------:R-:W-:Y:S01]  /*1d10*/  FFMA R30, R62, R30, R9 ;  /* 0x0000001e3e1e7223 */ /* 0x000fe20000000009 */
[----:B------:R-:W1:Y:S04]  /*1d20*/  LDS R33, [R58+0xf00] ;  /* 0x000f00003a217984 */ /* 0x000e680000000800 */
[----:B------:R-:W3:Y:S01]  /*1d30*/  LDS.128 R4, [R60+0x470] ;  /* 0x000470003c047984 */ /* 0x000ee20000000c00 */
[C---:B------:R-:W-:Y:S01]  /*1d40*/  FFMA R13, R8.reuse, R11, R10 ;  /* 0x0000000b080d7223 */ /* 0x040fe2000000000a */
[C---:B------:R-:W-:Y:S01]  /*1d50*/  FFMA R16, R8.reuse, R19, R16 ;  /* 0x0000001308107223 */ /* 0x040fe20000000010 */
[C---:B------:R-:W-:Y:S01]  /*1d60*/  FFMA R20, R8.reuse, R23, R20 ;  /* 0x0000001708147223 */ /* 0x040fe20000000014 */
[C---:B------:R-:W-:Y:S01]  /*1d70*/  FFMA R62, R8.reuse, R27, R26 ;  /* 0x0000001b083e7223 */ /* 0x040fe2000000001a */
[C---:B------:R-:W-:Y:S01]  /*1d80*/  FFMA R34, R8.reuse, R31, R30 ;  /* 0x0000001f08227223 */ /* 0x040fe2000000001e */
[----:B------:R-:W-:Y:S01]  /*1d90*/  FFMA R35, R8, R35, R14 ;  /* 0x0000002308237223 */ /* 0x000fe2000000000e */
[----:B------:R-:W4:Y:S04]  /*1da0*/  LDS R32, [R58+0xf80] ;  /* 0x000f80003a207984 */ /* 0x000f280000000800 */
[----:B------:R-:W5:Y:S04]  /*1db0*/  LDS.128 R8, [R60+0x670] ;  /* 0x000670003c087984 */ /* 0x000f680000000c00 */
[----:B------:R-:W-:Y:S01]  /*1dc0*/  LDS.128 R24, [R60+0xe70] ;  /* 0x000e70003c187984 */ /* 0x000fe20000000c00 */
[----:B0-----:R-:W-:-:S04]  /*1dd0*/  FFMA R15, R29, R36, R12 ;  /* 0x000000241d0f7223 */ /* 0x001fc8000000000c */
[----:B------:R-:W-:Y:S01]  /*1de0*/  FFMA R22, R28, R37, R15 ;  /* 0x000000251c167223 */ /* 0x000fe2000000000f */
[----:B--2---:R-:W-:Y:S02]  /*1df0*/  FFMA R40, R29, R40, R13 ;  /* 0x000000281d287223 */ /* 0x004fe4000000000d */
[----:B------:R-:W0:Y:S01]  /*1e00*/  LDS.128 R12, [R60+0x870] ;  /* 0x000870003c0c7984 */ /* 0x000e220000000c00 */
[----:B-1----:R-:W-:Y:S01]  /*1e10*/  FFMA R19, R33, R38, R22 ;  /* 0x0000002621137223 */ /* 0x002fe20000000016 */
[----:B---3--:R-:W-:-:S04]  /*1e20*/  FFMA R17, R29, R4, R18 ;  /* 0x000000041d117223 */ /* 0x008fc80000000012 */
[----:B------:R-:W-:Y:S01]  /*1e30*/  FFMA R4, R28, R5, R17 ;  /* 0x000000051c047223 */ /* 0x000fe20000000011 */
[----:B----4-:R-:W-:-:S03]  /*1e40*/  FFMA R30, R32, R39, R19 ;  /* 0x00000027201e7223 */ /* 0x010fc60000000013 */
[----:B------:R-:W-:Y:S01]  /*1e50*/  FFMA R31, R33, R6, R4 ;  /* 0x00000006211f7223 */ /* 0x000fe20000000004 */
[C---:B-----5:R-:W-:Y:S02]  /*1e60*/  FFMA R5, R29.reuse, R8, R16 ;  /* 0x000000081d057223 */ /* 0x060fe40000000010 */
[----:B------:R-:W1:Y:S02]  /*1e70*/  LDS.128 R16, [R60+0xa70] ;  /* 0x000a70003c107984 */ /* 0x000e640000000c00 */
[C---:B------:R-:W-:Y:S01]  /*1e80*/  FFMA R4, R28.reuse, R9, R5 ;  /* 0x000000091c047223 */ /* 0x040fe20000000005 */
[----:B0-----:R-:W-:Y:S02]  /*1e90*/  FFMA R5, R29, R12, R20 ;  /* 0x0000000c1d057223 */ /* 0x001fe40000000014 */
[----:B------:R-:W0:Y:S01]  /*1ea0*/  LDS.128 R20, [R60+0xc70] ;  /* 0x000c70003c147984 */ /* 0x000e220000000c00 */
[C---:B------:R-:W-:Y:S01]  /*1eb0*/  FFMA R10, R33.reuse, R10, R4 ;  /* 0x0000000a210a7223 */ /* 0x040fe20000000004 */
[----:B------:R-:W-:Y:S01]  /*1ec0*/  FFMA R4, R28, R13, R5 ;  /* 0x0000000d1c047223 */ /* 0x000fe20000000005 */
[----:B------:R-:W-:Y:S01]  /*1ed0*/  UIADD3 UR12, UP0, UPT, UR12, 0x80, URZ ;  /* 0x000000800c0c7890 */ /* 0x000fe2000ff1e0ff */
[----:B------:R-:W-:Y:S01]  /*1ee0*/  FFMA R31, R32, R7, R31 ;  /* 0x00000007201f7223 */ /* 0x000fe2000000001f */
[----:B------:R-:W-:Y:S01]  /*1ef0*/  UIADD3 UR8, UPT, UPT, UR8, 0x1, URZ ;  /* 0x0000000108087890 */ /* 0x000fe2000fffe0ff */
[----:B------:R-:W-:Y:S01]  /*1f00*/  FFMA R7, R33, R14, R4 ;  /* 0x0000000e21077223 */ /* 0x000fe20000000004 */
[----:B------:R-:W-:Y:S01]  /*1f10*/  FFMA R24, R29, R24, R35 ;  /* 0x000000181d187223 */ /* 0x000fe20000000023 */
[----:B------:R-:W-:-:S02]  /*1f20*/  UIADD3.X UR13, UPT, UPT, URZ, UR13, URZ, UP0, !UPT ;  /* 0x0000000dff0d7290 */ /* 0x000fc400087fe4ff */
[----:B------:R-:W-:Y:S01]  /*1f30*/  UISETP.NE.AND UP0, UPT, UR8, URZ, UPT ;  /* 0x000000ff0800728c */ /* 0x000fe2000bf05270 */
[C---:B------:R-:W-:Y:S01]  /*1f40*/  FFMA R41, R28.reuse, R41, R40 ;  /* 0x000000291c297223 */ /* 0x040fe20000000028 */
[----:B------:R-:W-:Y:S01]  /*1f50*/  FFMA R25, R28, R25, R24 ;  /* 0x000000191c197223 */ /* 0x000fe20000000018 */
[----:B-1----:R-:W-:-:S04]  /*1f60*/  FFMA R5, R29, R16, R62 ;  /* 0x000000101d057223 */ /* 0x002fc8000000003e */
[----:B------:R-:W-:Y:S01]  /*1f70*/  FFMA R4, R28, R17, R5 ;  /* 0x000000111c047223 */ /* 0x000fe20000000005 */
[----:B------:R-:W-:-:S03]  /*1f80*/  FFMA R17, R32, R15, R7 ;  /* 0x0000000f20117223 */ /* 0x000fc60000000007 */
[C---:B------:R-:W-:Y:S01]  /*1f90*/  FFMA R7, R33.reuse, R18, R4 ;  /* 0x0000001221077223 */ /* 0x040fe20000000004 */
[C---:B------:R-:W-:Y:S01]  /*1fa0*/  FFMA R42, R33.reuse, R42, R41 ;  /* 0x0000002a212a7223 */ /* 0x040fe20000000029 */
[----:B------:R-:W-:Y:S01]  /*1fb0*/  FFMA R26, R33, R26, R25 ;  /* 0x0000001a211a7223 */ /* 0x000fe20000000019 */
[----:B0-----:R-:W-:-:S04]  /*1fc0*/  FFMA R5, R29, R20, R34 ;  /* 0x000000141d057223 */ /* 0x001fc80000000022 */
[----:B------:R-:W-:-:S04]  /*1fd0*/  FFMA R4, R28, R21, R5 ;  /* 0x000000151c047223 */ /* 0x000fc80000000005 */
        /* <DEDUP_REMOVED lines=9> */
.L_x_9:
[----:B------:R-:W0:Y:S01]  /*2070*/  S2R R0, SR_TID.X ;  /* 0x0000000000007919 */ /* 0x000e220000002100 */
[----:B------:R-:W1:Y:S01]  /*2080*/  LDC.64 R2, c[0x0][0x3a8] ;  /* 0x0000ea00ff027b82 */ /* 0x000e620000000a00 */
[----:B---3--:R-:W-:Y:S01]  /*2090*/  IADD3 R59, PT, PT, R59, UR4, RZ ;  /* 0x000000043b3b7c10 */ /* 0x008fe2000fffe0ff */
[----:B------:R-:W2:Y:S06]  /*20a0*/  LDCU UR4, c[0x0][0x3b0] ;  /* 0x00007600ff0477ac */ /* 0x000eac0008000800 */
[----:B------:R-:W3:Y:S01]  /*20b0*/  LDC.64 R4, c[0x0][0x3a0] ;  /* 0x0000e800ff047b82 */ /* 0x000ee20000000a00 */
[----:B0-----:R-:W-:-:S05]  /*20c0*/  IADD3 R0, PT, PT, R0, UR5, RZ ;  /* 0x0000000500007c10 */ /* 0x001fca000fffe0ff */
[----:B-1----:R-:W-:-:S04]  /*20d0*/  IMAD R59, R59, R2, R0 ;  /* 0x000000023b3b7224 */ /* 0x002fc800078e0200 */
[----:B---3--:R-:W-:-:S05]  /*20e0*/  IMAD.WIDE.U32 R6, R59, 0x4, R4 ;  /* 0x000000043b067825 */ /* 0x008fca00078e0004 */
[----:B------:R-:W2:Y:S01]  /*20f0*/  LDG.E R0, desc[UR10][R6.64] ;  /* 0x0000000a06007981 */ /* 0x000ea2000c1e1900 */
[----:B------:R-:W-:Y:S01]  /*2100*/  LEA R11, R2, R59, 0x2 ;  /* 0x0000003b020b7211 */ /* 0x000fe200078e10ff */
[----:B--2---:R-:W-:-:S04]  /*2110*/  FMUL R9, R0, UR4 ;  /* 0x0000000400097c20 */ /* 0x004fc80008400000 */
[----:B------:R-:W-:Y:S01]  /*2120*/  FFMA R13, R30, R3, R9 ;  /* 0x000000031e0d7223 */ /* 0x000fe20000000009 */
[----:B------:R-:W-:-:S04]  /*2130*/  IMAD.WIDE.U32 R8, R11, 0x4, R4 ;  /* 0x000000040b087825 */ /* 0x000fc800078e0004 */
[----:B------:R0:W-:Y:S04]  /*2140*/  STG.E desc[UR10][R6.64], R13 ;  /* 0x0000000d06007986 */ /* 0x0001e8000c10190a */
[----:B------:R-:W2:Y:S01]  /*2150*/  LDG.E R0, desc[UR10][R8.64] ;  /* 0x0000000a08007981 */ /* 0x000ea2000c1e1900 */
[----:B------:R-:W-:-:S05]  /*2160*/  LEA R15, R2, R59, 0x3 ;  /* 0x0000003b020f7211 */ /* 0x000fca00078e18ff */
[----:B------:R-:W-:-:S04]  /*2170*/  IMAD.WIDE.U32 R10, R15, 0x4, R4 ;  /* 0x000000040f0a7825 */ /* 0x000fc800078e0004 */
        /* <DEDUP_REMOVED lines=20> */
[----:B------:R-:W-:Y:S04]  /*22c0*/  STG.E desc[UR10][R8.64], R17 ;  /* 0x0000001108007986 */ /* 0x000fe8000c10190a */
[----:B------:R-:W2:Y:S01]  /*22d0*/  LDG.E R0, desc[UR10][R10.64] ;  /* 0x0000000a0a007981 */ /* 0x000ea2000c1e1900 */
[----:B------:R-:W-:-:S05]  /*22e0*/  LEA R59, R2, R59, 0x3 ;  /* 0x0000003b023b7211 */ /* 0x000fca00078e18ff */
[----:B-1----:R-:W-:-:S04]  /*22f0*/  IMAD.WIDE.U32 R6, R59, 0x4, R4 ;  /* 0x000000043b067825 */ /* 0x002fc800078e0004 */
[----:B--2---:R-:W-:-:S04]  /*2300*/  FMUL R0, R0, UR4 ;  /* 0x0000000400007c20 */ /* 0x004fc80008400000 */
[----:B------:R-:W-:-:S05]  /*2310*/  FFMA R21, R21, R3, R0 ;  /* 0x0000000315157223 */ /* 0x000fca0000000000 */
[----:B------:R-:W-:Y:S04]  /*2320*/  STG.E desc[UR10][R10.64], R21 ;  /* 0x000000150a007986 */ /* 0x000fe8000c10190a */
[----:B------:R-:W2:Y:S01]  /*2330*/  LDG.E R0, desc[UR10][R6.64] ;  /* 0x0000000a06007981 */ /* 0x000ea2000c1e1900 */
[----:B------:R-:W-:-:S05]  /*2340*/  LEA R59, R2, R59, 0x2 ;  /* 0x0000003b023b7211 */ /* 0x000fca00078e10ff */
        /* <DEDUP_REMOVED lines=9> */
.L_x_11:
        /* <DEDUP_REMOVED lines=10> */
.L_x_35:


//--------------------- .text._Z17removePadZeros_rmjjjjPKfPf --------------------------
	.section	.text._Z17removePadZeros_rmjjjjPKfPf,"ax",@progbits
	.align	128
        .global         _Z17removePadZeros_rmjjjjPKfPf
        .type           _Z17removePadZeros_rmjjjjPKfPf,@function
        .size           _Z17removePadZeros_rmjjjjPKfPf,(.L_x_36 - _Z17removePadZeros_rmjjjjPKfPf)
        .other          _Z17removePadZeros_rmjjjjPKfPf,@"STO_CUDA_ENTRY STV_DEFAULT"
_Z17removePadZeros_rmjjjjPKfPf:
.text._Z17removePadZeros_rmjjjjPKfPf:
[----:B------:R-:W-:Y:S01]  /*0000*/  LDC R1, c[0x0][0x37c] ;  /* 0x0000df00ff017b82 */ /* 0x000fe20000000800 */
[----:B------:R-:W0:Y:S01]  /*0010*/  S2R R7, SR_CTAID.Y ;  /* 0x0000000000077919 */ /* 0x000e220000002600 */
[----:B------:R-:W1:Y:S01]  /*0020*/  LDCU.64 UR6, c[0x0][0x388] ;  /* 0x00007100ff0677ac */ /* 0x000e620008000a00 */
[----:B------:R-:W0:Y:S01]  /*0030*/  S2R R2, SR_TID.Y ;  /* 0x0000000000027919 */ /* 0x000e220000002200 */
[----:B------:R-:W2:Y:S01]  /*0040*/  S2R R0, SR_CTAID.X ;  /* 0x0000000000007919 */ /* 0x000ea20000002500 */
[----:B------:R-:W2:Y:S01]  /*0050*/  S2R R3, SR_TID.X ;  /* 0x0000000000037919 */ /* 0x000ea20000002100 */
[----:B0-----:R-:W-:-:S04]  /*0060*/  LEA R7, R7, R2, 0x4 ;  /* 0x0000000207077211 */ /* 0x001fc800078e20ff */
[----:B-1----:R-:W-:Y:S02]  /*0070*/  ISETP.GE.U32.AND P0, PT, R7, UR6, PT ;  /* 0x0000000607007c0c */ /* 0x002fe4000bf06070 */
[----:B--2---:R-:W-:-:S04]  /*0080*/  LEA R0, R0, R3, 0x4 ;  /* 0x0000000300007211 */ /* 0x004fc800078e20ff */
[----:B------:R-:W-:-:S13]  /*0090*/  ISETP.GE.U32.OR P0, PT, R0, UR7, P0 ;  /* 0x0000000700007c0c */ /* 0x000fda0008706470 */
[----:B------:R-:W-:Y:S05]  /*00a0*/  @P0 EXIT ;  /* 0x000000000000094d */ /* 0x000fea0003800000 */
[----:B------:R-:W0:Y:S01]  /*00b0*/  LDC.64 R2, c[0x0][0x390] ;  /* 0x0000e400ff027b82 */ /* 0x000e220000000a00 */
[----:B------:R-:W1:Y:S01]  /*00c0*/  LDCU UR6, c[0x0][0x384] ;  /* 0x00007080ff0677ac */ /* 0x000e620008000800 */
[----:B------:R-:W2:Y:S01]  /*00d0*/  LDCU.64 UR4, c[0x0][0x358] ;  /* 0x00006b00ff0477ac */ /* 0x000ea20008000a00 */
[----:B-1----:R-:W-:-:S04]  /*00e0*/  IMAD R5, R7, UR6, R0 ;  /* 0x0000000607057c24 */ /* 0x002fc8000f8e0200 */
[----:B0-----:R-:W-:Y:S02]  /*00f0*/  IMAD.WIDE.U32 R2, R5, 0x4, R2 ;  /* 0x0000000405027825 */ /* 0x001fe400078e0002 */
[----:B------:R-:W0:Y:S04]  /*0100*/  LDC.64 R4, c[0x0][0x398] ;  /* 0x0000e600ff047b82 */ /* 0x000e280000000a00 */
[----:B--2---:R-:W2:Y:S01]  /*0110*/  LDG.E R3, desc[UR4][R2.64] ;  /* 0x0000000402037981 */ /* 0x004ea2000c1e1900 */
[----:B------:R-:W-:-:S04]  /*0120*/  IMAD R7, R7, UR7, R0 ;  /* 0x0000000707077c24 */ /* 0x000fc8000f8e0200 */
[----:B0-----:R-:W-:-:S05]  /*0130*/  IMAD.WIDE.U32 R4, R7, 0x4, R4 ;  /* 0x0000000407047825 */ /* 0x001fca00078e0004 */
[----:B--2---:R-:W-:Y:S01]  /*0140*/  STG.E desc[UR4][R4.64], R3 ;  /* 0x0000000304007986 */ /* 0x004fe2000c101904 */
[----:B------:R-:W-:Y:S05]  /*0150*/  EXIT ;  /* 0x000000000000794d */ /* 0x000fea0003800000 */
.L_x_12:
        /* <DEDUP_REMOVED lines=10> */
.L_x_36:


//--------------------- .text._Z11padZeros_rmjjjjPKfPf --------------------------
	.section	.text._Z11padZeros_rmjjjjPKfPf,"ax",@progbits
	.align	128
        .global         _Z11padZeros_rmjjjjPKfPf
        .type           _Z11padZeros_rmjjjjPKfPf,@function
        .size           _Z11padZeros_rmjjjjPKfPf,(.L_x_37 - _Z11padZeros_rmjjjjPKfPf)
        .other          _Z11padZeros_rmjjjjPKfPf,@"STO_CUDA_ENTRY STV_DEFAULT"
_Z11padZeros_rmjjjjPKfPf:
.text._Z11padZeros_rmjjjjPKfPf:
        /* <DEDUP_REMOVED lines=11> */
[----:B------:R-:W0:Y:S01]  /*00b0*/  LDCU.64 UR8, c[0x0][0x380] ;  /* 0x00007000ff0877ac */ /* 0x000e220008000a00 */
[----:B------:R-:W1:Y:S01]  /*00c0*/  LDC.64 R4, c[0x0][0x398] ;  /* 0x0000e600ff047b82 */ /* 0x000e620000000a00 */
[C---:B------:R-:W-:Y:S01]  /*00d0*/  IMAD R3, R7.reuse, UR7, R0 ;  /* 0x0000000707037c24 */ /* 0x040fe2000f8e0200 */
[----:B------:R-:W-:Y:S01]  /*00e0*/  BSSY.RECONVERGENT B0, `(.L_x_13) ;  /* 0x000000b000007945 */ /* 0x000fe20003800200 */
[----:B------:R-:W2:Y:S01]  /*00f0*/  LDCU.64 UR4, c[0x0][0x358] ;  /* 0x00006b00ff0477ac */ /* 0x000ea20008000a00 */
[----:B0-----:R-:W-:-:S04]  /*0100*/  ISETP.GE.U32.AND P0, PT, R7, UR8, PT ;  /* 0x0000000807007c0c */ /* 0x001fc8000bf06070 */
[----:B------:R-:W-:Y:S01]  /*0110*/  ISETP.GE.U32.OR P0, PT, R0, UR9, P0 ;  /* 0x0000000900007c0c */ /* 0x000fe20008706470 */
[----:B-1----:R-:W-:-:S04]  /*0120*/  IMAD.WIDE.U32 R4, R3, 0x4, R4 ;  /* 0x0000000403047825 */ /* 0x002fc800078e0004 */
[----:B------:R-:W-:-:S08]  /*0130*/  HFMA2 R3, -RZ, RZ, 0, 0 ;  /* 0x00000000ff037431 */ /* 0x000fd000000001ff */
[----:B--2---:R-:W-:Y:S05]  /*0140*/  @P0 BRA `(.L_x_14) ;  /* 0x0000000000100947 */ /* 0x004fea0003800000 */
[----:B------:R-:W0:Y:S01]  /*0150*/  LDC.64 R2, c[0x0][0x390] ;  /* 0x0000e400ff027b82 */ /* 0x000e220000000a00 */
[----:B------:R-:W-:-:S04]  /*0160*/  IMAD R7, R7, UR9, R0 ;  /* 0x0000000907077c24 */ /* 0x000fc8000f8e0200 */
[----:B0-----:R-:W-:-:S06]  /*0170*/  IMAD.WIDE.U32 R2, R7, 0x4, R2 ;  /* 0x0000000407027825 */ /* 0x001fcc00078e0002 */
[----:B------:R0:W5:Y:S02]  /*0180*/  LDG.E R3, desc[UR4][R2.64] ;  /* 0x0000000402037981 */ /* 0x000164000c1e1900 */
.L_x_14:
[----:B------:R-:W-:Y:S05]  /*0190*/  BSYNC.RECONVERGENT B0 ;  /* 0x0000000000007941 */ /* 0x000fea0003800200 */
.L_x_13:
[----:B-----5:R-:W-:Y:S01]  /*01a0*/  STG.E desc[UR4][R4.64], R3 ;  /* 0x0000000304007986 */ /* 0x020fe2000c101904 */
[----:B------:R-:W-:Y:S05]  /*01b0*/  EXIT ;  /* 0x000000000000794d */ /* 0x000fea0003800000 */
.L_x_15:
        /* <DEDUP_REMOVED lines=12> */
.L_x_37:


//--------------------- .text._Z16sgemm_4_moreworkPKfjS0_jPfjffjjj --------------------------
	.section	.text._Z16sgemm_4_moreworkPKfjS0_jPfjffjjj,"ax",@progbits
	.align	128
        .global         _Z16sgemm_4_moreworkPKfjS0_jPfjffjjj
        .type           _Z16sgemm_4_moreworkPKfjS0_jPfjffjjj,@function
        .size           _Z16sgemm_4_moreworkPKfjS0_jPfjffjjj,(.L_x_38 - _Z16sgemm_4_moreworkPKfjS0_jPfjffjjj)
        .other          _Z16sgemm_4_moreworkPKfjS0_jPfjffjjj,@"STO_CUDA_ENTRY STV_DEFAULT"
_Z16sgemm_4_moreworkPKfjS0_jPfjffjjj:
.text._Z16sgemm_4_moreworkPKfjS0_jPfjffjjj:
[----:B------:R-:W-:Y:S08]  /*0000*/  LDC R1, c[0x0][0x37c] ;  /* 0x0000df00ff017b82 */ /* 0x000ff00000000800 */
[----:B------:R-:W0:Y:S01]  /*0010*/  S2UR UR4, SR_CTAID.Y ;  /* 0x00000000000479c3 */ /* 0x000e220000002600 */
[----:B------:R-:W1:Y:S01]  /*0020*/  S2R R0, SR_CTAID.X ;  /* 0x0000000000007919 */ /* 0x000e620000002500 */
[----:B------:R-:W2:Y:S01]  /*0030*/  LDCU UR9, c[0x0][0x388] ;  /* 0x00007100ff0977ac */ /* 0x000ea20008000800 */
[----:B------:R-:W-:Y:S01]  /*0040*/  HFMA2 R23, -RZ, RZ, 0, 0 ;  /* 0x00000000ff177431 */ /* 0x000fe200000001ff */
[----:B------:R-:W-:Y:S01]  /*0050*/  MOV R17, RZ ;  /* 0x000000ff00117202 */ /* 0x000fe20000000f00 */
[----:B------:R-:W3:Y:S01]  /*0060*/  S2R R25, SR_TID.Y ;  /* 0x0000000000197919 */ /* 0x000ee20000002200 */
[----:B------:R-:W4:Y:S01]  /*0070*/  LDCU UR12, c[0x0][0x3b4] ;  /* 0x00007680ff0c77ac */ /* 0x000f220008000800 */
[----:B------:R-:W-:Y:S01]  /*0080*/  HFMA2 R19, -RZ, RZ, 0, 0 ;  /* 0x00000000ff137431 */ /* 0x000fe200000001ff */
[----:B------:R-:W-:Y:S01]  /*0090*/  MOV R21, RZ ;  /* 0x000000ff00157202 */ /* 0x000fe20000000f00 */
[----:B------:R-:W5:Y:S01]  /*00a0*/  S2R R2, SR_TID.X ;  /* 0x0000000000027919 */ /* 0x000f620000002100 */
[----:B------:R-:W1:Y:S01]  /*00b0*/  LDCU.64 UR10, c[0x0][0x358] ;  /* 0x00006b00ff0a77ac */ /* 0x000e620008000a00 */
[----:B0-----:R-:W-:-:S04]  /*00c0*/  USHF.L.U32 UR4, UR4, 0x5, URZ ;  /* 0x0000000504047899 */ /* 0x001fc800080006ff */
[----:B--2---:R-:W-:-:S04]  /*00d0*/  UIMAD UR5, UR4, UR9, URZ ;  /* 0x00000009040572a4 */ /* 0x004fc8000f8e02ff */
[----:B----4-:R-:W-:Y:S01]  /*00e0*/  UIADD3 UR8, UPT, UPT, UR5, UR12, URZ ;  /* 0x0000000c05087290 */ /* 0x010fe2000fffe0ff */
[----:B-1----:R-:W-:-:S03]  /*00f0*/  SHF.L.U32 R0, R0, 0x5, RZ ;  /* 0x0000000500007819 */ /* 0x002fc600000006ff */
[----:B------:R-:W-:Y:S01]  /*0100*/  UISETP.GE.U32.AND UP0, UPT, UR5, UR8, UPT ;  /* 0x000000080500728c */ /* 0x000fe2000bf06070 */
[----:B---3--:R-:W-:Y:S02]  /*0110*/  IADD3 R30, PT, PT, R25, UR4, RZ ;  /* 0x00000004191e7c10 */ /* 0x008fe4000fffe0ff */
[----:B-----5:R-:W-:Y:S02]  /*0120*/  IADD3 R31, PT, PT, R0, R2, RZ ;  /* 0x00000002001f7210 */ /* 0x020fe40007ffe0ff */
[----:B------:R-:W-:Y:S02]  /*0130*/  IADD3 R28, PT, PT, R30, 0x10, RZ ;  /* 0x000000101e1c7810 */ /* 0x000fe40007ffe0ff */
[----:B------:R-:W-:Y:S02]  /*0140*/  IADD3 R29, PT, PT, R31, 0x10, RZ ;  /* 0x000000101f1d7810 */ /* 0x000fe40007ffe0ff */
[----:B------:R-:W-:Y:S05]  /*0150*/  BRA.U UP0, `(.L_x_16) ;  /* 0x0000001100e07547 */ /* 0x000fea000b800000 */
[----:B------:R-:W0:Y:S01]  /*0160*/  S2UR UR7, SR_CgaCtaId ;  /* 0x00000000000779c3 */ /* 0x000e220000008800 */
[----:B------:R-:W1:Y:S01]  /*0170*/  LDCU UR13, c[0x0][0x3b8] ;  /* 0x00007700ff0d77ac */ /* 0x000e620008000800 */
[----:B------:R-:W-:Y:S02]  /*0180*/  IADD3 R4, PT, PT, R2, UR5, RZ ;  /* 0x0000000502047c10 */ /* 0x000fe4000fffe0ff */
[----:B------:R-:W-:Y:S01]  /*0190*/  IADD3 R3, PT, PT, R25, 0x10, RZ ;  /* 0x0000001019037810 */ /* 0x000fe20007ffe0ff */
[----:B------:R-:W-:Y:S01]  /*01a0*/  UMOV UR4, 0x400 ;  /* 0x0000040000047882 */ /* 0x000fe20000000000 */
[----:B------:R-:W-:Y:S01]  /*01b0*/  UIADD3 UR6, UPT, UPT, UR5, 0x10, URZ ;  /* 0x0000001005067890 */ /* 0x000fe2000fffe0ff */
[----:B------:R-:W-:Y:S01]  /*01c0*/  MOV R21, RZ ;  /* 0x000000ff00157202 */ /* 0x000fe20000000f00 */
[----:B------:R-:W2:Y:S01]  /*01d0*/  LDC R5, c[0x0][0x398] ;  /* 0x0000e600ff057b82 */ /* 0x000ea20000000800 */
[----:B------:R-:W-:Y:S01]  /*01e0*/  UIADD3 UR5, UPT, UPT, UR4, 0x1000, URZ ;  /* 0x0000100004057890 */ /* 0x000fe2000fffe0ff */
[----:B------:R-:W-:Y:S01]  /*01f0*/  MOV R19, RZ ;  /* 0x000000ff00137202 */ /* 0x000fe20000000f00 */
[----:B------:R-:W3:Y:S01]  /*0200*/  LDCU UR14, c[0x0][0x3b8] ;  /* 0x00007700ff0e77ac */ /* 0x000ee20008000800 */
[----:B------:R-:W-:-:S02]  /*0210*/  MOV R17, RZ ;  /* 0x000000ff00117202 */ /* 0x000fc40000000f00 */
[----:B------:R-:W-:Y:S02]  /*0220*/  MOV R23, RZ ;  /* 0x000000ff00177202 */ /* 0x000fe40000000f00 */
[----:B-1----:R-:W-:Y:S01]  /*0230*/  ISETP.GE.U32.AND P3, PT, R30, UR13, PT ;  /* 0x0000000d1e007c0c */ /* 0x002fe2000bf66070 */
[----:B0-----:R-:W-:Y:S02]  /*0240*/  ULEA UR4, UR7, UR4, 0x18 ;  /* 0x0000000407047291 */ /* 0x001fe4000f8ec0ff */
[----:B------:R-:W-:-:S04]  /*0250*/  ULEA UR5, UR7, UR5, 0x18 ;  /* 0x0000000507057291 */ /* 0x000fc8000f8ec0ff */
[----:B------:R-:W-:Y:S01]  /*0260*/  LEA R27, R25, UR4, 0x7 ;  /* 0x00000004191b7c11 */ /* 0x000fe2000f8e38ff */
[--C-:B--2---:R-:W-:Y:S02]  /*0270*/  IMAD R7, R3, R5, R0.reuse ;  /* 0x0000000503077224 */ /* 0x104fe400078e0200 */
[--C-:B------:R-:W-:Y:S01]  /*0280*/  IMAD R32, R5, UR12, R0.reuse ;  /* 0x0000000c05207c24 */ /* 0x100fe2000f8e0200 */
[----:B------:R-:W-:Y:S01]  /*0290*/  LEA R26, R2, R27, 0x2 ;  /* 0x0000001b021a7211 */ /* 0x000fe200078e10ff */
[C---:B------:R-:W-:Y:S01]  /*02a0*/  IMAD R5, R25.reuse, R5, R0 ;  /* 0x0000000519057224 */ /* 0x040fe200078e0200 */
[----:B------:R-:W-:Y:S01]  /*02b0*/  LEA R25, R25, UR5, 0x7 ;  /* 0x0000000519197c11 */ /* 0x000fe2000f8e38ff */
[--C-:B------:R-:W-:Y:S01]  /*02c0*/  IMAD R0, R30, UR9, R2.reuse ;  /* 0x000000091e007c24 */ /* 0x100fe2000f8e0202 */
[C---:B------:R-:W-:Y:S01]  /*02d0*/  IADD3 R24, PT, PT, R7.reuse, 0x10, RZ ;  /* 0x0000001007187810 */ /* 0x040fe20007ffe0ff */
[----:B------:R-:W-:Y:S01]  /*02e0*/  IMAD R3, R28, UR9, R2 ;  /* 0x000000091c037c24 */ /* 0x000fe2000f8e0202 */
[-C--:B------:R-:W-:Y:S01]  /*02f0*/  IADD3 R7, PT, PT, R7, R2.reuse, RZ ;  /* 0x0000000207077210 */ /* 0x080fe20007ffe0ff */
[----:B------:R-:W0:Y:S01]  /*0300*/  LDCU UR12, c[0x0][0x3bc] ;  /* 0x00007780ff0c77ac */ /* 0x000e220008000800 */
[----:B------:R-:W-:-:S02]  /*0310*/  IADD3 R6, PT, PT, R5, R2, RZ ;  /* 0x0000000205067210 */ /* 0x000fc40007ffe0ff */
[----:B------:R-:W-:Y:S02]  /*0320*/  LEA R25, R2, R25, 0x2 ;  /* 0x0000001902197211 */ /* 0x000fe400078e10ff */
[----:B------:R-:W-:Y:S02]  /*0330*/  IADD3 R0, PT, PT, R0, 0x10, RZ ;  /* 0x0000001000007810 */ /* 0x000fe40007ffe0ff */
[----:B------:R-:W-:Y:S02]  /*0340*/  IADD3 R5, PT, PT, R5, 0x10, RZ ;  /* 0x0000001005057810 */ /* 0x000fe40007ffe0ff */
[----:B---3--:R-:W-:-:S07]  /*0350*/  LEA R2, R2, UR5, 0x2 ;  /* 0x0000000502027c11 */ /* 0x008fce000f8e10ff */
.L_x_17:
[----:B------:R-:W-:Y:S02]  /*0360*/  IADD3 R12, PT, PT, R4, 0x10, RZ ;  /* 0x00000010040c7810 */ /* 0x000fe40007ffe0ff */
[----:B------:R-:W-:Y:S02]  /*0370*/  ISETP.GE.U32.AND P0, PT, R28, UR14, PT ;  /* 0x0000000e1c007c0c */ /* 0x000fe4000bf06070 */
[----:B------:R-:W-:Y:S02]  /*0380*/  ISETP.GE.U32.OR P5, PT, R12, UR8, P3 ;  /* 0x000000080c007c0c */ /* 0x000fe40009fa6470 */
[----:B------:R-:W-:-:S11]  /*0390*/  ISETP.GE.U32.OR P6, PT, R4, UR8, P0 ;  /* 0x0000000804007c0c */ /* 0x000fd600087c6470 */
[----:B------:R-:W1:Y:S08]  /*03a0*/  @!P5 LDC.64 R10, c[0x0][0x380] ;  /* 0x0000e000ff0adb82 */ /* 0x000e700000000a00 */
[----:B------:R-:W2:Y:S01]  /*03b0*/  @!P6 LDC.64 R8, c[0x0][0x380] ;  /* 0x0000e000ff08eb82 */ /* 0x000ea20000000a00 */
[----:B-1----:R-:W-:-:S06]  /*03c0*/  @!P5 IMAD.WIDE.U32 R10, R0, 0x4, R10 ;  /* 0x00000004000ad825 */ /* 0x002fcc00078e000a */
[----:B------:R-:W3:Y:S01]  /*03d0*/  @!P5 LDG.E R11, desc[UR10][R10.64] ;  /* 0x0000000a0a0bd981 */ /* 0x000ee2000c1e1900 */
[----:B--2---:R-:W-:-:S05]  /*03e0*/  @!P6 IMAD.WIDE.U32 R8, R3, 0x4, R8 ;  /* 0x000000040308e825 */ /* 0x004fca00078e0008 */
[----:B------:R-:W2:Y:S01]  /*03f0*/  @!P6 LDG.E R33, desc[UR10][R8.64] ;  /* 0x0000000a0821e981 */ /* 0x000ea2000c1e1900 */
[----:B------:R-:W-:Y:S02]  /*0400*/  IADD3 R13, PT, PT, R5, -0x10, RZ ;  /* 0xfffffff0050d7810 */ /* 0x000fe40007ffe0ff */
[----:B------:R-:W-:Y:S02]  /*0410*/  IADD3 R15, PT, PT, R24, -0x10, RZ ;  /* 0xfffffff0180f7810 */ /* 0x000fe40007ffe0ff */
[----:B------:R-:W-:Y:S02]  /*0420*/  ISETP.GE.U32.OR P0, PT, R12, UR8, P0 ;  /* 0x000000080c007c0c */ /* 0x000fe40008706470 */
[----:B------:R-:W-:Y:S01]  /*0430*/  ISETP.GE.U32.OR P4, PT, R4, UR8, P3 ;  /* 0x0000000804007c0c */ /* 0x000fe20009f86470 */
[----:B------:R-:W-:Y:S01]  /*0440*/  STS [R26+0x40], RZ ;  /* 0x000040ff1a007388 */ /* 0x000fe20000000800 */
[-C--:B------:R-:W-:Y:S02]  /*0450*/  ISETP.GE.U32.AND P2, PT, R13, R32.reuse, PT ;  /* 0x000000200d00720c */ /* 0x080fe40003f46070 */
[----:B------:R-:W-:Y:S01]  /*0460*/  ISETP.GE.U32.AND P1, PT, R15, R32, PT ;  /* 0x000000200f00720c */ /* 0x000fe20003f26070 */
[----:B------:R-:W-:Y:S04]  /*0470*/  STS [R26+0x800], RZ ;  /* 0x000800ff1a007388 */ /* 0x000fe80000000800 */
[----:B------:R-:W-:Y:S02]  /*0480*/  STS [R26+0x840], RZ ;  /* 0x000840ff1a007388 */ /* 0x000fe40000000800 */
[----:B------:R-:W1:Y:S02]  /*0490*/  @!P0 LDC.64 R14, c[0x0][0x380] ;  /* 0x0000e000ff0e8b82 */ /* 0x000e640000000a00 */
[----:B------:R-:W-:Y:S04]  /*04a0*/  STS [R26], RZ ;  /* 0x000000ff1a007388 */ /* 0x000fe80000000800 */
[----:B------:R-:W-:Y:S02]  /*04b0*/  STS [R25], RZ ;  /* 0x000000ff19007388 */ /* 0x000fe40000000800 */
[----:B------:R-:W4:Y:S02]  /*04c0*/  @!P4 LDC.64 R36, c[0x0][0x380] ;  /* 0x0000e000ff24cb82 */ /* 0x000f240000000a00 */
[----:B------:R-:W-:Y:S04]  /*04d0*/  STS [R25+0x40], RZ ;  /* 0x000040ff19007388 */ /* 0x000fe80000000800 */
[----:B------:R-:W-:Y:S04]  /*04e0*/  STS [R25+0x800], RZ ;  /* 0x000800ff19007388 */ /* 0x000fe80000000800 */
[----:B------:R-:W-:Y:S01]  /*04f0*/  STS [R25+0x840], RZ ;  /* 0x000840ff19007388 */ /* 0x000fe20000000800 */
[----:B------:R-:W-:-:S05]  /*0500*/  @!P4 IADD3 R16, PT, PT, R0, -0x10, RZ ;  /* 0xfffffff00010c810 */ /* 0x000fca0007ffe0ff */
[----:B----4-:R-:W-:-:S06]  /*0510*/  @!P4 IMAD.WIDE.U32 R36, R16, 0x4, R36 ;  /* 0x000000041024c825 */ /* 0x010fcc00078e0024 */
[----:B------:R-:W4:Y:S04]  /*0520*/  @!P4 LDG.E R37, desc[UR10][R36.64] ;  /* 0x0000000a2425c981 */ /* 0x000f28000c1e1900 */
[----:B---3--:R3:W-:Y:S01]  /*0530*/  @!P5 STS [R26+0x40], R11 ;  /* 0x0000400b1a00d388 */ /* 0x0087e20000000800 */
[----:B0-----:R-:W-:Y:S02]  /*0540*/  ISETP.GE.U32.OR P5, PT, R31, UR12, P2 ;  /* 0x0000000c1f007c0c */ /* 0x001fe400097a6470 */
[C---:B------:R-:W-:Y:S01]  /*0550*/  ISETP.GE.U32.OR P2, PT, R29.reuse, UR12, P2 ;  /* 0x0000000c1d007c0c */ /* 0x040fe20009746470 */
[----:B--2---:R0:W-:Y:S01]  /*0560*/  @!P6 STS [R26+0x800], R33 ;  /* 0x000800211a00e388 */ /* 0x0041e20000000800 */
[----:B------:R-:W-:Y:S02]  /*0570*/  ISETP.GE.U32.OR P6, PT, R29, UR12, P1 ;  /* 0x0000000c1d007c0c */ /* 0x000fe40008fc6470 */
[----:B------:R-:W-:-:S07]  /*0580*/  ISETP.GE.U32.OR P1, PT, R31, UR12, P1 ;  /* 0x0000000c1f007c0c */ /* 0x000fce0008f26470 */
[----:B------:R-:W2:Y:S08]  /*0590*/  @!P5 LDC.64 R34, c[0x0][0x390] ;  /* 0x0000e400ff22db82 */ /* 0x000eb00000000a00 */
[----:B------:R-:W5:Y:S08]  /*05a0*/  @!P2 LDC.64 R12, c[0x0][0x390] ;  /* 0x0000e400ff0cab82 */ /* 0x000f700000000a00 */
[----:B------:R-:W5:Y:S08]  /*05b0*/  @!P6 LDC.64 R8, c[0x0][0x390] ;  /* 0x0000e400ff08eb82 */ /* 0x000f700000000a00 */
[----:B---3--:R-:W3:Y:S01]  /*05c0*/  @!P1 LDC.64 R10, c[0x0][0x390] ;  /* 0x0000e400ff0a9b82 */ /* 0x008ee20000000a00 */
[----:B0-----:R-:W-:-:S02]  /*05d0*/  @!P0 IADD3 R33, PT, PT, R3, 0x10, RZ ;  /* 0x0000001003218810 */ /* 0x001fc40007ffe0ff */
[----:B------:R-:W-:Y:S02]  /*05e0*/  @!P2 IADD3 R16, PT, PT, R6, 0x10, RZ ;  /* 0x000000100610a810 */ /* 0x000fe40007ffe0ff */
[----:B------:R-:W-:Y:S01]  /*05f0*/  @!P6 IADD3 R18, PT, PT, R7, 0x10, RZ ;  /* 0x000000100712e810 */ /* 0x000fe20007ffe0ff */
[----:B-1----:R-:W-:-:S04]  /*0600*/  @!P0 IMAD.WIDE.U32 R14, R33, 0x4, R14 ;  /* 0x00000004210e8825 */ /* 0x002fc800078e000e */
[----:B--2---:R-:W-:Y:S01]  /*0610*/  @!P5 IMAD.WIDE.U32 R34, R6, 0x4, R34 ;  /* 0x000000040622d825 */ /* 0x004fe200078e0022 */
[----:B------:R0:W2:Y:S03]  /*0620*/  @!P0 LDG.E R33, desc[UR10][R14.64] ;  /* 0x0000000a0e218981 */ /* 0x0000a6000c1e1900 */
[----:B-----5:R-:W-:Y:S02]  /*0630*/  @!P2 IMAD.WIDE.U32 R12, R16, 0x4, R12 ;  /* 0x00000004100ca825 */ /* 0x020fe400078e000c */
[----:B------:R-:W5:Y:S04]  /*0640*/  @!P5 LDG.E R34, desc[UR10][R34.64] ;  /* 0x0000000a2222d981 */ /* 0x000f68000c1e1900 */
[----:B------:R-:W5:Y:S01]  /*0650*/  @!P2 LDG.E R20, desc[UR10][R12.64] ;  /* 0x0000000a0c14a981 */ /* 0x000f62000c1e1900 */
[----:B0-----:R-:W-:-:S04]  /*0660*/  @!P6 IMAD.WIDE.U32 R14, R18, 0x4, R8 ;  /* 0x00000004120ee825 */ /* 0x001fc800078e0008 */
[----:B---3--:R-:W-:Y:S01]  /*0670*/  @!P1 IMAD.WIDE.U32 R10, R7, 0x4, R10 ;  /* 0x00000004070a9825 */ /* 0x008fe200078e000a */
[----:B------:R-:W3:Y:S04]  /*0680*/  @!P6 LDG.E R36, desc[UR10][R14.64] ;  /* 0x0000000a0e24e981 */ /* 0x000ee8000c1e1900 */
[----:B------:R-:W3:Y:S04]  /*0690*/  @!P1 LDG.E R22, desc[UR10][R10.64] ;  /* 0x0000000a0a169981 */ /* 0x000ee8000c1e1900 */
[----:B----4-:R-:W-:Y:S04]  /*06a0*/  @!P4 STS [R26], R37 ;  /* 0x000000251a00c388 */ /* 0x010fe80000000800 */
[----:B--2---:R-:W-:Y:S04]  /*06b0*/  @!P0 STS [R26+0x840], R33 ;  /* 0x000840211a008388 */ /* 0x004fe80000000800 */
[----:B-----5:R-:W-:Y:S04]  /*06c0*/  @!P5 STS [R25], R34 ;  /* 0x000000221900d388 */ /* 0x020fe80000000800 */
[----:B------:R-:W-:Y:S04]  /*06d0*/  @!P2 STS [R25+0x40], R20 ;  /* 0x000040141900a388 */ /* 0x000fe80000000800 */
[----:B---3--:R-:W-:Y:S04]  /*06e0*/  @!P6 STS [R25+0x840], R36 ;  /* 0x000840241900e388 */ /* 0x008fe80000000800 */
[----:B------:R-:W-:Y:S01]  /*06f0*/  @!P1 STS [R25+0x800], R22 ;  /* 0x0008001619009388 */ /* 0x000fe20000000800 */
[----:B------:R-:W-:Y:S06]  /*0700*/  BAR.SYNC.DEFER_BLOCKING 0x0 ;  /* 0x0000000000007b1d */ /* 0x000fec0000010000 */
[----:B------:R-:W-:Y:S04]  /*0710*/  LDS R20, [R2] ;  /* 0x0000000002147984 */ /* 0x000fe80000000800 */
[----:B------:R-:W0:Y:S04]  /*0720*/  LDS.128 R8, [R27] ;  /* 0x000000001b087984 */ /* 0x000e280000000c00 */
[----:B------:R-:W1:Y:S04]  /*0730*/  LDS.128 R12, [R27+0x800] ;  /* 0x000800001b0c7984 */ /* 0x000e680000000c00 */
[----:B------:R-:W2:Y:S04]  /*0740*/  LDS R22, [R2+0x40] ;  /* 0x0000400002167984 */ /* 0x000ea80000000800 */
[----:B------:R-:W3:Y:S04]  /*0750*/  LDS R18, [R2+0x80] ;  /* 0x0000800002127984 */ /* 0x000ee80000000800 */
[----:B------:R-:W4:Y:S04]  /*0760*/  LDS R16, [R2+0xc0] ;  /* 0x0000c00002107984 */ /* 0x000f280000000800 */
[----:B------:R-:W5:Y:S04]  /*0770*/  LDS R35, [R2+0x100] ;  /* 0x0001000002237984 */ /* 0x000f680000000800 */
[----:B------:R-:W5:Y:S01]  /*0780*/  LDS R33, [R2+0x140] ;  /* 0x0001400002217984 */ /* 0x000f620000000800 */
[-C--:B0-----:R-:W-:Y:S01]  /*0790*/  FFMA R21, R8, R20.reuse, R21 ;  /* 0x0000001408157223 */ /* 0x081fe20000000015 */
[----:B-1----:R-:W-:Y:S01]  /*07a0*/  FFMA R20, R12, R20, R17 ;  /* 0x000000140c147223 */ /* 0x002fe20000000011 */
[-C--:B--2---:R-:W-:Y:S01]  /*07b0*/  FFMA R19, R8, R22.reuse, R19 ;  /* 0x0000001608137223 */ /* 0x084fe20000000013 */
[----:B------:R-:W-:Y:S01]  /*07c0*/  FFMA R12, R12, R22, R23 ;  /* 0x000000160c0c7223 */ /* 0x000fe20000000017 */
[C---:B---3--:R-:W-:Y:S01]  /*07d0*/  FFMA R8, R18.reuse, R9, R21 ;  /* 0x0000000912087223 */ /* 0x048fe20000000015 */
[----:B------:R-:W-:-:S02]  /*07e0*/  FFMA R17, R18, R13, R20 ;  /* 0x0000000d12117223 */ /* 0x000fc40000000014 */
[----:B------:R-:W-:Y:S01]  /*07f0*/  LDS.128 R20, [R27+0x810] ;  /* 0x000810001b147984 */ /* 0x000fe20000000c00 */
[C---:B----4-:R-:W-:Y:S01]  /*0800*/  FFMA R18, R16.reuse, R9, R19 ;  /* 0x0000000910127223 */ /* 0x050fe20000000013 */
[----:B------:R-:W-:Y:S02]  /*0810*/  FFMA R13, R16, R13, R12 ;  /* 0x0000000d100d7223 */ /* 0x000fe4000000000c */
[----:B------:R-:W0:Y:S01]  /*0820*/  LDS R12, [R2+0x180] ;  /* 0x00018000020c7984 */ /* 0x000e220000000800 */
[C---:B-----5:R-:W-:Y:S01]  /*0830*/  FFMA R37, R35.reuse, R10, R8 ;  /* 0x0000000a23257223 */ /* 0x060fe20000000008 */
[----:B------:R-:W-:Y:S02]  /*0840*/  FFMA R34, R35, R14, R17 ;  /* 0x0000000e23227223 */ /* 0x000fe40000000011 */
[----:B------:R-:W1:Y:S01]  /*0850*/  LDS R8, [R2+0x1c0] ;  /* 0x0001c00002087984 */ /* 0x000e620000000800 */
[C---:B------:R-:W-:Y:S01]  /*0860*/  FFMA R35, R33.reuse, R10, R18 ;  /* 0x0000000a21237223 */ /* 0x040fe20000000012 */
[----:B------:R-:W-:-:S02]  /*0870*/  FFMA R14, R33, R14, R13 ;  /* 0x0000000e210e7223 */ /* 0x000fc4000000000d */
[----:B------:R-:W-:Y:S04]  /*0880*/  LDS R9, [R2+0x200] ;  /* 0x0002000002097984 */ /* 0x000fe80000000800 */
[----:B------:R-:W2:Y:S04]  /*0890*/  LDS.128 R16, [R27+0x10] ;  /* 0x000010001b107984 */ /* 0x000ea80000000c00 */
[----:B------:R-:W3:Y:S04]  /*08a0*/  LDS R13, [R2+0x240] ;  /* 0x00024000020d7984 */ /* 0x000ee80000000800 */
[----:B------:R-:W4:Y:S01]  /*08b0*/  LDS R10, [R2+0x2c0] ;  /* 0x0002c000020a7984 */ /* 0x000f220000000800 */
[C---:B0-----:R-:W-:Y:S01]  /*08c0*/  FFMA R37, R12.reuse, R11, R37 ;  /* 0x0000000b0c257223 */ /* 0x041fe20000000025 */
[----:B------:R-:W-:Y:S01]  /*08d0*/  FFMA R33, R12, R15, R34 ;  /* 0x0000000f0c217223 */ /* 0x000fe20000000022 */
[C---:B-1----:R-:W-:Y:S01]  /*08e0*/  FFMA R12, R8.reuse, R11, R35 ;  /* 0x0000000b080c7223 */ /* 0x042fe20000000023 */
[----:B------:R-:W-:Y:S01]  /*08f0*/  FFMA R15, R8, R15, R14 ;  /* 0x0000000f080f7223 */ /* 0x000fe2000000000e */
[----:B------:R-:W-:Y:S04]  /*0900*/  LDS R35, [R2+0x300] ;  /* 0x0003000002237984 */ /* 0x000fe80000000800 */
[----:B------:R-:W0:Y:S01]  /*0910*/  LDS R8, [R2+0x280] ;  /* 0x0002800002087984 */ /* 0x000e220000000800 */
[----:B--2---:R-:W-:-:S03]  /*0920*/  FFMA R37, R16, R9, R37 ;  /* 0x0000000910257223 */ /* 0x004fc60000000025 */
[----:B------:R-:W1:Y:S01]  /*0930*/  LDS R14, [R2+0x380] ;  /* 0x00038000020e7984 */ /* 0x000e620000000800 */
[----:B---3--:R-:W-:Y:S01]  /*0940*/  FFMA R11, R16, R13, R12 ;  /* 0x0000000d100b7223 */ /* 0x008fe2000000000c */
[C---:B------:R-:W-:Y:S02]  /*0950*/  FFMA R16, R20.reuse, R9, R33 ;  /* 0x0000000914107223 */ /* 0x040fe40000000021 */
[----:B------:R-:W-:Y:S04]  /*0960*/  LDS R12, [R2+0x3c0] ;  /* 0x0003c000020c7984 */ /* 0x000fe80000000800 */
[----:B------:R-:W2:Y:S01]  /*0970*/  LDS R9, [R2+0x340] ;  /* 0x0003400002097984 */ /* 0x000ea20000000800 */
[----:B------:R-:W-:-:S04]  /*0980*/  FFMA R15, R20, R13, R15 ;  /* 0x0000000d140f7223 */ /* 0x000fc8000000000f */
[----:B----4-:R-:W-:Y:S01]  /*0990*/  FFMA R15, R10, R21, R15 ;  /* 0x000000150a0f7223 */ /* 0x010fe2000000000f */
[C---:B0-----:R-:W-:Y:S01]  /*09a0*/  FFMA R20, R8.reuse, R17, R37 ;  /* 0x0000001108147223 */ /* 0x041fe20000000025 */
[----:B------:R-:W-:Y:S01]  /*09b0*/  FFMA R13, R8, R21, R16 ;  /* 0x00000015080d7223 */ /* 0x000fe20000000010 */
[----:B------:R-:W-:Y:S01]  /*09c0*/  FFMA R8, R10, R17, R11 ;  /* 0x000000110a087223 */ /* 0x000fe2000000000b */
[----:B------:R-:W-:Y:S01]  /*09d0*/  LDS R16, [R2+0x4c0] ;  /* 0x0004c00002107984 */ /* 0x000fe20000000800 */
[C---:B------:R-:W-:Y:S01]  /*09e0*/  FFMA R17, R35.reuse, R18, R20 ;  /* 0x0000001223117223 */ /* 0x040fe20000000014 */
[----:B------:R-:W-:Y:S02]  /*09f0*/  FFMA R10, R35, R22, R13 ;  /* 0x00000016230a7223 */ /* 0x000fe4000000000d */
[----:B------:R-:W-:Y:S01]  /*0a00*/  LDS R20, [R2+0x400] ;  /* 0x0004000002147984 */ /* 0x000fe20000000800 */
[----:B-1----:R-:W-:-:S03]  /*0a10*/  FFMA R17, R14, R19, R17 ;  /* 0x000000130e117223 */ /* 0x002fc60000000011 */
[----:B------:R-:W-:Y:S01]  /*0a20*/  LDS R21, [R2+0x540] ;  /* 0x0005400002157984 */ /* 0x000fe20000000800 */
[C---:B--2---:R-:W-:Y:S01]  /*0a30*/  FFMA R11, R9.reuse, R18, R8 ;  /* 0x00000012090b7223 */ /* 0x044fe20000000008 */
[----:B------:R-:W-:Y:S01]  /*0a40*/  FFMA R15, R9, R22, R15 ;  /* 0x00000016090f7223 */ /* 0x000fe2000000000f */
[----:B------:R-:W-:Y:S01]  /*0a50*/  FFMA R33, R14, R23, R10 ;  /* 0x000000170e217223 */ /* 0x000fe2000000000a */
[----:B------:R-:W-:Y:S01]  /*0a60*/  LDS R22, [R2+0x440] ;  /* 0x0004400002167984 */ /* 0x000fe20000000800 */
[C---:B------:R-:W-:Y:S01]  /*0a70*/  FFMA R19, R12.reuse, R19, R11 ;  /* 0x000000130c137223 */ /* 0x040fe2000000000b */
[----:B------:R-:W-:Y:S02]  /*0a80*/  FFMA R35, R12, R23, R15 ;  /* 0x000000170c237223 */ /* 0x000fe4000000000f */
[----:B------:R-:W0:Y:S04]  /*0a90*/  LDS.128 R8, [R27+0x20] ;  /* 0x000020001b087984 */ /* 0x000e280000000c00 */
[----:B------:R-:W1:Y:S04]  /*0aa0*/  LDS.128 R12, [R27+0x820] ;  /* 0x000820001b0c7984 */ /* 0x000e680000000c00 */
[----:B------:R-:W2:Y:S04]  /*0ab0*/  LDS R18, [R2+0x480] ;  /* 0x0004800002127984 */ /* 0x000ea80000000800 */
[----:B------:R-:W3:Y:S01]  /*0ac0*/  LDS R23, [R2+0x500] ;  /* 0x0005000002177984 */ /* 0x000ee20000000800 */
[C---:B0-----:R-:W-:Y:S01]  /*0ad0*/  FFMA R17, R8.reuse, R20, R17 ;  /* 0x0000001408117223 */ /* 0x041fe20000000011 */
[----:B------:R-:W-:Y:S01]  /*0ae0*/  FFMA R19, R8, R22, R19 ;  /* 0x0000001608137223 */ /* 0x000fe20000000013 */
[C---:B-1----:R-:W-:Y:S01]  /*0af0*/  FFMA R20, R12.reuse, R20, R33 ;  /* 0x000000140c147223 */ /* 0x042fe20000000021 */
[----:B------:R-:W-:-:S02]  /*0b00*/  FFMA R35, R12, R22, R35 ;  /* 0x000000160c237223 */ /* 0x000fc40000000023 */
[----:B------:R-:W0:Y:S01]  /*0b10*/  LDS R12, [R2+0x580] ;  /* 0x00058000020c7984 */ /* 0x000e220000000800 */
[C---:B--2---:R-:W-:Y:S01]  /*0b20*/  FFMA R8, R18.reuse, R9, R17 ;  /* 0x0000000912087223 */ /* 0x044fe20000000011 */
[----:B------:R-:W-:Y:S01]  /*0b30*/  FFMA R17, R18, R13, R20 ;  /* 0x0000000d12117223 */ /* 0x000fe20000000014 */
[C---:B------:R-:W-:Y:S01]  /*0b40*/  FFMA R18, R16.reuse, R9, R19 ;  /* 0x0000000910127223 */ /* 0x040fe20000000013 */
[----:B------:R-:W-:Y:S01]  /*0b50*/  FFMA R13, R16, R13, R35 ;  /* 0x0000000d100d7223 */ /* 0x000fe20000000023 */
[C---:B---3--:R-:W-:Y:S01]  /*0b60*/  FFMA R33, R23.reuse, R10, R8 ;  /* 0x0000000a17217223 */ /* 0x048fe20000000008 */
[----:B------:R-:W-:Y:S01]  /*0b70*/  FFMA R34, R23, R14, R17 ;  /* 0x0000000e17227223 */ /* 0x000fe20000000011 */
[----:B------:R-:W1:Y:S01]  /*0b80*/  LDS R8, [R2+0x5c0] ;  /* 0x0005c00002087984 */ /* 0x000e620000000800 */
[C---:B------:R-:W-:Y:S01]  /*0b90*/  FFMA R35, R21.reuse, R10, R18 ;  /* 0x0000000a15237223 */ /* 0x040fe20000000012 */
[----:B------:R-:W-:Y:S02]  /*0ba0*/  FFMA R14, R21, R14, R13 ;  /* 0x0000000e150e7223 */ /* 0x000fe4000000000d */
[----:B------:R-:W-:Y:S04]  /*0bb0*/  LDS R9, [R2+0x600] ;  /* 0x0006000002097984 */ /* 0x000fe80000000800 */
[----:B------:R-:W2:Y:S04]  /*0bc0*/  LDS.128 R16, [R27+0x30] ;  /* 0x000030001b107984 */ /* 0x000ea80000000c00 */
[----:B------:R-:W3:Y:S04]  /*0bd0*/  LDS R13, [R2+0x640] ;  /* 0x00064000020d7984 */ /* 0x000ee80000000800 */
[----:B------:R-:W4:Y:S04]  /*0be0*/  LDS.128 R20, [R27+0x830] ;  /* 0x000830001b147984 */ /* 0x000f280000000c00 */
[----:B------:R-:W5:Y:S01]  /*0bf0*/  LDS R10, [R2+0x6c0] ;  /* 0x0006c000020a7984 */ /* 0x000f620000000800 */
        /* <DEDUP_REMOVED lines=8> */
[----:B---3--:R-:W-:-:S03]  /*0c80*/  FFMA R11, R16, R13, R12 ;  /* 0x0000000d100b7223 */ /* 0x008fc6000000000c */
[----:B------:R-:W-:Y:S01]  /*0c90*/  LDS R12, [R2+0x7c0] ;  /* 0x0007c000020c7984 */ /* 0x000fe20000000800 */
[----:B----4-:R-:W-:-:S03]  /*0ca0*/  FFMA R16, R20, R9, R33 ;  /* 0x0000000914107223 */ /* 0x010fc60000000021 */
[----:B------:R-:W2:Y:S01]  /*0cb0*/  LDS R9, [R2+0x740] ;  /* 0x0007400002097984 */ /* 0x000ea20000000800 */
[----:B------:R-:W-:-:S04]  /*0cc0*/  FFMA R15, R20, R13, R15 ;  /* 0x0000000d140f7223 */ /* 0x000fc8000000000f */
[----:B-----5:R-:W-:Y:S01]  /*0cd0*/  FFMA R15, R10, R21, R15 ;  /* 0x000000150a0f7223 */ /* 0x020fe2000000000f */
        /* <DEDUP_REMOVED lines=51> */
[-C--:B-----5:R-:W-:Y:S01]  /*1010*/  FFMA R15, R10, R21.reuse, R15 ;  /* 0x000000150a0f7223 */ /* 0x0a0fe2000000000f */
[C---:B0-----:R-:W-:Y:S01]  /*1020*/  FFMA R13, R8.reuse, R21, R16 ;  /* 0x00000015080d7223 */ /* 0x041fe20000000010 */
[-C--:B------:R-:W-:Y:S01]  /*1030*/  FFMA R20, R8, R17.reuse, R37 ;  /* 0x0000001108147223 */ /* 0x080fe20000000025 */
[----:B------:R-:W-:Y:S01]  /*1040*/  FFMA R8, R10, R17, R11 ;  /* 0x000000110a087223 */ /* 0x000fe2000000000b */
[----:B------:R-:W-:Y:S01]  /*1050*/  LDS R16, [R2+0xcc0] ;  /* 0x000cc00002107984 */ /* 0x000fe20000000800 */
[C---:B------:R-:W-:Y:S01]  /*1060*/  FFMA R10, R35.reuse, R22, R13 ;  /* 0x00000016230a7223 */ /* 0x040fe2000000000d */
[----:B------:R-:W-:Y:S02]  /*1070*/  FFMA R17, R35, R18, R20 ;  /* 0x0000001223117223 */ /* 0x000fe40000000014 */
[----:B------:R-:W-:Y:S01]  /*1080*/  LDS R20, [R2+0xc00] ;  /* 0x000c000002147984 */ /* 0x000fe20000000800 */
[C---:B-1----:R-:W-:Y:S01]  /*1090*/  FFMA R21, R14.reuse, R23, R10 ;  /* 0x000000170e157223 */ /* 0x042fe2000000000a */
[C---:B--2---:R-:W-:Y:S01]  /*10a0*/  FFMA R15, R9.reuse, R22, R15 ;  /* 0x00000016090f7223 */ /* 0x044fe2000000000f */
[----:B------:R-:W-:Y:S01]  /*10b0*/  FFMA R33, R9, R18, R8 ;  /* 0x0000001209217223 */ /* 0x000fe20000000008 */
[----:B------:R-:W-:Y:S01]  /*10c0*/  FFMA R17, R14, R19, R17 ;  /* 0x000000130e117223 */ /* 0x000fe20000000011 */
[----:B------:R-:W0:Y:S01]  /*10d0*/  LDS.128 R8, [R27+0x60] ;  /* 0x000060001b087984 */ /* 0x000e220000000c00 */
[C---:B------:R-:W-:Y:S01]  /*10e0*/  FFMA R35, R12.reuse, R23, R15 ;  /* 0x000000170c237223 */ /* 0x040fe2000000000f */
[----:B------:R-:W-:-:S02]  /*10f0*/  FFMA R33, R12, R19, R33 ;  /* 0x000000130c217223 */ /* 0x000fc40000000021 */
[----:B------:R-:W1:Y:S04]  /*1100*/  LDS.128 R12, [R27+0x860] ;  /* 0x000860001b0c7984 */ /* 0x000e680000000c00 */
[----:B------:R-:W2:Y:S04]  /*1110*/  LDS R22, [R2+0xc40] ;  /* 0x000c400002167984 */ /* 0x000ea80000000800 */
[----:B------:R-:W3:Y:S04]  /*1120*/  LDS R18, [R2+0xc80] ;  /* 0x000c800002127984 */ /* 0x000ee80000000800 */
[----:B------:R-:W4:Y:S04]  /*1130*/  LDS R23, [R2+0xd00] ;  /* 0x000d000002177984 */ /* 0x000f280000000800 */
[----:B------:R-:W5:Y:S01]  /*1140*/  LDS R19, [R2+0xd40] ;  /* 0x000d400002137984 */ /* 0x000f620000000800 */
[-C--:B0-----:R-:W-:Y:S01]  /*1150*/  FFMA R17, R8, R20.reuse, R17 ;  /* 0x0000001408117223 */ /* 0x081fe20000000011 */
[----:B-1----:R-:W-:Y:S01]  /*1160*/  FFMA R20, R12, R20, R21 ;  /* 0x000000140c147223 */ /* 0x002fe20000000015 */
[-C--:B--2---:R-:W-:Y:S01]  /*1170*/  FFMA R33, R8, R22.reuse, R33 ;  /* 0x0000001608217223 */ /* 0x084fe20000000021 */
[----:B------:R-:W-:Y:S01]  /*1180*/  FFMA R35, R12, R22, R35 ;  /* 0x000000160c237223 */ /* 0x000fe20000000023 */
[----:B------:R-:W-:Y:S01]  /*1190*/  LDS R8, [R2+0xdc0] ;  /* 0x000dc00002087984 */ /* 0x000fe20000000800 */
[C---:B---3--:R-:W-:Y:S01]  /*11a0*/  FFMA R22, R18.reuse, R9, R17 ;  /* 0x0000000912167223 */ /* 0x048fe20000000011 */
[----:B------:R-:W-:Y:S01]  /*11b0*/  FFMA R17, R18, R13, R20 ;  /* 0x0000000d12117223 */ /* 0x000fe20000000014 */
[C---:B------:R-:W-:Y:S01]  /*11c0*/  FFMA R18, R16.reuse, R9, R33 ;  /* 0x0000000910127223 */ /* 0x040fe20000000021 */
[----:B------:R-:W-:Y:S01]  /*11d0*/  FFMA R13, R16, R13, R35 ;  /* 0x0000000d100d7223 */ /* 0x000fe20000000023 */
[----:B------:R-:W0:Y:S01]  /*11e0*/  LDS R12, [R2+0xd80] ;  /* 0x000d8000020c7984 */ /* 0x000e220000000800 */
[C---:B----4-:R-:W-:Y:S01]  /*11f0*/  FFMA R34, R23.reuse, R14, R17 ;  /* 0x0000000e17227223 */ /* 0x050fe20000000011 */
[-C--:B------:R-:W-:Y:S01]  /*1200*/  FFMA R33, R23, R10.reuse, R22 ;  /* 0x0000000a17217223 */ /* 0x080fe20000000016 */
[C---:B-----5:R-:W-:Y:S01]  /*1210*/  FFMA R35, R19.reuse, R10, R18 ;  /* 0x0000000a13237223 */ /* 0x060fe20000000012 */
[----:B------:R-:W-:Y:S01]  /*1220*/  FFMA R14, R19, R14, R13 ;  /* 0x0000000e130e7223 */ /* 0x000fe2000000000d */
[----:B------:R-:W-:Y:S04]  /*1230*/  LDS R9, [R2+0xe00] ;  /* 0x000e000002097984 */ /* 0x000fe80000000800 */
[----:B------:R-:W1:Y:S04]  /*1240*/  LDS.128 R16, [R27+0x70] ;  /* 0x000070001b107984 */ /* 0x000e680000000c00 */
[----:B------:R-:W2:Y:S04]  /*1250*/  LDS R13, [R2+0xe40] ;  /* 0x000e4000020d7984 */ /* 0x000ea80000000800 */
[----:B------:R-:W3:Y:S04]  /*1260*/  LDS.128 R20, [R27+0x870] ;  /* 0x000870001b147984 */ /* 0x000ee80000000c00 */
[----:B------:R-:W4:Y:S01]  /*1270*/  LDS R10, [R2+0xec0] ;  /* 0x000ec000020a7984 */ /* 0x000f220000000800 */
[C---:B0-----:R-:W-:Y:S01]  /*1280*/  FFMA R37, R12.reuse, R11, R33 ;  /* 0x0000000b0c257223 */ /* 0x041fe20000000021 */
[----:B------:R-:W-:Y:S01]  /*1290*/  FFMA R33, R12, R15, R34 ;  /* 0x0000000f0c217223 */ /* 0x000fe20000000022 */
[C---:B------:R-:W-:Y:S01]  /*12a0*/  FFMA R12, R8.reuse, R11, R35 ;  /* 0x0000000b080c7223 */ /* 0x040fe20000000023 */
[----:B------:R-:W-:Y:S01]  /*12b0*/  FFMA R15, R8, R15, R14 ;  /* 0x0000000f080f7223 */ /* 0x000fe2000000000e */
[----:B------:R-:W-:Y:S04]  /*12c0*/  LDS R35, [R2+0xf00] ;  /* 0x000f000002237984 */ /* 0x000fe80000000800 */
[----:B------:R-:W0:Y:S01]  /*12d0*/  LDS R8, [R2+0xe80] ;  /* 0x000e800002087984 */ /* 0x000e220000000800 */
[----:B-1----:R-:W-:-:S03]  /*12e0*/  FFMA R37, R16, R9, R37 ;  /* 0x0000000910257223 */ /* 0x002fc60000000025 */
[----:B------:R-:W1:Y:S01]  /*12f0*/  LDS R14, [R2+0xf80] ;  /* 0x000f8000020e7984 */ /* 0x000e620000000800 */
[----:B--2---:R-:W-:-:S03]  /*1300*/  FFMA R11, R16, R13, R12 ;  /* 0x0000000d100b7223 */ /* 0x004fc6000000000c */
[----:B------:R-:W-:Y:S01]  /*1310*/  LDS R12, [R2+0xfc0] ;  /* 0x000fc000020c7984 */ /* 0x000fe20000000800 */
[----:B---3--:R-:W-:-:S03]  /*1320*/  FFMA R16, R20, R9, R33 ;  /* 0x0000000914107223 */ /* 0x008fc60000000021 */
[----:B------:R-:W2:Y:S01]  /*1330*/  LDS R33, [R2+0xf40] ;  /* 0x000f400002217984 */ /* 0x000ea20000000800 */
[----:B------:R-:W3:Y:S01]  /*1340*/  LDC R9, c[0x0][0x398] ;  /* 0x0000e600ff097b82 */ /* 0x000ee20000000800 */
[----:B------:R-:W-:Y:S01]  /*1350*/  UIADD3 UR4, UPT, UPT, UR6, 0x10, URZ ;  /* 0x0000001006047890 */ /* 0x000fe2000fffe0ff */
[----:B------:R-:W-:-:S03]  /*1360*/  FFMA R15, R20, R13, R15 ;  /* 0x0000000d140f7223 */ /* 0x000fc6000000000f */
[----:B------:R-:W-:Y:S01]  /*1370*/  UISETP.GE.U32.AND UP0, UPT, UR4, UR8, UPT ;  /* 0x000000080400728c */ /* 0x000fe2000bf06070 */
[----:B----4-:R-:W-:Y:S01]  /*1380*/  FFMA R15, R10, R21, R15 ;  /* 0x000000150a0f7223 */ /* 0x010fe2000000000f */
[----:B------:R-:W-:Y:S02]  /*1390*/  IADD3 R4, PT, PT, R4, 0x20, RZ ;  /* 0x0000002004047810 */ /* 0x000fe40007ffe0ff */
[----:B------:R-:W-:Y:S02]  /*13a0*/  IADD3 R0, PT, PT, R0, 0x20, RZ ;  /* 0x0000002000007810 */ /* 0x000fe40007ffe0ff */
[----:B------:R-:W-:Y:S01]  /*13b0*/  IADD3 R3, PT, PT, R3, 0x20, RZ ;  /* 0x0000002003037810 */ /* 0x000fe20007ffe0ff */
[----:B------:R-:W-:Y:S01]  /*13c0*/  UIADD3 UR6, UPT, UPT, UR6, 0x20, URZ ;  /* 0x0000002006067890 */ /* 0x000fe2000fffe0ff */
[C---:B0-----:R-:W-:Y:S01]  /*13d0*/  FFMA R20, R8.reuse, R17, R37 ;  /* 0x0000001108147223 */ /* 0x041fe20000000025 */
[----:B------:R-:W-:Y:S01]  /*13e0*/  FFMA R13, R8, R21, R16 ;  /* 0x00000015080d7223 */ /* 0x000fe20000000010 */
[----:B------:R-:W-:-:S02]  /*13f0*/  FFMA R8, R10, R17, R11 ;  /* 0x000000110a087223 */ /* 0x000fc4000000000b */
[C---:B------:R-:W-:Y:S01]  /*1400*/  FFMA R21, R35.reuse, R18, R20 ;  /* 0x0000001223157223 */ /* 0x040fe20000000014 */
[----:B------:R-:W-:Y:S01]  /*1410*/  FFMA R10, R35, R22, R13 ;  /* 0x00000016230a7223 */ /* 0x000fe2000000000d */
[----:B---3--:R-:W-:Y:S02]  /*1420*/  LEA R24, R9, R24, 0x5 ;  /* 0x0000001809187211 */ /* 0x008fe400078e28ff */
[C---:B-1----:R-:W-:Y:S01]  /*1430*/  FFMA R21, R14.reuse, R19, R21 ;  /* 0x000000130e157223 */ /* 0x042fe20000000015 */
[----:B------:R-:W-:Y:S01]  /*1440*/  FFMA R17, R14, R23, R10 ;  /* 0x000000170e117223 */ /* 0x000fe2000000000a */
[C---:B--2---:R-:W-:Y:S01]  /*1450*/  FFMA R11, R33.reuse, R18, R8 ;  /* 0x00000012210b7223 */ /* 0x044fe20000000008 */
[----:B------:R-:W-:Y:S01]  /*1460*/  FFMA R22, R33, R22, R15 ;  /* 0x0000001621167223 */ /* 0x000fe2000000000f */
[C---:B------:R-:W-:Y:S02]  /*1470*/  LEA R5, R9.reuse, R5, 0x5 ;  /* 0x0000000509057211 */ /* 0x040fe400078e28ff */
[C---:B------:R-:W-:Y:S01]  /*1480*/  FFMA R19, R12.reuse, R19, R11 ;  /* 0x000000130c137223 */ /* 0x040fe2000000000b */
[----:B------:R-:W-:Y:S01]  /*1490*/  FFMA R23, R12, R23, R22 ;  /* 0x000000170c177223 */ /* 0x000fe20000000016 */
[----:B------:R-:W-:-:S02]  /*14a0*/  LEA R7, R9, R7, 0x5 ;  /* 0x0000000709077211 */ /* 0x000fc400078e28ff */
[----:B------:R-:W-:Y:S01]  /*14b0*/  LEA R6, R9, R6, 0x5 ;  /* 0x0000000609067211 */ /* 0x000fe200078e28ff */
[----:B------:R-:W-:Y:S06]  /*14c0*/  BAR.SYNC.DEFER_BLOCKING 0x0 ;  /* 0x0000000000007b1d */ /* 0x000fec0000010000 */
[----:B------:R-:W-:Y:S05]  /*14d0*/  BRA.U !UP0, `(.L_x_17) ;  /* 0xffffffed08a07547 */ /* 0x000fea000b83ffff */
.L_x_16:
[----:B------:R-:W0:Y:S02]  /*14e0*/  LDCU.64 UR4, c[0x0][0x3b8] ;  /* 0x00007700ff0477ac */ /* 0x000e240008000a00 */
[----:B0-----:R-:W-:-:S04]  /*14f0*/  ISETP.GE.U32.AND P0, PT, R31, UR5, PT ;  /* 0x000000051f007c0c */ /* 0x001fc8000bf06070 */
[----:B------:R-:W-:-:S13]  /*1500*/  ISETP.GE.U32.OR P2, PT, R30, UR4, P0 ;  /* 0x000000041e007c0c */ /* 0x000fda0008746470 */
[----:B------:R-:W0:Y:S08]  /*1510*/  @!P2 LDC.64 R10, c[0x0][0x3a8] ;  /* 0x0000ea00ff0aab82 */ /* 0x000e300000000a00 */
[----:B------:R-:W1:Y:S01]  /*1520*/  @!P2 LDC.64 R4, c[0x0][0x3a0] ;  /* 0x0000e800ff04ab82 */ /* 0x000e620000000a00 */
[----:B------:R-:W-:-:S07]  /*1530*/  ISETP.GE.U32.AND P1, PT, R29, UR5, PT ;  /* 0x000000051d007c0c */ /* 0x000fce000bf26070 */
[----:B------:R-:W2:Y:S01]  /*1540*/  @!P2 LDC R9, c[0x0][0x3b0] ;  /* 0x0000ec00ff09ab82 */ /* 0x000ea20000000800 */
[----:B0-----:R-:W-:-:S04]  /*1550*/  @!P2 IMAD R3, R30, R10, R31 ;  /* 0x0000000a1e03a224 */ /* 0x001fc800078e021f */
[----:B-1----:R-:W-:-:S05]  /*1560*/  @!P2 IMAD.WIDE.U32 R4, R3, 0x4, R4 ;  /* 0x000000040304a825 */ /* 0x002fca00078e0004 */
[----:B------:R-:W2:Y:S01]  /*1570*/  @!P2 LDG.E R0, desc[UR10][R4.64] ;  /* 0x0000000a0400a981 */ /* 0x000ea2000c1e1900 */
[----:B------:R-:W-:-:S13]  /*1580*/  ISETP.GE.U32.OR P3, PT, R30, UR4, P1 ;  /* 0x000000041e007c0c */ /* 0x000fda0008f66470 */
[----:B------:R-:W0:Y:S08]  /*1590*/  @!P3 LDC.64 R2, c[0x0][0x3a8] ;  /* 0x0000ea00ff02bb82 */ /* 0x000e300000000a00 */
[----:B------:R-:W1:Y:S01]  /*15a0*/  @!P3 LDC.64 R6, c[0x0][0x3a0] ;  /* 0x0000e800ff06bb82 */ /* 0x000e620000000a00 */
[----:B--2---:R-:W-:Y:S01]  /*15b0*/  @!P2 FMUL R0, R0, R9 ;  /* 0x000000090000a220 */ /* 0x004fe20000400000 */
[----:B0-----:R-:W-:-:S03]  /*15c0*/  @!P3 IMAD R9, R30, R2, R29 ;  /* 0x000000021e09b224 */ /* 0x001fc600078e021d */
[----:B------:R-:W-:Y:S01]  /*15d0*/  @!P2 FFMA R21, R21, R11, R0 ;  /* 0x0000000b1515a223 */ /* 0x000fe20000000000 */
[----:B-1----:R-:W-:Y:S02]  /*15e0*/  @!P3 IMAD.WIDE.U32 R6, R9, 0x4, R6 ;  /* 0x000000040906b825 */ /* 0x002fe400078e0006 */
[----:B------:R-:W0:Y:S02]  /*15f0*/  @!P3 LDC R9, c[0x0][0x3b0] ;  /* 0x0000ec00ff09bb82 */ /* 0x000e240000000800 */
[----:B------:R1:W-:Y:S04]  /*1600*/  @!P2 STG.E desc[UR10][R4.64], R21 ;  /* 0x000000150400a986 */ /* 0x0003e8000c10190a */
[----:B------:R-:W0:Y:S01]  /*1610*/  @!P3 LDG.E R0, desc[UR10][R6.64] ;  /* 0x0000000a0600b981 */ /* 0x000e22000c1e1900 */
[C---:B------:R-:W-:Y:S01]  /*1620*/  ISETP.GE.U32.OR P0, PT, R28.reuse, UR4, P0 ;  /* 0x000000041c007c0c */ /* 0x040fe20008706470 */
[----:B------:R-:W-:Y:S01]  /*1630*/  BSSY.RECONVERGENT B0, `(.L_x_18) ;  /* 0x000000f000007945 */ /* 0x000fe20003800200 */
[----:B------:R-:W-:Y:S01]  /*1640*/  ISETP.GE.U32.OR P1, PT, R28, UR4, P1 ;  /* 0x000000041c007c0c */ /* 0x000fe20008f26470 */
[----:B0-----:R-:W-:-:S04]  /*1650*/  @!P3 FMUL R0, R0, R9 ;  /* 0x000000090000b220 */ /* 0x001fc80000400000 */
[----:B------:R-:W-:-:S05]  /*1660*/  @!P3 FFMA R3, R19, R3, R0 ;  /* 0x000000031303b223 */ /* 0x000fca0000000000 */
[----:B------:R1:W-:Y:S01]  /*1670*/  @!P3 STG.E desc[UR10][R6.64], R3 ;  /* 0x000000030600b986 */ /* 0x0003e2000c10190a */
[----:B------:R-:W-:Y:S05]  /*1680*/  @P0 BRA `(.L_x_19) ;  /* 0x0000000000240947 */ /* 0x000fea0003800000 */
[----:B-1----:R-:W0:Y:S01]  /*1690*/  LDC.64 R2, c[0x0][0x3a0] ;  /* 0x0000e800ff027b82 */ /* 0x002e220000000a00 */
[----:B------:R-:W1:Y:S01]  /*16a0*/  LDCU.64 UR6, c[0x0][0x3a8] ;  /* 0x00007500ff0677ac */ /* 0x000e620008000a00 */
[----:B------:R-:W2:Y:S01]  /*16b0*/  LDCU UR5, c[0x0][0x3b0] ;  /* 0x00007600ff0577ac */ /* 0x000ea20008000800 */
[----:B-1----:R-:W-:-:S04]  /*16c0*/  IMAD R31, R28, UR6, R31 ;  /* 0x000000061c1f7c24 */ /* 0x002fc8000f8e021f */
[----:B0-----:R-:W-:-:S05]  /*16d0*/  IMAD.WIDE.U32 R2, R31, 0x4, R2 ;  /* 0x000000041f027825 */ /* 0x001fca00078e0002 */
[----:B------:R-:W2:Y:S02]  /*16e0*/  LDG.E R0, desc[UR10][R2.64] ;  /* 0x0000000a02007981 */ /* 0x000ea4000c1e1900 */
[----:B--2---:R-:W-:-:S04]  /*16f0*/  FMUL R0, R0, UR5 ;  /* 0x0000000500007c20 */ /* 0x004fc80008400000 */
[----:B------:R-:W-:-:S05]  /*1700*/  FFMA R17, R17, UR7, R0 ;  /* 0x0000000711117c23 */ /* 0x000fca0008000000 */
[----:B------:R0:W-:Y:S02]  /*1710*/  STG.E desc[UR10][R2.64], R17 ;  /* 0x0000001102007986 */ /* 0x0001e4000c10190a */
.L_x_19:
[----:B------:R-:W-:Y:S05]  /*1720*/  BSYNC.RECONVERGENT B0 ;  /* 0x0000000000007941 */ /* 0x000fea0003800200 */
.L_x_18:
[----:B------:R-:W-:Y:S05]  /*1730*/  @P1 EXIT ;  /* 0x000000000000194d */ /* 0x000fea0003800000 */
[----:B01----:R-:W0:Y:S01]  /*1740*/  LDC.64 R2, c[0x0][0x3a0] ;  /* 0x0000e800ff027b82 */ /* 0x003e220000000a00 */
[----:B------:R-:W1:Y:S02]  /*1750*/  LDCU.64 UR4, c[0x0][0x3a8] ;  /* 0x00007500ff0477ac */ /* 0x000e640008000a00 */
[----:B-1----:R-:W-:Y:S01]  /*1760*/  IMAD R29, R28, UR4, R29 ;  /* 0x000000041c1d7c24 */ /* 0x002fe2000f8e021d */
[----:B------:R-:W1:Y:S03]  /*1770*/  LDCU UR4, c[0x0][0x3b0] ;  /* 0x00007600ff0477ac */ /* 0x000e660008000800 */
[----:B0-----:R-:W-:-:S05]  /*1780*/  IMAD.WIDE.U32 R2, R29, 0x4, R2 ;  /* 0x000000041d027825 */ /* 0x001fca00078e0002 */
[----:B------:R-:W1:Y:S02]  /*1790*/  LDG.E R0, desc[UR10][R2.64] ;  /* 0x0000000a02007981 */ /* 0x000e64000c1e1900 */
[----:B-1----:R-:W-:-:S04]  /*17a0*/  FMUL R0, R0, UR4 ;  /* 0x0000000400007c20 */ /* 0x002fc80008400000 */
[----:B------:R-:W-:-:S05]  /*17b0*/  FFMA R23, R23, UR5, R0 ;  /* 0x0000000517177c23 */ /* 0x000fca0008000000 */
[----:B------:R-:W-:Y:S01]  /*17c0*/  STG.E desc[UR10][R2.64], R23 ;  /* 0x0000001702007986 */ /* 0x000fe2000c10190a */
[----:B------:R-:W-:Y:S05]  /*17d0*/  EXIT ;  /* 0x000000000000794d */ /* 0x000fea0003800000 */
.L_x_20:
        /* <DEDUP_REMOVED lines=10> */
.L_x_38:


//--------------------- .text._Z18sgemm_3_coalescingPKfjS0_jPfjffjjj --------------------------
	.section	.text._Z18sgemm_3_coalescingPKfjS0_jPfjffjjj,"ax",@progbits
	.align	128
        .global         _Z18sgemm_3_coalescingPKfjS0_jPfjffjjj
        .type           _Z18sgemm_3_coalescingPKfjS0_jPfjffjjj,@function
        .size           _Z18sgemm_3_coalescingPKfjS0_jPfjffjjj,(.L_x_39 - _Z18sgemm_3_coalescingPKfjS0_jPfjffjjj)
        .other          _Z18sgemm_3_coalescingPKfjS0_jPfjffjjj,@"STO_CUDA_ENTRY STV_DEFAULT"
_Z18sgemm_3_coalescingPKfjS0_jPfjffjjj:
.text._Z18sgemm_3_coalescingPKfjS0_jPfjffjjj:
[----:B------:R-:W-:Y:S08]  /*0000*/  LDC R1, c[0x0][0x37c] ;  /* 0x0000df00ff017b82 */ /* 0x000ff00000000800 */
[----:B------:R-:W0:Y:S01]  /*0010*/  S2UR UR4, SR_CTAID.Y ;  /* 0x00000000000479c3 */ /* 0x000e220000002600 */
[----:B------:R-:W1:Y:S01]  /*0020*/  LDCU UR9, c[0x0][0x388] ;  /* 0x00007100ff0977ac */ /* 0x000e620008000800 */
[----:B------:R-:W2:Y:S01]  /*0030*/  S2R R6, SR_CTAID.X ;  /* 0x0000000000067919 */ /* 0x000ea20000002500 */
[----:B------:R-:W-:Y:S01]  /*0040*/  HFMA2 R21, -RZ, RZ, 0, 0 ;  /* 0x00000000ff157431 */ /* 0x000fe200000001ff */
[----:B------:R-:W3:Y:S01]  /*0050*/  LDCU UR12, c[0x0][0x3b4] ;  /* 0x00007680ff0c77ac */ /* 0x000ee20008000800 */
[----:B------:R-:W4:Y:S01]  /*0060*/  S2R R7, SR_TID.Y ;  /* 0x0000000000077919 */ /* 0x000f220000002200 */
[----:B------:R-:W0:Y:S01]  /*0070*/  LDCU.64 UR10, c[0x0][0x358] ;  /* 0x00006b00ff0a77ac */ /* 0x000e220008000a00 */
[----:B------:R-:W5:Y:S01]  /*0080*/  S2R R17, SR_TID.X ;  /* 0x0000000000117919 */ /* 0x000f620000002100 */
[----:B0-----:R-:W-:-:S04]  /*0090*/  USHF.L.U32 UR4, UR4, 0x5, URZ ;  /* 0x0000000504047899 */ /* 0x001fc800080006ff */
[----:B-1----:R-:W-:-:S04]  /*00a0*/  UIMAD UR5, UR4, UR9, URZ ;  /* 0x00000009040572a4 */ /* 0x002fc8000f8e02ff */
[----:B---3--:R-:W-:Y:S01]  /*00b0*/  UIADD3 UR8, UPT, UPT, UR5, UR12, URZ ;  /* 0x0000000c05087290 */ /* 0x008fe2000fffe0ff */
[----:B--2---:R-:W-:-:S03]  /*00c0*/  SHF.L.U32 R6, R6, 0x5, RZ ;  /* 0x0000000506067819 */ /* 0x004fc600000006ff */
[----:B------:R-:W-:Y:S01]  /*00d0*/  UISETP.GE.U32.AND UP0, UPT, UR5, UR8, UPT ;  /* 0x000000080500728c */ /* 0x000fe2000bf06070 */
[----:B----4-:R-:W-:Y:S02]  /*00e0*/  IADD3 R20, PT, PT, R7, UR4, RZ ;  /* 0x0000000407147c10 */ /* 0x010fe4000fffe0ff */
[----:B-----5:R-:W-:-:S06]  /*00f0*/  IADD3 R19, PT, PT, R6, R17, RZ ;  /* 0x0000001106137210 */ /* 0x020fcc0007ffe0ff */
[----:B------:R-:W-:Y:S05]  /*0100*/  BRA.U UP0, `(.L_x_21) ;  /* 0x0000000500c87547 */ /* 0x000fea000b800000 */
[----:B------:R-:W0:Y:S01]  /*0110*/  S2UR UR7, SR_CgaCtaId ;  /* 0x00000000000779c3 */ /* 0x000e220000008800 */
[----:B------:R-:W1:Y:S01]  /*0120*/  LDCU UR13, c[0x0][0x3b8] ;  /* 0x00007700ff0d77ac */ /* 0x000e620008000800 */
[C---:B------:R-:W-:Y:S01]  /*0130*/  IMAD R4, R20.reuse, UR9, R17 ;  /* 0x0000000914047c24 */ /* 0x040fe2000f8e0211 */
[----:B------:R-:W-:Y:S01]  /*0140*/  IADD3 R2, PT, PT, R17, UR5, RZ ;  /* 0x0000000511027c10 */ /* 0x000fe2000fffe0ff */
[----:B------:R-:W-:Y:S01]  /*0150*/  UMOV UR4, 0x400 ;  /* 0x0000040000047882 */ /* 0x000fe20000000000 */
[----:B------:R-:W-:Y:S01]  /*0160*/  MOV R21, RZ ;  /* 0x000000ff00157202 */ /* 0x000fe20000000f00 */
[----:B------:R-:W-:Y:S02]  /*0170*/  UIADD3 UR6, UPT, UPT, UR4, 0x1000, URZ ;  /* 0x0000100004067890 */ /* 0x000fe4000fffe0ff */
[----:B------:R-:W2:Y:S01]  /*0180*/  LDC R3, c[0x0][0x398] ;  /* 0x0000e600ff037b82 */ /* 0x000ea20000000800 */
[----:B------:R-:W3:Y:S07]  /*0190*/  LDCU UR14, c[0x0][0x3bc] ;  /* 0x00007780ff0e77ac */ /* 0x000eee0008000800 */
[----:B------:R-:W4:Y:S01]  /*01a0*/  LDC R0, c[0x0][0x398] ;  /* 0x0000e600ff007b82 */ /* 0x000f220000000800 */
[----:B-1----:R-:W-:Y:S01]  /*01b0*/  ISETP.GE.U32.AND P1, PT, R20, UR13, PT ;  /* 0x0000000d14007c0c */ /* 0x002fe2000bf26070 */
[----:B0-----:R-:W-:-:S02]  /*01c0*/  ULEA UR4, UR7, UR4, 0x18 ;  /* 0x0000000407047291 */ /* 0x001fc4000f8ec0ff */
[----:B------:R-:W-:-:S04]  /*01d0*/  ULEA UR6, UR7, UR6, 0x18 ;  /* 0x0000000607067291 */ /* 0x000fc8000f8ec0ff */
[C---:B------:R-:W-:Y:S01]  /*01e0*/  LEA R18, R7.reuse, UR4, 0x7 ;  /* 0x0000000407127c11 */ /* 0x040fe2000f8e38ff */
[--C-:B--2---:R-:W-:Y:S01]  /*01f0*/  IMAD R5, R7, R3, R6.reuse ;  /* 0x0000000307057224 */ /* 0x104fe200078e0206 */
[----:B------:R-:W-:Y:S01]  /*0200*/  LEA R16, R17, UR6, 0x2 ;  /* 0x0000000611107c11 */ /* 0x000fe2000f8e10ff */
[----:B------:R-:W-:-:S03]  /*0210*/  IMAD R6, R3, UR12, R6 ;  /* 0x0000000c03067c24 */ /* 0x000fc6000f8e0206 */
[----:B------:R-:W-:Y:S02]  /*0220*/  IADD3 R3, PT, PT, R5, R17, RZ ;  /* 0x0000001105037210 */ /* 0x000fe40007ffe0ff */
[----:B------:R-:W-:Y:S02]  /*0230*/  LEA R17, R17, R18, 0x2 ;  /* 0x0000001211117211 */ /* 0x000fe400078e10ff */
[----:B---34-:R-:W-:-:S07]  /*0240*/  LEA R7, R7, R16, 0x7 ;  /* 0x0000001007077211 */ /* 0x018fce00078e38ff */
.L_x_22:
[----:B------:R-:W-:Y:S01]  /*0250*/  ISETP.GE.U32.AND P0, PT, R5, R6, PT ;  /* 0x000000060500720c */ /* 0x000fe20003f06070 */
[----:B------:R-:W-:Y:S01]  /*0260*/  HFMA2 R28, -RZ, RZ, 0, 0 ;  /* 0x00000000ff1c7431 */ /* 0x000fe200000001ff */
[----:B------:R-:W-:Y:S02]  /*0270*/  ISETP.GE.U32.OR P2, PT, R2, UR8, P1 ;  /* 0x0000000802007c0c */ /* 0x000fe40008f46470 */
[----:B------:R-:W-:Y:S02]  /*0280*/  ISETP.GE.U32.OR P0, PT, R19, UR14, P0 ;  /* 0x0000000e13007c0c */ /* 0x000fe40008706470 */
[----:B------:R-:W-:-:S09]  /*0290*/  MOV R26, RZ ;  /* 0x000000ff001a7202 */ /* 0x000fd20000000f00 */
[----:B------:R-:W0:Y:S08]  /*02a0*/  @!P2 LDC.64 R10, c[0x0][0x380] ;  /* 0x0000e000ff0aab82 */ /* 0x000e300000000a00 */
[----:B------:R-:W1:Y:S01]  /*02b0*/  @!P0 LDC.64 R8, c[0x0][0x390] ;  /* 0x0000e400ff088b82 */ /* 0x000e620000000a00 */
[----:B0-----:R-:W-:-:S05]  /*02c0*/  @!P2 IMAD.WIDE.U32 R10, R4, 0x4, R10 ;  /* 0x00000004040aa825 */ /* 0x001fca00078e000a */
[----:B------:R-:W2:Y:S01]  /*02d0*/  @!P2 LDG.E R26, desc[UR10][R10.64] ;  /* 0x0000000a0a1aa981 */ /* 0x000ea2000c1e1900 */
[----:B-1----:R-:W-:-:S05]  /*02e0*/  @!P0 IMAD.WIDE.U32 R22, R3, 0x4, R8 ;  /* 0x0000000403168825 */ /* 0x002fca00078e0008 */
[----:B------:R-:W3:Y:S01]  /*02f0*/  @!P0 LDG.E R28, desc[UR10][R22.64] ;  /* 0x0000000a161c8981 */ /* 0x000ee2000c1e1900 */
[----:B------:R-:W-:-:S04]  /*0300*/  UIADD3 UR5, UPT, UPT, UR5, 0x20, URZ ;  /* 0x0000002005057890 */ /* 0x000fc8000fffe0ff */
[----:B------:R-:W-:Y:S01]  /*0310*/  UISETP.GE.U32.AND UP0, UPT, UR5, UR8, UPT ;  /* 0x000000080500728c */ /* 0x000fe2000bf06070 */
[----:B--2---:R-:W-:Y:S04]  /*0320*/  STS [R17], R26 ;  /* 0x0000001a11007388 */ /* 0x004fe80000000800 */
[----:B---3--:R-:W-:Y:S01]  /*0330*/  STS [R7], R28 ;  /* 0x0000001c07007388 */ /* 0x008fe20000000800 */
[----:B------:R-:W-:Y:S06]  /*0340*/  BAR.SYNC.DEFER_BLOCKING 0x0 ;  /* 0x0000000000007b1d */ /* 0x000fec0000010000 */
[----:B------:R-:W-:Y:S04]  /*0350*/  LDS R29, [R16] ;  /* 0x00000000101d7984 */ /* 0x000fe80000000800 */
[----:B------:R-:W0:Y:S04]  /*0360*/  LDS.128 R12, [R18] ;  /* 0x00000000120c7984 */ /* 0x000e280000000c00 */
[----:B------:R-:W1:Y:S04]  /*0370*/  LDS R23, [R16+0x80] ;  /* 0x0000800010177984 */ /* 0x000e680000000800 */
[----:B------:R-:W2:Y:S04]  /*0380*/  LDS R25, [R16+0x100] ;  /* 0x0001000010197984 */ /* 0x000ea80000000800 */
[----:B------:R-:W3:Y:S04]  /*0390*/  LDS R24, [R16+0x180] ;  /* 0x0001800010187984 */ /* 0x000ee80000000800 */
[----:B------:R-:W-:Y:S04]  /*03a0*/  LDS R27, [R16+0x200] ;  /* 0x00020000101b7984 */ /* 0x000fe80000000800 */
[----:B------:R-:W4:Y:S04]  /*03b0*/  LDS.128 R8, [R18+0x10] ;  /* 0x0000100012087984 */ /* 0x000f280000000c00 */
[----:B------:R-:W5:Y:S04]  /*03c0*/  LDS R22, [R16+0x280] ;  /* 0x0002800010167984 */ /* 0x000f680000000800 */
[----:B------:R-:W-:Y:S04]  /*03d0*/  LDS R26, [R16+0x380] ;  /* 0x00038000101a7984 */ /* 0x000fe80000000800 */
[----:B------:R-:W-:Y:S01]  /*03e0*/  LDS R28, [R16+0x580] ;  /* 0x00058000101c7984 */ /* 0x000fe20000000800 */
[----:B0-----:R-:W-:-:S04]  /*03f0*/  FFMA R12, R12, R29, R21 ;  /* 0x0000001d0c0c7223 */ /* 0x001fc80000000015 */
[----:B-1----:R-:W-:Y:S02]  /*0400*/  FFMA R12, R23, R13, R12 ;  /* 0x0000000d170c7223 */ /* 0x002fe4000000000c */
[----:B------:R-:W0:Y:S02]  /*0410*/  LDS R23, [R16+0x300] ;  /* 0x0003000010177984 */ /* 0x000e240000000800 */
[----:B--2---:R-:W-:-:S04]  /*0420*/  FFMA R25, R25, R14, R12 ;  /* 0x0000000e19197223 */ /* 0x004fc8000000000c */
[----:B---3--:R-:W-:Y:S02]  /*0430*/  FFMA R21, R24, R15, R25 ;  /* 0x0000000f18157223 */ /* 0x008fe40000000019 */
[----:B------:R-:W-:Y:S04]  /*0440*/  LDS R25, [R16+0x400] ;  /* 0x0004000010197984 */ /* 0x000fe80000000800 */
[----:B------:R-:W1:Y:S01]  /*0450*/  LDS.128 R12, [R18+0x20] ;  /* 0x00002000120c7984 */ /* 0x000e620000000c00 */
[----:B----4-:R-:W-:-:S03]  /*0460*/  FFMA R21, R8, R27, R21 ;  /* 0x0000001b08157223 */ /* 0x010fc60000000015 */
[----:B------:R-:W2:Y:S01]  /*0470*/  LDS R24, [R16+0x480] ;  /* 0x0004800010187984 */ /* 0x000ea20000000800 */
[----:B-----5:R-:W-:-:S03]  /*0480*/  FFMA R22, R22, R9, R21 ;  /* 0x0000000916167223 */ /* 0x020fc60000000015 */
[----:B------:R-:W3:Y:S01]  /*0490*/  LDS R21, [R16+0x500] ;  /* 0x0005000010157984 */ /* 0x000ee20000000800 */
[----:B0-----:R-:W-:-:S03]  /*04a0*/  FFMA R23, R23, R10, R22 ;  /* 0x0000000a17177223 */ /* 0x001fc60000000016 */
[----:B------:R-:W-:Y:S01]  /*04b0*/  LDS R22, [R16+0x680] ;  /* 0x0006800010167984 */ /* 0x000fe20000000800 */
[----:B------:R-:W-:-:S03]  /*04c0*/  FFMA R27, R26, R11, R23 ;  /* 0x0000000b1a1b7223 */ /* 0x000fc60000000017 */
[----:B------:R-:W-:Y:S04]  /*04d0*/  LDS R23, [R16+0x600] ;  /* 0x0006000010177984 */ /* 0x000fe80000000800 */
[----:B------:R-:W0:Y:S01]  /*04e0*/  LDS.128 R8, [R18+0x30] ;  /* 0x0000300012087984 */ /* 0x000e220000000c00 */
[----:B-1----:R-:W-:-:S03]  /*04f0*/  FFMA R25, R12, R25, R27 ;  /* 0x000000190c197223 */ /* 0x002fc6000000001b */
[----:B------:R-:W-:Y:S01]  /*0500*/  LDS R26, [R16+0x780] ;  /* 0x00078000101a7984 */ /* 0x000fe20000000800 */
[----:B--2---:R-:W-:-:S03]  /*0510*/  FFMA R24, R24, R13, R25 ;  /* 0x0000000d18187223 */ /* 0x004fc60000000019 */
[----:B------:R-:W1:Y:S01]  /*0520*/  LDS R25, [R16+0x700] ;  /* 0x0007000010197984 */ /* 0x000e620000000800 */
[----:B---3--:R-:W-:-:S03]  /*0530*/  FFMA R21, R21, R14, R24 ;  /* 0x0000000e15157223 */ /* 0x008fc60000000018 */
[----:B------:R-:W-:Y:S01]  /*0540*/  LDS R24, [R16+0x880] ;  /* 0x0008800010187984 */ /* 0x000fe20000000800 */
[----:B------:R-:W-:-:S03]  /*0550*/  FFMA R27, R28, R15, R21 ;  /* 0x0000000f1c1b7223 */ /* 0x000fc60000000015 */
[----:B------:R-:W-:Y:S04]  /*0560*/  LDS R21, [R16+0x800] ;  /* 0x0008000010157984 */ /* 0x000fe80000000800 */
[----:B------:R-:W2:Y:S04]  /*0570*/  LDS.128 R12, [R18+0x40] ;  /* 0x00004000120c7984 */ /* 0x000ea80000000c00 */
[----:B------:R-:W-:Y:S01]  /*0580*/  LDS R28, [R16+0x980] ;  /* 0x00098000101c7984 */ /* 0x000fe20000000800 */
[----:B0-----:R-:W-:-:S03]  /*0590*/  FFMA R23, R8, R23, R27 ;  /* 0x0000001708177223 */ /* 0x001fc6000000001b */
[----:B------:R-:W0:Y:S01]  /*05a0*/  LDS R27, [R16+0x900] ;  /* 0x00090000101b7984 */ /* 0x000e220000000800 */
[----:B------:R-:W-:-:S03]  /*05b0*/  FFMA R22, R22, R9, R23 ;  /* 0x0000000916167223 */ /* 0x000fc60000000017 */
[----:B------:R-:W-:Y:S01]  /*05c0*/  LDS R23, [R16+0xa00] ;  /* 0x000a000010177984 */ /* 0x000fe20000000800 */
[----:B-1----:R-:W-:-:S03]  /*05d0*/  FFMA R25, R25, R10, R22 ;  /* 0x0000000a19197223 */ /* 0x002fc60000000016 */
[----:B------:R-:W-:Y:S01]  /*05e0*/  LDS R22, [R16+0xa80] ;  /* 0x000a800010167984 */ /* 0x000fe20000000800 */
[----:B------:R-:W-:-:S03]  /*05f0*/  FFMA R25, R26, R11, R25 ;  /* 0x0000000b1a197223 */ /* 0x000fc60000000019 */
[----:B------:R-:W1:Y:S04]  /*0600*/  LDS.128 R8, [R18+0x50] ;  /* 0x0000500012087984 */ /* 0x000e680000000c00 */
[----:B------:R-:W-:Y:S01]  /*0610*/  LDS R26, [R16+0xb80] ;  /* 0x000b8000101a7984 */ /* 0x000fe20000000800 */
[----:B--2---:R-:W-:-:S03]  /*0620*/  FFMA R21, R12, R21, R25 ;  /* 0x000000150c157223 */ /* 0x004fc60000000019 */
[----:B------:R-:W-:Y:S01]  /*0630*/  LDS R25, [R16+0xc00] ;  /* 0x000c000010197984 */ /* 0x000fe20000000800 */
[----:B------:R-:W-:-:S03]  /*0640*/  FFMA R24, R24, R13, R21 ;  /* 0x0000000d18187223 */ /* 0x000fc60000000015 */
[----:B------:R-:W2:Y:S01]  /*0650*/  LDS R21, [R16+0xb00] ;  /* 0x000b000010157984 */ /* 0x000ea20000000800 */
[----:B0-----:R-:W-:-:S03]  /*0660*/  FFMA R27, R27, R14, R24 ;  /* 0x0000000e1b1b7223 */ /* 0x001fc60000000018 */
[----:B------:R-:W-:Y:S01]  /*0670*/  LDS R24, [R16+0xc80] ;  /* 0x000c800010187984 */ /* 0x000fe20000000800 */
[----:B------:R-:W-:-:S03]  /*0680*/  FFMA R27, R28, R15, R27 ;  /* 0x0000000f1c1b7223 */ /* 0x000fc6000000001b */
[----:B------:R-:W0:Y:S04]  /*0690*/  LDS.128 R12, [R18+0x60] ;  /* 0x00006000120c7984 */ /* 0x000e280000000c00 */
[----:B------:R-:W-:Y:S01]  /*06a0*/  LDS R28, [R16+0xf00] ;  /* 0x000f0000101c7984 */ /* 0x000fe20000000800 */
[----:B-1----:R-:W-:-:S04]  /*06b0*/  FFMA R23, R8, R23, R27 ;  /* 0x0000001708177223 */ /* 0x002fc8000000001b */
[----:B------:R-:W-:Y:S02]  /*06c0*/  FFMA R22, R22, R9, R23 ;  /* 0x0000000916167223 */ /* 0x000fe40000000017 */
[----:B------:R-:W1:Y:S02]  /*06d0*/  LDS R23, [R16+0xd00] ;  /* 0x000d000010177984 */ /* 0x000e640000000800 */
[----:B--2---:R-:W-:Y:S02]  /*06e0*/  FFMA R21, R21, R10, R22 ;  /* 0x0000000a15157223 */ /* 0x004fe40000000016 */
[----:B------:R-:W2:Y:S02]  /*06f0*/  LDS R22, [R16+0xd80] ;  /* 0x000d800010167984 */ /* 0x000ea40000000800 */
[----:B------:R-:W-:Y:S02]  /*0700*/  FFMA R27, R26, R11, R21 ;  /* 0x0000000b1a1b7223 */ /* 0x000fe40000000015 */
[----:B------:R-:W-:Y:S04]  /*0710*/  LDS R21, [R16+0xe00] ;  /* 0x000e000010157984 */ /* 0x000fe80000000800 */
[----:B------:R-:W3:Y:S01]  /*0720*/  LDS.128 R8, [R18+0x70] ;  /* 0x0000700012087984 */ /* 0x000ee20000000c00 */
[----:B0-----:R-:W-:-:S03]  /*0730*/  FFMA R25, R12, R25, R27 ;  /* 0x000000190c197223 */ /* 0x001fc6000000001b */
[----:B------:R-:W0:Y:S01]  /*0740*/  LDS R12, [R16+0xe80] ;  /* 0x000e8000100c7984 */ /* 0x000e220000000800 */
[----:B------:R-:W-:-:S03]  /*0750*/  FFMA R26, R24, R13, R25 ;  /* 0x0000000d181a7223 */ /* 0x000fc60000000019 */
[----:B------:R-:W4:Y:S01]  /*0760*/  LDS R24, [R16+0xf80] ;  /* 0x000f800010187984 */ /* 0x000f220000000800 */
[----:B-1----:R-:W-:-:S04]  /*0770*/  FFMA R23, R23, R14, R26 ;  /* 0x0000000e17177223 */ /* 0x002fc8000000001a */
[----:B--2---:R-:W-:-:S04]  /*0780*/  FFMA R15, R22, R15, R23 ;  /* 0x0000000f160f7223 */ /* 0x004fc80000000017 */
[----:B---3--:R-:W-:Y:S01]  /*0790*/  FFMA R15, R8, R21, R15 ;  /* 0x00000015080f7223 */ /* 0x008fe2000000000f */
[----:B------:R-:W-:Y:S02]  /*07a0*/  LEA R5, R0, R5, 0x5 ;  /* 0x0000000500057211 */ /* 0x000fe400078e28ff */
[----:B------:R-:W-:Y:S02]  /*07b0*/  IADD3 R2, PT, PT, R2, 0x20, RZ ;  /* 0x0000002002027810 */ /* 0x000fe40007ffe0ff */
[----:B------:R-:W-:Y:S01]  /*07c0*/  IADD3 R4, PT, PT, R4, 0x20, RZ ;  /* 0x0000002004047810 */ /* 0x000fe20007ffe0ff */
[----:B0-----:R-:W-:-:S04]  /*07d0*/  FFMA R9, R12, R9, R15 ;  /* 0x000000090c097223 */ /* 0x001fc8000000000f */
[----:B------:R-:W-:Y:S01]  /*07e0*/  FFMA R9, R28, R10, R9 ;  /* 0x0000000a1c097223 */ /* 0x000fe20000000009 */
[----:B------:R-:W-:-:S03]  /*07f0*/  LEA R3, R0, R3, 0x5 ;  /* 0x0000000300037211 */ /* 0x000fc600078e28ff */
[----:B----4-:R-:W-:Y:S01]  /*0800*/  FFMA R21, R24, R11, R9 ;  /* 0x0000000b18157223 */ /* 0x010fe20000000009 */
[----:B------:R-:W-:Y:S06]  /*0810*/  BAR.SYNC.DEFER_BLOCKING 0x0 ;  /* 0x0000000000007b1d */ /* 0x000fec0000010000 */
[----:B------:R-:W-:Y:S05]  /*0820*/  BRA.U !UP0, `(.L_x_22) ;  /* 0xfffffff908887547 */ /* 0x000fea000b83ffff */
.L_x_21:
[----:B------:R-:W0:Y:S02]  /*0830*/  LDCU.64 UR4, c[0x0][0x3b8] ;  /* 0x00007700ff0477ac */ /* 0x000e240008000a00 */
[----:B0-----:R-:W-:-:S04]  /*0840*/  ISETP.GE.U32.AND P0, PT, R19, UR5, PT ;  /* 0x0000000513007c0c */ /* 0x001fc8000bf06070 */
[----:B------:R-:W-:-:S13]  /*0850*/  ISETP.GE.U32.OR P0, PT, R20, UR4, P0 ;  /* 0x0000000414007c0c */ /* 0x000fda0008706470 */
[----:B------:R-:W-:Y:S05]  /*0860*/  @P0 EXIT ;  /* 0x000000000000094d */ /* 0x000fea0003800000 */
[----:B------:R-:W0:Y:S01]  /*0870*/  LDC.64 R2, c[0x0][0x3a0] ;  /* 0x0000e800ff027b82 */ /* 0x000e220000000a00 */
        /* <DEDUP_REMOVED lines=9> */
.L_x_23:
        /* <DEDUP_REMOVED lines=15> */
.L_x_39:


//--------------------- .text._Z14sgemm_2_tilingPKfjS0_jPfjffjjj --------------------------
	.section	.text._Z14sgemm_2_tilingPKfjS0_jPfjffjjj,"ax",@progbits
	.align	128
        .global         _Z14sgemm_2_tilingPKfjS0_jPfjffjjj
        .type           _Z14sgemm_2_tilingPKfjS0_jPfjffjjj,@function
        .size           _Z14sgemm_2_tilingPKfjS0_jPfjffjjj,(.L_x_40 - _Z14sgemm_2_tilingPKfjS0_jPfjffjjj)
        .other          _Z14sgemm_2_tilingPKfjS0_jPfjffjjj,@"STO_CUDA_ENTRY STV_DEFAULT"
_Z14sgemm_2_tilingPKfjS0_jPfjffjjj:
.text._Z14sgemm_2_tilingPKfjS0_jPfjffjjj:
        /* <DEDUP_REMOVED lines=19> */
[----:B------:R-:W-:Y:S02]  /*0130*/  IADD3 R2, PT, PT, R25, UR5, RZ ;  /* 0x0000000519027c10 */ /* 0x000fe4000fffe0ff */
[----:B------:R-:W-:Y:S01]  /*0140*/  MOV R11, RZ ;  /* 0x000000ff000b7202 */ /* 0x000fe20000000f00 */
[----:B------:R-:W-:Y:S01]  /*0150*/  UMOV UR4, 0x400 ;  /* 0x0000040000047882 */ /* 0x000fe20000000000 */
[----:B------:R-:W2:Y:S02]  /*0160*/  LDCU UR14, c[0x0][0x3bc] ;  /* 0x00007780ff0e77ac */ /* 0x000ea40008000800 */
[----:B------:R-:W3:Y:S01]  /*0170*/  LDC R3, c[0x0][0x398] ;  /* 0x0000e600ff037b82 */ /* 0x000ee20000000800 */
[----:B------:R-:W-:-:S07]  /*0180*/  UIADD3 UR6, UPT, UPT, UR4, 0x1000, URZ ;  /* 0x0000100004067890 */ /* 0x000fce000fffe0ff */
[----:B------:R-:W4:Y:S01]  /*0190*/  LDC R0, c[0x0][0x398] ;  /* 0x0000e600ff007b82 */ /* 0x000f220000000800 */
[----:B-1----:R-:W-:Y:S01]  /*01a0*/  ISETP.GE.U32.AND P1, PT, R28, UR13, PT ;  /* 0x0000000d1c007c0c */ /* 0x002fe2000bf26070 */
[----:B0-----:R-:W-:Y:S02]  /*01b0*/  ULEA UR4, UR7, UR4, 0x18 ;  /* 0x0000000407047291 */ /* 0x001fe4000f8ec0ff */
[----:B------:R-:W-:-:S04]  /*01c0*/  ULEA UR6, UR7, UR6, 0x18 ;  /* 0x0000000607067291 */ /* 0x000fc8000f8ec0ff */
[C---:B------:R-:W-:Y:S01]  /*01d0*/  LEA R26, R5.reuse, UR4, 0x7 ;  /* 0x00000004051a7c11 */ /* 0x040fe2000f8e38ff */
[--C-:B---3--:R-:W-:Y:S01]  /*01e0*/  IMAD R23, R5, R3, R20.reuse ;  /* 0x0000000305177224 */ /* 0x108fe200078e0214 */
[----:B------:R-:W-:Y:S01]  /*01f0*/  LEA R24, R25, UR6, 0x7 ;  /* 0x0000000619187c11 */ /* 0x000fe2000f8e38ff */
[----:B------:R-:W-:Y:S02]  /*0200*/  IMAD R20, R3, UR12, R20 ;  /* 0x0000000c03147c24 */ /* 0x000fe4000f8e0214 */
[----:B------:R-:W-:Y:S01]  /*0210*/  IMAD R3, R28, UR9, R25 ;  /* 0x000000091c037c24 */ /* 0x000fe2000f8e0219 */
[----:B------:R-:W-:Y:S02]  /*0220*/  IADD3 R21, PT, PT, R23, R25, RZ ;  /* 0x0000001917157210 */ /* 0x000fe40007ffe0ff */
[----:B------:R-:W-:Y:S02]  /*0230*/  LEA R25, R25, R26, 0x2 ;  /* 0x0000001a19197211 */ /* 0x000fe400078e10ff */
[----:B--2-4-:R-:W-:-:S07]  /*0240*/  LEA R22, R5, R24, 0x2 ;  /* 0x0000001805167211 */ /* 0x014fce00078e10ff */
.L_x_25:
        /* <DEDUP_REMOVED lines=10> */
[----:B------:R-:W3:Y:S04]  /*02f0*/  @!P0 LDG.E R9, desc[UR10][R4.64] ;  /* 0x0000000a04098981 */ /* 0x000ee8000c1e1900 */
[----:B--2---:R-:W-:Y:S04]  /*0300*/  STS [R25], R29 ;  /* 0x0000001d19007388 */ /* 0x004fe80000000800 */
[----:B---3--:R-:W-:Y:S01]  /*0310*/  STS [R22], R9 ;  /* 0x0000000916007388 */ /* 0x008fe20000000800 */
[----:B------:R-:W-:Y:S06]  /*0320*/  BAR.SYNC.DEFER_BLOCKING 0x0 ;  /* 0x0000000000007b1d */ /* 0x000fec0000010000 */
[----:B------:R-:W-:Y:S04]  /*0330*/  LDS.128 R12, [R26] ;  /* 0x000000001a0c7984 */ /* 0x000fe80000000c00 */
[----:B------:R-:W0:Y:S04]  /*0340*/  LDS.128 R16, [R24] ;  /* 0x0000000018107984 */ /* 0x000e280000000c00 */
[----:B------:R-:W-:Y:S01]  /*0350*/  LDS.128 R4, [R24+0x10] ;  /* 0x0000100018047984 */ /* 0x000fe20000000c00 */
[----:B0-----:R-:W-:-:S03]  /*0360*/  FFMA R12, R12, R16, R11 ;  /* 0x000000100c0c7223 */ /* 0x001fc6000000000b */
[----:B------:R-:W0:Y:S01]  /*0370*/  LDS.128 R8, [R26+0x10] ;  /* 0x000010001a087984 */ /* 0x000e220000000c00 */
[----:B------:R-:W-:-:S04]  /*0380*/  FFMA R13, R13, R17, R12 ;  /* 0x000000110d0d7223 */ /* 0x000fc8000000000c */
[----:B------:R-:W-:-:S04]  /*0390*/  FFMA R14, R14, R18, R13 ;  /* 0x000000120e0e7223 */ /* 0x000fc8000000000d */
[----:B------:R-:W-:Y:S02]  /*03a0*/  FFMA R15, R15, R19, R14 ;  /* 0x000000130f0f7223 */ /* 0x000fe4000000000e */
[----:B------:R-:W-:Y:S02]  /*03b0*/  LDS.128 R16, [R26+0x20] ;  /* 0x000020001a107984 */ /* 0x000fe40000000c00 */
[----:B0-----:R-:W-:Y:S02]  /*03c0*/  FFMA R4, R8, R4, R15 ;  /* 0x0000000408047223 */ /* 0x001fe4000000000f */
[----:B------:R-:W0:Y:S02]  /*03d0*/  LDS.128 R12, [R24+0x20] ;  /* 0x00002000180c7984 */ /* 0x000e240000000c00 */
        /* <DEDUP_REMOVED lines=31> */
[----:B------:R-:W-:Y:S01]  /*05d0*/  FFMA R14, R14, R18, R13 ;  /* 0x000000120e0e7223 */ /* 0x000fe2000000000d */
[----:B------:R-:W-:-:S03]  /*05e0*/  UIADD3 UR5, UPT, UPT, UR5, 0x20, URZ ;  /* 0x0000002005057890 */ /* 0x000fc6000fffe0ff */
[----:B------:R-:W-:Y:S01]  /*05f0*/  FFMA R15, R15, R19, R14 ;  /* 0x000000130f0f7223 */ /* 0x000fe2000000000e */
[----:B------:R-:W-:Y:S01]  /*0600*/  UISETP.GE.U32.AND UP0, UPT, UR5, UR8, UPT ;  /* 0x000000080500728c */ /* 0x000fe2000bf06070 */
[----:B------:R-:W-:Y:S02]  /*0610*/  LEA R23, R0, R23, 0x5 ;  /* 0x0000001700177211 */ /* 0x000fe400078e28ff */
[----:B------:R-:W-:Y:S02]  /*0620*/  IADD3 R2, PT, PT, R2, 0x20, RZ ;  /* 0x0000002002027810 */ /* 0x000fe40007ffe0ff */
[----:B------:R-:W-:Y:S02]  /*0630*/  IADD3 R3, PT, PT, R3, 0x20, RZ ;  /* 0x0000002003037810 */ /* 0x000fe40007ffe0ff */
[----:B------:R-:W-:Y:S01]  /*0640*/  LEA R21, R0, R21, 0x5 ;  /* 0x0000001500157211 */ /* 0x000fe200078e28ff */
[----:B0-----:R-:W-:-:S04]  /*0650*/  FFMA R4, R4, R8, R15 ;  /* 0x0000000804047223 */ /* 0x001fc8000000000f */
[----:B------:R-:W-:-:S04]  /*0660*/  FFMA R5, R5, R9, R4 ;  /* 0x0000000905057223 */ /* 0x000fc80000000004 */
[----:B------:R-:W-:-:S04]  /*0670*/  FFMA R6, R6, R10, R5 ;  /* 0x0000000a06067223 */ /* 0x000fc80000000005 */
[----:B------:R-:W-:Y:S01]  /*0680*/  FFMA R11, R7, R11, R6 ;  /* 0x0000000b070b7223 */ /* 0x000fe20000000006 */
[----:B------:R-:W-:Y:S06]  /*0690*/  BAR.SYNC.DEFER_BLOCKING 0x0 ;  /* 0x0000000000007b1d */ /* 0x000fec0000010000 */
[----:B------:R-:W-:Y:S05]  /*06a0*/  BRA.U !UP0, `(.L_x_25) ;  /* 0xfffffff908e87547 */ /* 0x000fea000b83ffff */
.L_x_24:
        /* <DEDUP_REMOVED lines=14> */
.L_x_26:
        /* <DEDUP_REMOVED lines=15> */
.L_x_40:


//--------------------- .text._Z13sgemm_1_naivePKfjS0_jPfjffjjj --------------------------
	.section	.text._Z13sgemm_1_naivePKfjS0_jPfjffjjj,"ax",@progbits
	.align	128
        .global         _Z13sgemm_1_naivePKfjS0_jPfjffjjj
        .type           _Z13sgemm_1_naivePKfjS0_jPfjffjjj,@function
        .size           _Z13sgemm_1_naivePKfjS0_jPfjffjjj,(.L_x_41 - _Z13sgemm_1_naivePKfjS0_jPfjffjjj)
        .other          _Z13sgemm_1_naivePKfjS0_jPfjffjjj,@"STO_CUDA_ENTRY STV_DEFAULT"
_Z13sgemm_1_naivePKfjS0_jPfjffjjj:
.text._Z13sgemm_1_naivePKfjS0_jPfjffjjj:
[----:B------:R-:W-:Y:S01]  /*0000*/  LDC R1, c[0x0][0x37c] ;  /* 0x0000df00ff017b82 */ /* 0x000fe20000000800 */
[----:B------:R-:W0:Y:S07]  /*0010*/  S2R R4, SR_TID.X ;  /* 0x0000000000047919 */ /* 0x000e2e0000002100 */
[----:B------:R-:W1:Y:S01]  /*0020*/  S2UR UR5, SR_CTAID.X ;  /* 0x00000000000579c3 */ /* 0x000e620000002500 */
[----:B------:R-:W2:Y:S01]  /*0030*/  LDCU UR6, c[0x0][0x364] ;  /* 0x00006c80ff0677ac */ /* 0x000ea20008000800 */
[----:B------:R-:W2:Y:S01]  /*0040*/  S2R R3, SR_CTAID.Y ;  /* 0x0000000000037919 */ /* 0x000ea20000002600 */
[----:B------:R-:W1:Y:S01]  /*0050*/  LDCU UR4, c[0x0][0x360] ;  /* 0x00006c00ff0477ac */ /* 0x000e620008000800 */
[----:B------:R-:W2:Y:S01]  /*0060*/  S2R R2, SR_TID.Y ;  /* 0x0000000000027919 */ /* 0x000ea20000002200 */
[----:B------:R-:W3:Y:S01]  /*0070*/  LDCU.64 UR8, c[0x0][0x3b8] ;  /* 0x00007700ff0877ac */ /* 0x000ee20008000a00 */
[----:B-1----:R-:W-:-:S06]  /*0080*/  UIMAD UR4, UR4, UR5, URZ ;  /* 0x00000005040472a4 */ /* 0x002fcc000f8e02ff */
[----:B0-----:R-:W-:-:S04]  /*0090*/  IADD3 R0, PT, PT, R4, UR4, RZ ;  /* 0x0000000404007c10 */ /* 0x001fc8000fffe0ff */
[----:B---3--:R-:W-:Y:S01]  /*00a0*/  ISETP.GE.U32.AND P0, PT, R0, UR9, PT ;  /* 0x0000000900007c0c */ /* 0x008fe2000bf06070 */
[----:B--2---:R-:W-:-:S05]  /*00b0*/  IMAD R3, R3, UR6, R2 ;  /* 0x0000000603037c24 */ /* 0x004fca000f8e0202 */
[----:B------:R-:W-:-:S13]  /*00c0*/  ISETP.GE.U32.OR P0, PT, R3, UR8, P0 ;  /* 0x0000000803007c0c */ /* 0x000fda0008706470 */
[----:B------:R-:W-:Y:S05]  /*00d0*/  @P0 EXIT ;  /* 0x000000000000094d */ /* 0x000fea0003800000 */
[----:B------:R-:W0:Y:S01]  /*00e0*/  LDC R2, c[0x0][0x3b4] ;  /* 0x0000ed00ff027b82 */ /* 0x000e220000000800 */
[----:B------:R-:W1:Y:S01]  /*00f0*/  LDCU.64 UR6, c[0x0][0x358] ;  /* 0x00006b00ff0677ac */ /* 0x000e620008000a00 */
[----:B------:R-:W-:Y:S01]  /*0100*/  HFMA2 R25, -RZ, RZ, 0, 0 ;  /* 0x00000000ff197431 */ /* 0x000fe200000001ff */
[----:B0-----:R-:W-:-:S13]  /*0110*/  ISETP.NE.AND P0, PT, R2, RZ, PT ;  /* 0x000000ff0200720c */ /* 0x001fda0003f05270 */
[----:B-1----:R-:W-:Y:S05]  /*0120*/  @!P0 BRA `(.L_x_27) ;  /* 0x0000000800648947 */ /* 0x002fea0003800000 */
[C---:B------:R-:W-:Y:S02]  /*0130*/  ISETP.GE.U32.AND P1, PT, R2.reuse, 0x8, PT ;  /* 0x000000080200780c */ /* 0x040fe40003f26070 */
[----:B------:R-:W-:Y:S02]  /*0140*/  LOP3.LUT R5, R2, 0x7, RZ, 0xc0, !PT ;  /* 0x0000000702057812 */ /* 0x000fe400078ec0ff */
[----:B------:R-:W-:Y:S02]  /*0150*/  MOV R25, RZ ;  /* 0x000000ff00197202 */ /* 0x000fe40000000f00 */
[----:B------:R-:W-:Y:S02]  /*0160*/  ISETP.NE.AND P0, PT, R5, RZ, PT ;  /* 0x000000ff0500720c */ /* 0x000fe40003f05270 */
[----:B------:R-:W-:-:S05]  /*0170*/  MOV R6, RZ ;  /* 0x000000ff00067202 */ /* 0x000fca0000000f00 */
[----:B------:R-:W-:Y:S06]  /*0180*/  @!P1 BRA `(.L_x_28) ;  /* 0x00000004002c9947 */ /* 0x000fec0003800000 */
[----:B------:R-:W0:Y:S01]  /*0190*/  LDC R7, c[0x0][0x398] ;  /* 0x0000e600ff077b82 */ /* 0x000e220000000800 */
[----:B------:R-:W-:Y:S02]  /*01a0*/  LOP3.LUT R6, R2, 0xfffffff8, RZ, 0xc0, !PT ;  /* 0xfffffff802067812 */ /* 0x000fe400078ec0ff */
[----:B------:R-:W-:Y:S02]  /*01b0*/  MOV R25, RZ ;  /* 0x000000ff00197202 */ /* 0x000fe40000000f00 */
[-C--:B------:R-:W-:Y:S02]  /*01c0*/  MOV R24, R0.reuse ;  /* 0x0000000000187202 */ /* 0x080fe40000000f00 */
[----:B------:R-:W-:Y:S01]  /*01d0*/  IADD3 R9, PT, PT, -R6, RZ, RZ ;  /* 0x000000ff06097210 */ /* 0x000fe20007ffe1ff */
[----:B------:R-:W1:Y:S01]  /*01e0*/  LDC R8, c[0x0][0x388] ;  /* 0x0000e200ff087b82 */ /* 0x000e620000000800 */
[C---:B0-----:R-:W-:Y:S01]  /*01f0*/  IADD3 R4, PT, PT, R7.reuse, UR4, R4 ;  /* 0x0000000407047c10 */ /* 0x041fe2000fffe004 */
[C-C-:B------:R-:W-:Y:S01]  /*0200*/  IMAD R12, R7.reuse, 0x3, R0.reuse ;  /* 0x00000003070c7824 */ /* 0x140fe200078e0200 */
[CC--:B------:R-:W-:Y:S01]  /*0210*/  LEA R10, R7.reuse, R0.reuse, 0x1 ;  /* 0x00000000070a7211 */ /* 0x0c0fe200078e08ff */
[C-C-:B------:R-:W-:Y:S01]  /*0220*/  IMAD R13, R7.reuse, 0x5, R0.reuse ;  /* 0x00000005070d7824 */ /* 0x140fe200078e0200 */
[C---:B------:R-:W-:Y:S01]  /*0230*/  LEA R11, R7.reuse, R0, 0x2 ;  /* 0x00000000070b7211 */ /* 0x040fe200078e10ff */
[----:B------:R-:W-:-:S02]  /*0240*/  IMAD R22, R7, 0x6, R0 ;  /* 0x0000000607167824 */ /* 0x000fc400078e0200 */
[----:B------:R-:W-:Y:S02]  /*0250*/  IMAD R23, R7, 0x7, R0 ;  /* 0x0000000707177824 */ /* 0x000fe400078e0200 */
[----:B-1----:R-:W-:-:S07]  /*0260*/  IMAD R8, R3, R8, 0x3 ;  /* 0x0000000303087424 */ /* 0x002fce00078e0208 */
.L_x_29:
[----:B------:R-:W0:Y:S01]  /*0270*/  LDC.64 R18, c[0x0][0x380] ;  /* 0x0000e000ff127b82 */ /* 0x000e220000000a00 */
[----:B------:R-:W-:-:S07]  /*0280*/  IADD3 R21, PT, PT, R8, -0x3, RZ ;  /* 0xfffffffd08157810 */ /* 0x000fce0007ffe0ff */
[----:B------:R-:W1:Y:S01]  /*0290*/  LDC.64 R14, c[0x0][0x390] ;  /* 0x0000e400ff0e7b82 */ /* 0x000e620000000a00 */
[----:B0-----:R-:W-:-:S06]  /*02a0*/  IMAD.WIDE.U32 R20, R21, 0x4, R18 ;  /* 0x0000000415147825 */ /* 0x001fcc00078e0012 */
[----:B------:R-:W2:Y:S01]  /*02b0*/  LDG.E R20, desc[UR6][R20.64] ;  /* 0x0000000614147981 */ /* 0x000ea2000c1e1900 */
[----:B-1----:R-:W-:-:S06]  /*02c0*/  IMAD.WIDE.U32 R16, R24, 0x4, R14 ;  /* 0x0000000418107825 */ /* 0x002fcc00078e000e */
[----:B------:R-:W2:Y:S01]  /*02d0*/  LDG.E R16, desc[UR6][R16.64] ;  /* 0x0000000610107981 */ /* 0x000ea2000c1e1900 */
[----:B------:R-:W-:Y:S01]  /*02e0*/  IADD3 R27, PT, PT, R8, -0x2, RZ ;  /* 0xfffffffe081b7810 */ /* 0x000fe20007ffe0ff */
[----:B------:R-:W-:-:S06]  /*02f0*/  IMAD.WIDE.U32 R28, R4, 0x4, R14 ;  /* 0x00000004041c7825 */ /* 0x000fcc00078e000e */
[----:B------:R-:W3:Y:S01]  /*0300*/  LDG.E R28, desc[UR6][R28.64] ;  /* 0x000000061c1c7981 */ /* 0x000ee2000c1e1900 */
[----:B--2---:R-:W-:Y:S01]  /*0310*/  FFMA R25, R20, R16, R25 ;  /* 0x0000001014197223 */ /* 0x004fe20000000019 */
[----:B------:R-:W-:Y:S01]  /*0320*/  IMAD.WIDE.U32 R20, R27, 0x4, R18 ;  /* 0x000000041b147825 */ /* 0x000fe200078e0012 */
[----:B------:R-:W-:-:S05]  /*0330*/  IADD3 R27, PT, PT, R8, -0x1, RZ ;  /* 0xffffffff081b7810 */ /* 0x000fca0007ffe0ff */
[----:B------:R-:W-:Y:S01]  /*0340*/  IMAD.WIDE.U32 R26, R27, 0x4, R18 ;  /* 0x000000041b1a7825 */ /* 0x000fe200078e0012 */
[----:B------:R-:W3:Y:S04]  /*0350*/  LDG.E R20, desc[UR6][R20.64] ;  /* 0x0000000614147981 */ /* 0x000ee8000c1e1900 */
[----:B------:R0:W2:Y:S02]  /*0360*/  LDG.E R16, desc[UR6][R26.64] ;  /* 0x000000061a107981 */ /* 0x0000a4000c1e1900 */
[----:B0-----:R-:W-:-:S05]  /*0370*/  IMAD.WIDE.U32 R26, R10, 0x4, R14 ;  /* 0x000000040a1a7825 */ /* 0x001fca00078e000e */
[----:B------:R-:W2:Y:S01]  /*0380*/  LDG.E R17, desc[UR6][R26.64] ;  /* 0x000000061a117981 */ /* 0x000ea2000c1e1900 */
[----:B------:R-:W-:Y:S01]  /*0390*/  IADD3 R21, PT, PT, R8, 0x1, RZ ;  /* 0x0000000108157810 */ /* 0x000fe20007ffe0ff */
[----:B---3--:R-:W-:-:S04]  /*03a0*/  FFMA R25, R20, R28, R25 ;  /* 0x0000001c14197223 */ /* 0x008fc80000000019 */
[----:B--2---:R-:W-:Y:S01]  /*03b0*/  FFMA R25, R16, R17, R25 ;  /* 0x0000001110197223 */ /* 0x004fe20000000019 */
[----:B------:R-:W-:-:S05]  /*03c0*/  IMAD.WIDE.U32 R16, R8, 0x4, R18 ;  /* 0x0000000408107825 */ /* 0x000fca00078e0012 */
[----:B------:R0:W2:Y:S02]  /*03d0*/  LDG.E R28, desc[UR6][R16.64] ;  /* 0x00000006101c7981 */ /* 0x0000a4000c1e1900 */
[----:B0-----:R-:W-:-:S04]  /*03e0*/  IMAD.WIDE.U32 R16, R21, 0x4, R18 ;  /* 0x0000000415107825 */ /* 0x001fc800078e0012 */
[--C-:B------:R-:W-:Y:S02]  /*03f0*/  IMAD.WIDE.U32 R20, R12, 0x4, R14.reuse ;  /* 0x000000040c147825 */ /* 0x100fe400078e000e */
[----:B------:R-:W3:Y:S04]  /*0400*/  LDG.E R16, desc[UR6][R16.64] ;  /* 0x0000000610107981 */ /* 0x000ee8000c1e1900 */
[----:B------:R0:W2:Y:S02]  /*0410*/  LDG.E R29, desc[UR6][R20.64] ;  /* 0x00000006141d7981 */ /* 0x0000a4000c1e1900 */
[----:B0-----:R-:W-:-:S05]  /*0420*/  IMAD.WIDE.U32 R20, R11, 0x4, R14 ;  /* 0x000000040b147825 */ /* 0x001fca00078e000e */
[----:B------:R0:W3:Y:S01]  /*0430*/  LDG.E R26, desc[UR6][R20.64] ;  /* 0x00000006141a7981 */ /* 0x0000e2000c1e1900 */
[C---:B------:R-:W-:Y:S02]  /*0440*/  IADD3 R27, PT, PT, R8.reuse, 0x3, RZ ;  /* 0x00000003081b7810 */ /* 0x040fe40007ffe0ff */
[----:B0-----:R-:W-:Y:S01]  /*0450*/  IADD3 R21, PT, PT, R8, 0x4, RZ ;  /* 0x0000000408157810 */ /* 0x001fe20007ffe0ff */
[----:B--2---:R-:W-:Y:S01]  /*0460*/  FFMA R25, R28, R29, R25 ;  /* 0x0000001d1c197223 */ /* 0x004fe20000000019 */
[----:B------:R-:W-:-:S05]  /*0470*/  IADD3 R29, PT, PT, R8, 0x2, RZ ;  /* 0x00000002081d7810 */ /* 0x000fca0007ffe0ff */
[----:B------:R-:W-:-:S06]  /*0480*/  IMAD.WIDE.U32 R28, R29, 0x4, R18 ;  /* 0x000000041d1c7825 */ /* 0x000fcc00078e0012 */
[----:B------:R-:W2:Y:S01]  /*0490*/  LDG.E R28, desc[UR6][R28.64] ;  /* 0x000000061c1c7981 */ /* 0x000ea2000c1e1900 */
[----:B---3--:R-:W-:Y:S01]  /*04a0*/  FFMA R25, R16, R26, R25 ;  /* 0x0000001a10197223 */ /* 0x008fe20000000019 */
[----:B------:R-:W-:-:S04]  /*04b0*/  IMAD.WIDE.U32 R16, R13, 0x4, R14 ;  /* 0x000000040d107825 */ /* 0x000fc800078e000e */
[--C-:B------:R-:W-:Y:S02]  /*04c0*/  IMAD.WIDE.U32 R26, R27, 0x4, R18.reuse ;  /* 0x000000041b1a7825 */ /* 0x100fe400078e0012 */
[----:B------:R-:W2:Y:S02]  /*04d0*/  LDG.E R16, desc[UR6][R16.64] ;  /* 0x0000000610107981 */ /* 0x000ea4000c1e1900 */
[----:B------:R-:W-:Y:S02]  /*04e0*/  IMAD.WIDE.U32 R18, R21, 0x4, R18 ;  /* 0x0000000415127825 */ /* 0x000fe400078e0012 */
[----:B------:R-:W3:Y:S02]  /*04f0*/  LDG.E R26, desc[UR6][R26.64] ;  /* 0x000000061a1a7981 */ /* 0x000ee4000c1e1900 */
[--C-:B------:R-:W-:Y:S02]  /*0500*/  IMAD.WIDE.U32 R20, R22, 0x4, R14.reuse ;  /* 0x0000000416147825 */ /* 0x100fe400078e000e */
[----:B------:R-:W4:Y:S02]  /*0510*/  LDG.E R18, desc[UR6][R18.64] ;  /* 0x0000000612127981 */ /* 0x000f24000c1e1900 */
[----:B------:R-:W-:-:S02]  /*0520*/  IMAD.WIDE.U32 R14, R23, 0x4, R14 ;  /* 0x00000004170e7825 */ /* 0x000fc400078e000e */
[----:B------:R-:W3:Y:S04]  /*0530*/  LDG.E R21, desc[UR6][R20.64] ;  /* 0x0000000614157981 */ /* 0x000ee8000c1e1900 */
[----:B------:R-:W4:Y:S01]  /*0540*/  LDG.E R14, desc[UR6][R14.64] ;  /* 0x000000060e0e7981 */ /* 0x000f22000c1e1900 */
[----:B------:R-:W-:-:S04]  /*0550*/  IADD3 R9, PT, PT, R9, 0x8, RZ ;  /* 0x0000000809097810 */ /* 0x000fc80007ffe0ff */
[----:B------:R-:W-:Y:S02]  /*0560*/  ISETP.NE.AND P1, PT, R9, RZ, PT ;  /* 0x000000ff0900720c */ /* 0x000fe40003f25270 */
[----:B------:R-:W-:Y:S02]  /*0570*/  IADD3 R8, PT, PT, R8, 0x8, RZ ;  /* 0x0000000808087810 */ /* 0x000fe40007ffe0ff */
[C---:B------:R-:W-:Y:S02]  /*0580*/  LEA R4, R7.reuse, R4, 0x3 ;  /* 0x0000000407047211 */ /* 0x040fe400078e18ff */
[C---:B------:R-:W-:Y:S02]  /*0590*/  LEA R10, R7.reuse, R10, 0x3 ;  /* 0x0000000a070a7211 */ /* 0x040fe400078e18ff */
[C---:B------:R-:W-:Y:S02]  /*05a0*/  LEA R12, R7.reuse, R12, 0x3 ;  /* 0x0000000c070c7211 */ /* 0x040fe400078e18ff */
[----:B------:R-:W-:-:S02]  /*05b0*/  LEA R11, R7, R11, 0x3 ;  /* 0x0000000b070b7211 */ /* 0x000fc400078e18ff */
[C---:B------:R-:W-:Y:S02]  /*05c0*/  LEA R13, R7.reuse, R13, 0x3 ;  /* 0x0000000d070d7211 */ /* 0x040fe400078e18ff */
[C---:B------:R-:W-:Y:S02]  /*05d0*/  LEA R22, R7.reuse, R22, 0x3 ;  /* 0x0000001607167211 */ /* 0x040fe400078e18ff */
[C---:B------:R-:W-:Y:S02]  /*05e0*/  LEA R23, R7.reuse, R23, 0x3 ;  /* 0x0000001707177211 */ /* 0x040fe400078e18ff */
[----:B------:R-:W-:Y:S01]  /*05f0*/  LEA R24, R7, R24, 0x3 ;  /* 0x0000001807187211 */ /* 0x000fe200078e18ff */
[----:B--2---:R-:W-:-:S04]  /*0600*/  FFMA R25, R28, R16, R25 ;  /* 0x000000101c197223 */ /* 0x004fc80000000019 */
[----:B---3--:R-:W-:-:S04]  /*0610*/  FFMA R25, R26, R21, R25 ;  /* 0x000000151a197223 */ /* 0x008fc80000000019 */
[----:B----4-:R-:W-:Y:S01]  /*0620*/  FFMA R25, R18, R14, R25 ;  /* 0x0000000e12197223 */ /* 0x010fe20000000019 */
[----:B------:R-:W-:Y:S06]  /*0630*/  @P1 BRA `(.L_x_29) ;  /* 0xfffffffc000c1947 */ /* 0x000fec000383ffff */
.L_x_28:
[----:B------:R-:W-:Y:S05]  /*0640*/  @!P0 BRA `(.L_x_27) ;  /* 0x00000004001c8947 */ /* 0x000fea0003800000 */
[----:B------:R-:W-:Y:S02]  /*0650*/  ISETP.GE.U32.AND P0, PT, R5, 0x4, PT ;  /* 0x000000040500780c */ /* 0x000fe40003f06070 */
[----:B------:R-:W-:-:S04]  /*0660*/  LOP3.LUT R7, R2, 0x3, RZ, 0xc0, !PT ;  /* 0x0000000302077812 */ /* 0x000fc800078ec0ff */
[----:B------:R-:W-:-:S07]  /*0670*/  ISETP.NE.AND P1, PT, R7, RZ, PT ;  /* 0x000000ff0700720c */ /* 0x000fce0003f25270 */
[----:B------:R-:W-:Y:S06]  /*0680*/  @!P0 BRA `(.L_x_30) ;  /* 0x0000000000848947 */ /* 0x000fec0003800000 */
[----:B------:R-:W0:Y:S01]  /*0690*/  LDC.64 R4, c[0x0][0x390] ;  /* 0x0000e400ff047b82 */ /* 0x000e220000000a00 */
[----:B------:R-:W1:Y:S01]  /*06a0*/  LDCU UR5, c[0x0][0x388] ;  /* 0x00007100ff0577ac */ /* 0x000e620008000800 */
[----:B------:R-:W2:Y:S06]  /*06b0*/  LDCU UR8, c[0x0][0x398] ;  /* 0x00007300ff0877ac */ /* 0x000eac0008000800 */
[----:B------:R-:W3:Y:S01]  /*06c0*/  LDC.64 R8, c[0x0][0x380] ;  /* 0x0000e000ff087b82 */ /* 0x000ee20000000a00 */
[----:B-1----:R-:W-:Y:S02]  /*06d0*/  IMAD R11, R3, UR5, R6 ;  /* 0x00000005030b7c24 */ /* 0x002fe4000f8e0206 */
[----:B--2---:R-:W-:-:S03]  /*06e0*/  IMAD R13, R6, UR8, R0 ;  /* 0x00000008060d7c24 */ /* 0x004fc6000f8e0200 */
[----:B------:R-:W-:Y:S01]  /*06f0*/  IADD3 R21, PT, PT, R11, 0x1, RZ ;  /* 0x000000010b157810 */ /* 0x000fe20007ffe0ff */
[C---:B0-----:R-:W-:Y:S01]  /*0700*/  IMAD.WIDE.U32 R16, R13.reuse, 0x4, R4 ;  /* 0x000000040d107825 */ /* 0x041fe200078e0004 */
[----:B------:R-:W-:Y:S02]  /*0710*/  IADD3 R13, PT, PT, R13, UR8, RZ ;  /* 0x000000080d0d7c10 */ /* 0x000fe4000fffe0ff */
[C---:B------:R-:W-:Y:S01]  /*0720*/  IADD3 R23, PT, PT, R11.reuse, 0x2, RZ ;  /* 0x000000020b177810 */ /* 0x040fe20007ffe0ff */
[--C-:B---3--:R-:W-:Y:S01]  /*0730*/  IMAD.WIDE.U32 R18, R11, 0x4, R8.reuse ;  /* 0x000000040b127825 */ /* 0x108fe200078e0008 */
[----:B------:R-:W-:Y:S01]  /*0740*/  IADD3 R27, PT, PT, R13, UR8, RZ ;  /* 0x000000080d1b7c10 */ /* 0x000fe2000fffe0ff */
[----:B------:R-:W2:Y:S02]  /*0750*/  LDG.E R16, desc[UR6][R16.64] ;  /* 0x0000000610107981 */ /* 0x000ea4000c1e1900 */
[----:B------:R-:W-:Y:S01]  /*0760*/  IMAD.WIDE.U32 R20, R21, 0x4, R8 ;  /* 0x0000000415147825 */ /* 0x000fe200078e0008 */
[----:B------:R-:W-:Y:S01]  /*0770*/  IADD3 R29, PT, PT, R11, 0x3, RZ ;  /* 0x000000030b1d7810 */ /* 0x000fe20007ffe0ff */
[----:B------:R-:W2:Y:S02]  /*0780*/  LDG.E R18, desc[UR6][R18.64] ;  /* 0x0000000612127981 */ /* 0x000ea4000c1e1900 */
[----:B------:R-:W-:-:S02]  /*0790*/  IMAD.WIDE.U32 R14, R13, 0x4, R4 ;  /* 0x000000040d0e7825 */ /* 0x000fc400078e0004 */
[----:B------:R-:W3:Y:S02]  /*07a0*/  LDG.E R20, desc[UR6][R20.64] ;  /* 0x0000000614147981 */ /* 0x000ee4000c1e1900 */
[----:B------:R-:W-:Y:S01]  /*07b0*/  IMAD.WIDE.U32 R12, R23, 0x4, R8 ;  /* 0x00000004170c7825 */ /* 0x000fe200078e0008 */
[C---:B------:R-:W-:Y:S01]  /*07c0*/  IADD3 R23, PT, PT, R27.reuse, UR8, RZ ;  /* 0x000000081b177c10 */ /* 0x040fe2000fffe0ff */
[----:B------:R-:W3:Y:S02]  /*07d0*/  LDG.E R14, desc[UR6][R14.64] ;  /* 0x000000060e0e7981 */ /* 0x000ee4000c1e1900 */
[----:B------:R-:W-:Y:S02]  /*07e0*/  IMAD.WIDE.U32 R10, R27, 0x4, R4 ;  /* 0x000000041b0a7825 */ /* 0x000fe400078e0004 */
[----:B------:R-:W4:Y:S02]  /*07f0*/  LDG.E R13, desc[UR6][R12.64] ;  /* 0x000000060c0d7981 */ /* 0x000f24000c1e1900 */
[----:B------:R-:W-:-:S02]  /*0800*/  IMAD.WIDE.U32 R8, R29, 0x4, R8 ;  /* 0x000000041d087825 */ /* 0x000fc400078e0008 */
[----:B------:R-:W4:Y:S02]  /*0810*/  LDG.E R10, desc[UR6][R10.64] ;  /* 0x000000060a0a7981 */ /* 0x000f24000c1e1900 */
[----:B------:R-:W-:Y:S02]  /*0820*/  IMAD.WIDE.U32 R4, R23, 0x4, R4 ;  /* 0x0000000417047825 */ /* 0x000fe400078e0004 */
[----:B------:R-:W5:Y:S04]  /*0830*/  LDG.E R9, desc[UR6][R8.64] ;  /* 0x0000000608097981 */ /* 0x000f68000c1e1900 */
[----:B------:R-:W5:Y:S01]  /*0840*/  LDG.E R4, desc[UR6][R4.64] ;  /* 0x0000000604047981 */ /* 0x000f62000c1e1900 */
[----:B------:R-:W-:Y:S01]  /*0850*/  IADD3 R6, PT, PT, R6, 0x4, RZ ;  /* 0x0000000406067810 */ /* 0x000fe20007ffe0ff */
[----:B--2---:R-:W-:-:S04]  /*0860*/  FFMA R25, R18, R16, R25 ;  /* 0x0000001012197223 */ /* 0x004fc80000000019 */
[----:B---3--:R-:W-:-:S04]  /*0870*/  FFMA R20, R20, R14, R25 ;  /* 0x0000000e14147223 */ /* 0x008fc80000000019 */
[----:B----4-:R-:W-:-:S04]  /*0880*/  FFMA R20, R13, R10, R20 ;  /* 0x0000000a0d147223 */ /* 0x010fc80000000014 */
[----:B-----5:R-:W-:-:S07]  /*0890*/  FFMA R25, R9, R4, R20 ;  /* 0x0000000409197223 */ /* 0x020fce0000000014 */
.L_x_30:
[----:B------:R-:W-:Y:S05]  /*08a0*/  @!P1 BRA `(.L_x_27) ;  /* 0x0000000000849947 */ /* 0x000fea0003800000 */
[----:B------:R-:W-:Y:S02]  /*08b0*/  ISETP.NE.AND P0, PT, R7, 0x1, PT ;  /* 0x000000010700780c */ /* 0x000fe40003f05270 */
[----:B------:R-:W-:-:S04]  /*08c0*/  LOP3.LUT R2, R2, 0x1, RZ, 0xc0, !PT ;  /* 0x0000000102027812 */ /* 0x000fc800078ec0ff */
[----:B------:R-:W-:-:S07]  /*08d0*/  ISETP.NE.U32.AND P1, PT, R2, 0x1, PT ;  /* 0x000000010200780c */ /* 0x000fce0003f25070 */
[----:B------:R-:W0:Y:S08]  /*08e0*/  @P0 LDC R19, c[0x0][0x398] ;  /* 0x0000e600ff130b82 */ /* 0x000e300000000800 */
[----:B------:R-:W1:Y:S08]  /*08f0*/  @P0 LDC R2, c[0x0][0x388] ;  /* 0x0000e200ff020b82 */ /* 0x000e700000000800 */
[----:B------:R-:W2:Y:S08]  /*0900*/  @P0 LDC.64 R14, c[0x0][0x390] ;  /* 0x0000e400ff0e0b82 */ /* 0x000eb00000000a00 */
[----:B------:R-:W3:Y:S01]  /*0910*/  @P0 LDC.64 R10, c[0x0][0x380] ;  /* 0x0000e000ff0a0b82 */ /* 0x000ee20000000a00 */
[----:B0-----:R-:W-:-:S05]  /*0920*/  @P0 IMAD R12, R6, R19, R0 ;  /* 0x00000013060c0224 */ /* 0x001fca00078e0200 */
[----:B------:R-:W-:Y:S02]  /*0930*/  @P0 IADD3 R21, PT, PT, R12, R19, RZ ;  /* 0x000000130c150210 */ /* 0x000fe40007ffe0ff */
[----:B------:R-:W0:Y:S01]  /*0940*/  @!P1 LDC R18, c[0x0][0x388] ;  /* 0x0000e200ff129b82 */ /* 0x000e220000000800 */
[----:B-1----:R-:W-:Y:S01]  /*0950*/  @P0 IMAD R13, R3, R2, R6 ;  /* 0x00000002030d0224 */ /* 0x002fe200078e0206 */
[----:B------:R-:W-:-:S04]  /*0960*/  @P0 IADD3 R6, PT, PT, R6, 0x2, RZ ;  /* 0x0000000206060810 */ /* 0x000fc80007ffe0ff */
[----:B------:R-:W-:Y:S02]  /*0970*/  @P0 IADD3 R19, PT, PT, R13, 0x1, RZ ;  /* 0x000000010d130810 */ /* 0x000fe40007ffe0ff */
[----:B------:R-:W1:Y:S01]  /*0980*/  @!P1 LDC R7, c[0x0][0x398] ;  /* 0x0000e600ff079b82 */ /* 0x000e620000000800 */
[----:B--2---:R-:W-:-:S07]  /*0990*/  @P0 IMAD.WIDE.U32 R16, R12, 0x4, R14 ;  /* 0x000000040c100825 */ /* 0x004fce00078e000e */
[----:B------:R-:W2:Y:S08]  /*09a0*/  @!P1 LDC.64 R8, c[0x0][0x380] ;  /* 0x0000e000ff089b82 */ /* 0x000eb00000000a00 */
[----:B------:R-:W4:Y:S01]  /*09b0*/  @!P1 LDC.64 R4, c[0x0][0x390] ;  /* 0x0000e400ff049b82 */ /* 0x000f220000000a00 */
[--C-:B---3--:R-:W-:Y:S01]  /*09c0*/  @P0 IMAD.WIDE.U32 R12, R13, 0x4, R10.reuse ;  /* 0x000000040d0c0825 */ /* 0x108fe200078e000a */
[----:B------:R-:W3:Y:S03]  /*09d0*/  @P0 LDG.E R2, desc[UR6][R16.64] ;  /* 0x0000000610020981 */ /* 0x000ee6000c1e1900 */
[----:B------:R-:W-:-:S02]  /*09e0*/  @P0 IMAD.WIDE.U32 R10, R19, 0x4, R10 ;  /* 0x00000004130a0825 */ /* 0x000fc400078e000a */
[----:B------:R-:W3:Y:S02]  /*09f0*/  @P0 LDG.E R12, desc[UR6][R12.64] ;  /* 0x000000060c0c0981 */ /* 0x000ee4000c1e1900 */
[----:B------:R-:W-:Y:S02]  /*0a00*/  @P0 IMAD.WIDE.U32 R14, R21, 0x4, R14 ;  /* 0x00000004150e0825 */ /* 0x000fe400078e000e */
[----:B------:R-:W5:Y:S02]  /*0a10*/  @P0 LDG.E R11, desc[UR6][R10.64] ;  /* 0x000000060a0b0981 */ /* 0x000f64000c1e1900 */
[----:B0-----:R-:W-:Y:S02]  /*0a20*/  @!P1 IMAD R19, R3, R18, R6 ;  /* 0x0000001203139224 */ /* 0x001fe400078e0206 */
[----:B-1----:R-:W-:Y:S01]  /*0a30*/  @!P1 IMAD R7, R6, R7, R0 ;  /* 0x0000000706079224 */ /* 0x002fe200078e0200 */
[----:B------:R-:W5:Y:S01]  /*0a40*/  @P0 LDG.E R14, desc[UR6][R14.64] ;  /* 0x000000060e0e0981 */ /* 0x000f62000c1e1900 */
[----:B--2---:R-:W-:-:S06]  /*0a50*/  @!P1 IMAD.WIDE.U32 R8, R19, 0x4, R8 ;  /* 0x0000000413089825 */ /* 0x004fcc00078e0008 */
[----:B------:R-:W2:Y:S01]  /*0a60*/  @!P1 LDG.E R8, desc[UR6][R8.64] ;  /* 0x0000000608089981 */ /* 0x000ea2000c1e1900 */
[----:B----4-:R-:W-:-:S06]  /*0a70*/  @!P1 IMAD.WIDE.U32 R4, R7, 0x4, R4 ;  /* 0x0000000407049825 */ /* 0x010fcc00078e0004 */
[----:B------:R-:W2:Y:S01]  /*0a80*/  @!P1 LDG.E R4, desc[UR6][R4.64] ;  /* 0x0000000604049981 */ /* 0x000ea2000c1e1900 */
[----:B---3--:R-:W-:-:S04]  /*0a90*/  @P0 FFMA R2, R12, R2, R25 ;  /* 0x000000020c020223 */ /* 0x008fc80000000019 */
[----:B-----5:R-:W-:-:S04]  /*0aa0*/  @P0 FFMA R25, R11, R14, R2 ;  /* 0x0000000e0b190223 */ /* 0x020fc80000000002 */
[----:B--2---:R-:W-:-:S07]  /*0ab0*/  @!P1 FFMA R25, R8, R4, R25 ;  /* 0x0000000408199223 */ /* 0x004fce0000000019 */
.L_x_27:
[----:B------:R-:W0:Y:S01]  /*0ac0*/  LDC.64 R4, c[0x0][0x3a0] ;  /* 0x0000e800ff047b82 */ /* 0x000e220000000a00 */
[----:B------:R-:W1:Y:S01]  /*0ad0*/  LDCU.64 UR8, c[0x0][0x3a8] ;  /* 0x00007500ff0877ac */ /* 0x000e620008000a00 */
[----:B------:R-:W2:Y:S01]  /*0ae0*/  LDCU UR5, c[0x0][0x3b0] ;  /* 0x00007600ff0577ac */ /* 0x000ea20008000800 */
[----:B-1----:R-:W-:-:S04]  /*0af0*/  IMAD R3, R3, UR8, R0 ;  /* 0x0000000803037c24 */ /* 0x002fc8000f8e0200 */
[----:B0-----:R-:W-:-:S05]  /*0b00*/  IMAD.WIDE.U32 R2, R3, 0x4, R4 ;  /* 0x0000000403027825 */ /* 0x001fca00078e0004 */
[----:B------:R-:W2:Y:S02]  /*0b10*/  LDG.E R0, desc[UR6][R2.64] ;  /* 0x0000000602007981 */ /* 0x000ea4000c1e1900 */
[----:B--2---:R-:W-:-:S04]  /*0b20*/  FMUL R0, R0, UR5 ;  /* 0x0000000500007c20 */ /* 0x004fc80008400000 */
[----:B------:R-:W-:-:S05]  /*0b30*/  FFMA R25, R25, UR9, R0 ;  /* 0x0000000919197c23 */ /* 0x000fca0008000000 */
[----:B------:R-:W-:Y:S01]  /*0b40*/  STG.E desc[UR6][R2.64], R25 ;  /* 0x0000001902007986 */ /* 0x000fe2000c101906 */
[----:B------:R-:W-:Y:S05]  /*0b50*/  EXIT ;  /* 0x000000000000794d */ /* 0x000fea0003800000 */
.L_x_31:
        /* <DEDUP_REMOVED lines=10> */
.L_x_41:


//--------------------- .nv.shared._Z20sgemm_8_2Dreg_float4PK6float4jS1_jPfjffjjj --------------------------
	.section	.nv.shared._Z20sgemm_8_2Dreg_float4PK6float4jS1_jPfjffjjj,"aw",@nobits
	.sectionflags	@""
	.align	4
.nv.shared._Z20sgemm_8_2Dreg_float4PK6float4jS1_jPfjffjjj:
	.zero		33792


//--------------------- .nv.shared.reserved.0     --------------------------
	.section	.nv.shared.reserved.0,"aw",@nobits
	.weak		__nv_reservedSMEM_offset_0_alias
	.size		__nv_reservedSMEM_offset_0_alias, 0, 64
	.other		__nv_reservedSMEM_offset_0_alias,@"STO_CUDA_RESERVED_SHARED STV_DEFAULT"
__nv_reservedSMEM_offset_0_alias:
	.zero		0
	.zero		64


//--------------------- .nv.shared._Z18sgemm_7_2Dreg_rectPKfjS0_jPfjffjjj --------------------------
	.section	.nv.shared._Z18sgemm_7_2Dreg_rectPKfjS0_jPfjffjjj,"aw",@nobits
	.sectionflags	@""
	.align	4
.nv.shared._Z18sgemm_7_2Dreg_rectPKfjS0_jPfjffjjj:
	.zero		33792


//--------------------- .nv.shared._Z13sgemm_6_2DregPKfjS0_jPfjffjjj --------------------------
	.section	.nv.shared._Z13sgemm_6_2DregPKfjS0_jPfjffjjj,"aw",@nobits
	.sectionflags	@""
	.align	4
.nv.shared._Z13sgemm_6_2DregPKfjS0_jPfjffjjj:
	.zero		33792


//--------------------- .nv.shared._Z18sgemm_5_morework8xPKfjS0_jPfjffjjj --------------------------
	.section	.nv.shared._Z18sgemm_5_morework8xPKfjS0_jPfjffjjj,"aw",@nobits
	.sectionflags	@""
	.align	4
.nv.shared._Z18sgemm_5_morework8xPKfjS0_jPfjffjjj:
	.zero		9216


//--------------------- .nv.shared._Z16sgemm_4_moreworkPKfjS0_jPfjffjjj --------------------------
	.section	.nv.shared._Z16sgemm_4_moreworkPKfjS0_jPfjffjjj,"aw",@nobits
	.sectionflags	@""
	.align	4
.nv.shared._Z16sgemm_4_moreworkPKfjS0_jPfjffjjj:
	.zero		9216


//--------------------- .nv.shared._Z18sgemm_3_coalescingPKfjS0_jPfjffjjj --------------------------
	.section	.nv.shared._Z18sgemm_3_coalescingPKfjS0_jPfjffjjj,"aw",@nobits
	.sectionflags	@""
	.align	4
.nv.shared._Z18sgemm_3_coalescingPKfjS0_jPfjffjjj:
	.zero		9216


//--------------------- .nv.shared._Z14sgemm_2_tilingPKfjS0_jPfjffjjj --------------------------
	.section	.nv.shared._Z14sgemm_2_tilingPKfjS0_jPfjffjjj,"aw",@nobits
	.sectionflags	@""
	.align	4
.nv.shared._Z14sgemm_2_tilingPKfjS0_jPfjffjjj:
	.zero		9216


//--------------------- .nv.constant0._Z20sgemm_8_2Dreg_float4PK6float4jS1_jPfjffjjj --------------------------
	.section	.nv.constant0._Z20sgemm_8_2Dreg_float4PK6float4jS1_jPfjffjjj,"a",@progbits
	.sectionflags	@""
	.align	4
.nv.constant0._Z20sgemm_8_2Dreg_float4PK6float4jS1_jPfjffjjj:
	.zero		960


//--------------------- .nv.constant0._Z18sgemm_7_2Dreg_rectPKfjS0_jPfjffjjj --------------------------
	.section	.nv.constant0._Z18sgemm_7_2Dreg_rectPKfjS0_jPfjffjjj,"a",@progbits
	.sectionflags	@""
	.align	4
.nv.constant0._Z18sgemm_7_2Dreg_rectPKfjS0_jPfjffjjj:
	.zero		960


//--------------------- .nv.constant0._Z13sgemm_6_2DregPKfjS0_jPfjffjjj --------------------------
	.section	.nv.constant0._Z13sgemm_6_2DregPKfjS0_jPfjffjjj,"a",@progbits
	.sectionflags	@""
	.align	4
.nv.constant0._Z13sgemm_6_2DregPKfjS0_jPfjffjjj:
	.zero		960


//--------------------- .nv.constant0._Z18sgemm_5_morework8xPKfjS0_jPfjffjjj --------------------------
	.section	.nv.constant0._Z18sgemm_5_morework8xPKfjS0_jPfjffjjj,"a",@progbits
	.sectionflags	@""
	.align	4
.nv.constant0._Z18sgemm_5_morework8xPKfjS0_jPfjffjjj:
	.zero		960


//--------------------- .nv.constant0._Z17removePadZeros_rmjjjjPKfPf --------------------------
	.section	.nv.constant0._Z17removePadZeros_rmjjjjPKfPf,"a",@progbits
	.sectionflags	@""
	.align	4
.nv.constant0._Z17removePadZeros_rmjjjjPKfPf:
	.zero		928


//--------------------- .nv.constant0._Z11padZeros_rmjjjjPKfPf --------------------------
	.section	.nv.constant0._Z11padZeros_rmjjjjPKfPf,"a",@progbits
	.sectionflags	@""
	.align	4
.nv.constant0._Z11padZeros_rmjjjjPKfPf:
	.zero		928


//--------------------- .nv.constant0._Z16sgemm_4_moreworkPKfjS0_jPfjffjjj --------------------------
	.section	.nv.constant0._Z16sgemm_4_moreworkPKfjS0_jPfjffjjj,"a",@progbits
	.sectionflags	@""
	.align	4
.nv.constant0._Z16sgemm_4_moreworkPKfjS0_jPfjffjjj:
	.zero		960


//--------------------- .nv.constant0._Z18sgemm_3_coalescingPKfjS0_jPfjffjjj --------------------------
	.section	.nv.constant0._Z18sgemm_3_coalescingPKfjS0_jPfjffjjj,"a",@progbits
	.sectionflags	@""
	.align	4
.nv.constant0._Z18sgemm_3_coalescingPKfjS0_jPfjffjjj:
	.zero		960


//--------------------- .nv.constant0._Z14sgemm_2_tilingPKfjS0_jPfjffjjj --------------------------
	.section	.nv.constant0._Z14sgemm_2_tilingPKfjS0_jPfjffjjj,"a",@progbits
	.sectionflags	@""
	.align	4
.nv.constant0._Z14sgemm_2_tilingPKfjS0_jPfjffjjj:
	.zero		960


//--------------------- .nv.constant0._Z13sgemm_1_naivePKfjS0_jPfjffjjj --------------------------
	.section	.nv.constant0._Z13sgemm_1_naivePKfjS0_jPfjffjjj,"a",@progbits
	.sectionflags	@""
	.align	4
.nv.constant0._Z13sgemm_1_naivePKfjS0_jPfjffjjj:
	.zero		960


//--------------------- SYMBOLS --------------------------

	.type		.nv.reservedSmem.offset0,@object
	.size		.nv.reservedSmem.offset0,0x4
	.type		.nv.reservedSmem.cap,@object
	.size		.nv.reservedSmem.cap,0x4
